//
// Generated by NVIDIA NVVM Compiler
//
// Compiler Build ID: CL-36424714
// Cuda compilation tools, release 13.0, V13.0.88
// Based on NVVM 20.0.0
//

.version 9.0
.target sm_100
.address_size 64

	// .globl	_Z10TestKernelPii
.const .align 4 .b8 D_ATTR_THRESHOLDS[24] = {1, 0, 0, 0, 4, 0, 0, 0, 8, 0, 0, 0, 12, 0, 0, 0, 16, 0, 0, 0, 20};
.const .align 4 .b8 D_BASIC_POWER_VALUES[24] = {7, 0, 0, 0, 14, 0, 0, 0, 29, 0, 0, 0, 44, 0, 0, 0, 167, 0, 0, 0, 254};
.const .align 4 .b8 D_SPECIAL_POWER_VALUES[24] = {14, 0, 0, 0, 29, 0, 0, 0, 59, 0, 0, 0, 89, 0, 0, 0, 42, 1, 0, 0, 192, 1};
.const .align 4 .b8 D_SPECIAL_ATTRS[32] = {56, 8, 0, 0, 57, 8, 0, 0, 156, 8, 0, 0, 157, 8, 0, 0, 100, 9, 0, 0, 101, 9, 0, 0, 102, 9, 0, 0, 0, 9};
.const .align 4 .b8 D_TOTAL_ATTR_POWER_VALUES[484] = {0, 0, 0, 0, 5, 0, 0, 0, 11, 0, 0, 0, 17, 0, 0, 0, 23, 0, 0, 0, 29, 0, 0, 0, 34, 0, 0, 0, 40, 0, 0, 0, 46, 0, 0, 0, 52, 0, 0, 0, 58, 0, 0, 0, 64, 0, 0, 0, 69, 0, 0, 0, 75, 0, 0, 0, 81, 0, 0, 0, 87, 0, 0, 0, 93, 0, 0, 0, 99, 0, 0, 0, 104, 0, 0, 0, 110, 0, 0, 0, 116, 0, 0, 0, 122, 0, 0, 0, 128, 0, 0, 0, 133, 0, 0, 0, 139, 0, 0, 0, 145, 0, 0, 0, 151, 0, 0, 0, 157, 0, 0, 0, 163, 0, 0, 0, 168, 0, 0, 0, 174, 0, 0, 0, 180, 0, 0, 0, 186, 0, 0, 0, 192, 0, 0, 0, 198, 0, 0, 0, 203, 0, 0, 0, 209, 0, 0, 0, 215, 0, 0, 0, 221, 0, 0, 0, 227, 0, 0, 0, 233, 0, 0, 0, 238, 0, 0, 0, 244, 0, 0, 0, 250, 0, 0, 0, 0, 1, 0, 0, 6, 1, 0, 0, 11, 1, 0, 0, 17, 1, 0, 0, 23, 1, 0, 0, 29, 1, 0, 0, 35, 1, 0, 0, 41, 1, 0, 0, 46, 1, 0, 0, 52, 1, 0, 0, 58, 1, 0, 0, 64, 1, 0, 0, 70, 1, 0, 0, 76, 1, 0, 0, 81, 1, 0, 0, 87, 1, 0, 0, 93, 1, 0, 0, 99, 1, 0, 0, 105, 1, 0, 0, 110, 1, 0, 0, 116, 1, 0, 0, 122, 1, 0, 0, 128, 1, 0, 0, 134, 1, 0, 0, 140, 1, 0, 0, 145, 1, 0, 0, 151, 1, 0, 0, 157, 1, 0, 0, 163, 1, 0, 0, 169, 1, 0, 0, 175, 1, 0, 0, 180, 1, 0, 0, 186, 1, 0, 0, 192, 1, 0, 0, 198, 1, 0, 0, 204, 1, 0, 0, 210, 1, 0, 0, 215, 1, 0, 0, 221, 1, 0, 0, 227, 1, 0, 0, 233, 1, 0, 0, 239, 1, 0, 0, 244, 1, 0, 0, 250, 1, 0, 0, 0, 2, 0, 0, 6, 2, 0, 0, 12, 2, 0, 0, 18, 2, 0, 0, 23, 2, 0, 0, 29, 2, 0, 0, 35, 2, 0, 0, 41, 2, 0, 0, 47, 2, 0, 0, 53, 2, 0, 0, 58, 2, 0, 0, 64, 2, 0, 0, 70, 2, 0, 0, 76, 2, 0, 0, 82, 2, 0, 0, 87, 2, 0, 0, 93, 2, 0, 0, 99, 2, 0, 0, 105, 2, 0, 0, 111, 2, 0, 0, 117, 2, 0, 0, 122, 2, 0, 0, 128, 2, 0, 0, 134, 2, 0, 0, 140, 2, 0, 0, 146, 2, 0, 0, 152, 2, 0, 0, 157, 2, 0, 0, 163, 2, 0, 0, 169, 2, 0, 0, 175, 2, 0, 0, 181, 2, 0, 0, 187, 2};
// _ZZN3cub18CUB_300001_SM_10006detail10radix_sort31DeviceRadixSortSingleTileKernelINS1_5radix10policy_hubIixyE10Policy1000ELNS0_9SortOrderE1EixyNS1_21identity_decomposer_tEEEvPKT1_PSA_PKT2_PSE_T3_iiT4_E12temp_storage has been demoted
// _ZZN3cub18CUB_300001_SM_10006detail10radix_sort30DeviceRadixSortHistogramKernelINS1_5radix10policy_hubIixyE10Policy1000ELNS0_9SortOrderE1EiyNS1_21identity_decomposer_tEEEvPT2_PKT1_SA_iiT3_E12temp_storage has been demoted
// _ZZN3cub18CUB_300001_SM_10006detail10radix_sort33DeviceRadixSortExclusiveSumKernelINS1_5radix10policy_hubIixyE10Policy1000EyEEvPT0_E12temp_storage has been demoted
// _ZZN3cub18CUB_300001_SM_10006detail10radix_sort29DeviceRadixSortOnesweepKernelINS1_5radix10policy_hubIixyE10Policy1000ELNS0_9SortOrderE1EixyiiNS1_21identity_decomposer_tEEEvPT5_SB_PT3_PKSC_PT1_PKSG_PT2_PKSK_T4_iiT6_E1s has been demoted
// _ZZN3cub18CUB_300001_SM_10006detail10radix_sort31DeviceRadixSortSingleTileKernelINS1_5radix10policy_hubIiiyE10Policy1000ELNS0_9SortOrderE1EiiyNS1_21identity_decomposer_tEEEvPKT1_PSA_PKT2_PSE_T3_iiT4_E12temp_storage has been demoted
// _ZZN3cub18CUB_300001_SM_10006detail10radix_sort30DeviceRadixSortHistogramKernelINS1_5radix10policy_hubIiiyE10Policy1000ELNS0_9SortOrderE1EiyNS1_21identity_decomposer_tEEEvPT2_PKT1_SA_iiT3_E12temp_storage has been demoted
// _ZZN3cub18CUB_300001_SM_10006detail10radix_sort33DeviceRadixSortExclusiveSumKernelINS1_5radix10policy_hubIiiyE10Policy1000EyEEvPT0_E12temp_storage has been demoted
// _ZZN3cub18CUB_300001_SM_10006detail10radix_sort29DeviceRadixSortOnesweepKernelINS1_5radix10policy_hubIiiyE10Policy1000ELNS0_9SortOrderE1EiiyiiNS1_21identity_decomposer_tEEEvPT5_SB_PT3_PKSC_PT1_PKSG_PT2_PKSK_T4_iiT6_E1s has been demoted
.global .align 1 .b8 _ZN34_INTERNAL_6bf7bc77_4_k_cu_f41cbe444cuda3std3__45__cpo5beginE[1];
.global .align 1 .b8 _ZN34_INTERNAL_6bf7bc77_4_k_cu_f41cbe444cuda3std3__45__cpo3endE[1];
.global .align 1 .b8 _ZN34_INTERNAL_6bf7bc77_4_k_cu_f41cbe444cuda3std3__45__cpo6cbeginE[1];
.global .align 1 .b8 _ZN34_INTERNAL_6bf7bc77_4_k_cu_f41cbe444cuda3std3__45__cpo4cendE[1];
.global .align 1 .b8 _ZN34_INTERNAL_6bf7bc77_4_k_cu_f41cbe444cuda3std3__45__cpo6rbeginE[1];
.global .align 1 .b8 _ZN34_INTERNAL_6bf7bc77_4_k_cu_f41cbe444cuda3std3__45__cpo4rendE[1];
.global .align 1 .b8 _ZN34_INTERNAL_6bf7bc77_4_k_cu_f41cbe444cuda3std3__45__cpo7crbeginE[1];
.global .align 1 .b8 _ZN34_INTERNAL_6bf7bc77_4_k_cu_f41cbe444cuda3std3__45__cpo5crendE[1];
.global .align 1 .b8 _ZN34_INTERNAL_6bf7bc77_4_k_cu_f41cbe444cuda3std3__436_GLOBAL__N__6bf7bc77_4_k_cu_f41cbe446ignoreE[1];
.global .align 1 .b8 _ZN34_INTERNAL_6bf7bc77_4_k_cu_f41cbe444cuda3std3__419piecewise_constructE[1];
.global .align 1 .b8 _ZN34_INTERNAL_6bf7bc77_4_k_cu_f41cbe444cuda3std3__48in_placeE[1];
.global .align 1 .b8 _ZN34_INTERNAL_6bf7bc77_4_k_cu_f41cbe444cuda3std3__420unreachable_sentinelE[1];
.global .align 1 .b8 _ZN34_INTERNAL_6bf7bc77_4_k_cu_f41cbe444cuda3std3__47nulloptE[1];
.global .align 1 .b8 _ZN34_INTERNAL_6bf7bc77_4_k_cu_f41cbe444cuda3std3__48unexpectE[1];
.global .align 1 .b8 _ZN34_INTERNAL_6bf7bc77_4_k_cu_f41cbe444cuda3std6ranges3__45__cpo4swapE[1];
.global .align 1 .b8 _ZN34_INTERNAL_6bf7bc77_4_k_cu_f41cbe444cuda3std6ranges3__45__cpo9iter_moveE[1];
.global .align 1 .b8 _ZN34_INTERNAL_6bf7bc77_4_k_cu_f41cbe444cuda3std6ranges3__45__cpo5beginE[1];
.global .align 1 .b8 _ZN34_INTERNAL_6bf7bc77_4_k_cu_f41cbe444cuda3std6ranges3__45__cpo3endE[1];
.global .align 1 .b8 _ZN34_INTERNAL_6bf7bc77_4_k_cu_f41cbe444cuda3std6ranges3__45__cpo6cbeginE[1];
.global .align 1 .b8 _ZN34_INTERNAL_6bf7bc77_4_k_cu_f41cbe444cuda3std6ranges3__45__cpo4cendE[1];
.global .align 1 .b8 _ZN34_INTERNAL_6bf7bc77_4_k_cu_f41cbe444cuda3std6ranges3__45__cpo7advanceE[1];
.global .align 1 .b8 _ZN34_INTERNAL_6bf7bc77_4_k_cu_f41cbe444cuda3std6ranges3__45__cpo9iter_swapE[1];
.global .align 1 .b8 _ZN34_INTERNAL_6bf7bc77_4_k_cu_f41cbe444cuda3std6ranges3__45__cpo4nextE[1];
.global .align 1 .b8 _ZN34_INTERNAL_6bf7bc77_4_k_cu_f41cbe444cuda3std6ranges3__45__cpo4prevE[1];
.global .align 1 .b8 _ZN34_INTERNAL_6bf7bc77_4_k_cu_f41cbe444cuda3std6ranges3__45__cpo4dataE[1];
.global .align 1 .b8 _ZN34_INTERNAL_6bf7bc77_4_k_cu_f41cbe444cuda3std6ranges3__45__cpo5cdataE[1];
.global .align 1 .b8 _ZN34_INTERNAL_6bf7bc77_4_k_cu_f41cbe444cuda3std6ranges3__45__cpo4sizeE[1];
.global .align 1 .b8 _ZN34_INTERNAL_6bf7bc77_4_k_cu_f41cbe444cuda3std6ranges3__45__cpo5ssizeE[1];
.global .align 1 .b8 _ZN34_INTERNAL_6bf7bc77_4_k_cu_f41cbe444cuda3std6ranges3__45__cpo8distanceE[1];
.global .align 1 .b8 _ZN34_INTERNAL_6bf7bc77_4_k_cu_f41cbe446thrust24THRUST_300001_SM_1000_NS8cuda_cub3parE[1];
.global .align 1 .b8 _ZN34_INTERNAL_6bf7bc77_4_k_cu_f41cbe446thrust24THRUST_300001_SM_1000_NS8cuda_cub10par_nosyncE[1];
.global .align 1 .b8 _ZN34_INTERNAL_6bf7bc77_4_k_cu_f41cbe446thrust24THRUST_300001_SM_1000_NS6system6detail10sequential3seqE[1];
.global .align 1 .b8 _ZN34_INTERNAL_6bf7bc77_4_k_cu_f41cbe446thrust24THRUST_300001_SM_1000_NS6system3cpp3parE[1];
.global .align 1 .b8 _ZN34_INTERNAL_6bf7bc77_4_k_cu_f41cbe446thrust24THRUST_300001_SM_1000_NS12placeholders2_1E[1];
.global .align 1 .b8 _ZN34_INTERNAL_6bf7bc77_4_k_cu_f41cbe446thrust24THRUST_300001_SM_1000_NS12placeholders2_2E[1];
.global .align 1 .b8 _ZN34_INTERNAL_6bf7bc77_4_k_cu_f41cbe446thrust24THRUST_300001_SM_1000_NS12placeholders2_3E[1];
.global .align 1 .b8 _ZN34_INTERNAL_6bf7bc77_4_k_cu_f41cbe446thrust24THRUST_300001_SM_1000_NS12placeholders2_4E[1];
.global .align 1 .b8 _ZN34_INTERNAL_6bf7bc77_4_k_cu_f41cbe446thrust24THRUST_300001_SM_1000_NS12placeholders2_5E[1];
.global .align 1 .b8 _ZN34_INTERNAL_6bf7bc77_4_k_cu_f41cbe446thrust24THRUST_300001_SM_1000_NS12placeholders2_6E[1];
.global .align 1 .b8 _ZN34_INTERNAL_6bf7bc77_4_k_cu_f41cbe446thrust24THRUST_300001_SM_1000_NS12placeholders2_7E[1];
.global .align 1 .b8 _ZN34_INTERNAL_6bf7bc77_4_k_cu_f41cbe446thrust24THRUST_300001_SM_1000_NS12placeholders2_8E[1];
.global .align 1 .b8 _ZN34_INTERNAL_6bf7bc77_4_k_cu_f41cbe446thrust24THRUST_300001_SM_1000_NS12placeholders2_9E[1];
.global .align 1 .b8 _ZN34_INTERNAL_6bf7bc77_4_k_cu_f41cbe446thrust24THRUST_300001_SM_1000_NS12placeholders3_10E[1];
.global .align 1 .b8 _ZN34_INTERNAL_6bf7bc77_4_k_cu_f41cbe446thrust24THRUST_300001_SM_1000_NS3seqE[1];
.global .align 1 .b8 _ZN34_INTERNAL_6bf7bc77_4_k_cu_f41cbe446thrust24THRUST_300001_SM_1000_NS6deviceE[1];

.visible .entry _Z10TestKernelPii(
	.param .u64 .ptr .align 1 _Z10TestKernelPii_param_0,
	.param .u32 _Z10TestKernelPii_param_1
)
{
	.reg .pred 	%p<2>;
	.reg .b32 	%r<7>;
	.reg .b64 	%rd<5>;

	ld.param.u64 	%rd1, [_Z10TestKernelPii_param_0];
	ld.param.u32 	%r2, [_Z10TestKernelPii_param_1];
	mov.u32 	%r3, %ctaid.x;
	mov.u32 	%r4, %ntid.x;
	mov.u32 	%r5, %tid.x;
	mad.lo.s32 	%r1, %r3, %r4, %r5;
	setp.ge.s32 	%p1, %r1, %r2;
	@%p1 bra 	$L__BB0_2;
	cvta.to.global.u64 	%rd2, %rd1;
	shl.b32 	%r6, %r1, 1;
	mul.wide.s32 	%rd3, %r1, 4;
	add.s64 	%rd4, %rd2, %rd3;
	st.global.u32 	[%rd4], %r6;
$L__BB0_2:
	ret;

}
	// .globl	_Z20GpuEnumerationKernelPKiS0_S0_S0_ixxS0_iS0_iS0_S0_iPiPx
.visible .entry _Z20GpuEnumerationKernelPKiS0_S0_S0_ixxS0_iS0_iS0_S0_iPiPx(
	.param .u64 .ptr .align 1 _Z20GpuEnumerationKernelPKiS0_S0_S0_ixxS0_iS0_iS0_S0_iPiPx_param_0,
	.param .u64 .ptr .align 1 _Z20GpuEnumerationKernelPKiS0_S0_S0_ixxS0_iS0_iS0_S0_iPiPx_param_1,
	.param .u64 .ptr .align 1 _Z20GpuEnumerationKernelPKiS0_S0_S0_ixxS0_iS0_iS0_S0_iPiPx_param_2,
	.param .u64 .ptr .align 1 _Z20GpuEnumerationKernelPKiS0_S0_S0_ixxS0_iS0_iS0_S0_iPiPx_param_3,
	.param .u32 _Z20GpuEnumerationKernelPKiS0_S0_S0_ixxS0_iS0_iS0_S0_iPiPx_param_4,
	.param .u64 _Z20GpuEnumerationKernelPKiS0_S0_S0_ixxS0_iS0_iS0_S0_iPiPx_param_5,
	.param .u64 _Z20GpuEnumerationKernelPKiS0_S0_S0_ixxS0_iS0_iS0_S0_iPiPx_param_6,
	.param .u64 .ptr .align 1 _Z20GpuEnumerationKernelPKiS0_S0_S0_ixxS0_iS0_iS0_S0_iPiPx_param_7,
	.param .u32 _Z20GpuEnumerationKernelPKiS0_S0_S0_ixxS0_iS0_iS0_S0_iPiPx_param_8,
	.param .u64 .ptr .align 1 _Z20GpuEnumerationKernelPKiS0_S0_S0_ixxS0_iS0_iS0_S0_iPiPx_param_9,
	.param .u32 _Z20GpuEnumerationKernelPKiS0_S0_S0_ixxS0_iS0_iS0_S0_iPiPx_param_10,
	.param .u64 .ptr .align 1 _Z20GpuEnumerationKernelPKiS0_S0_S0_ixxS0_iS0_iS0_S0_iPiPx_param_11,
	.param .u64 .ptr .align 1 _Z20GpuEnumerationKernelPKiS0_S0_S0_ixxS0_iS0_iS0_S0_iPiPx_param_12,
	.param .u32 _Z20GpuEnumerationKernelPKiS0_S0_S0_ixxS0_iS0_iS0_S0_iPiPx_param_13,
	.param .u64 .ptr .align 1 _Z20GpuEnumerationKernelPKiS0_S0_S0_ixxS0_iS0_iS0_S0_iPiPx_param_14,
	.param .u64 .ptr .align 1 _Z20GpuEnumerationKernelPKiS0_S0_S0_ixxS0_iS0_iS0_S0_iPiPx_param_15
)
{
	.local .align 16 .b8 	__local_depot1[176];
	.reg .b64 	%SP;
	.reg .b64 	%SPL;
	.reg .pred 	%p<382>;
	.reg .b32 	%r<1408>;
	.reg .b64 	%rd<519>;

	mov.u64 	%SPL, __local_depot1;
	ld.param.u64 	%rd204, [_Z20GpuEnumerationKernelPKiS0_S0_S0_ixxS0_iS0_iS0_S0_iPiPx_param_0];
	ld.param.u64 	%rd205, [_Z20GpuEnumerationKernelPKiS0_S0_S0_ixxS0_iS0_iS0_S0_iPiPx_param_1];
	ld.param.u64 	%rd206, [_Z20GpuEnumerationKernelPKiS0_S0_S0_ixxS0_iS0_iS0_S0_iPiPx_param_2];
	ld.param.u64 	%rd207, [_Z20GpuEnumerationKernelPKiS0_S0_S0_ixxS0_iS0_iS0_S0_iPiPx_param_3];
	ld.param.u32 	%r558, [_Z20GpuEnumerationKernelPKiS0_S0_S0_ixxS0_iS0_iS0_S0_iPiPx_param_4];
	ld.param.u64 	%rd200, [_Z20GpuEnumerationKernelPKiS0_S0_S0_ixxS0_iS0_iS0_S0_iPiPx_param_5];
	ld.param.u64 	%rd201, [_Z20GpuEnumerationKernelPKiS0_S0_S0_ixxS0_iS0_iS0_S0_iPiPx_param_6];
	ld.param.u64 	%rd208, [_Z20GpuEnumerationKernelPKiS0_S0_S0_ixxS0_iS0_iS0_S0_iPiPx_param_7];
	ld.param.u32 	%r559, [_Z20GpuEnumerationKernelPKiS0_S0_S0_ixxS0_iS0_iS0_S0_iPiPx_param_8];
	ld.param.u64 	%rd209, [_Z20GpuEnumerationKernelPKiS0_S0_S0_ixxS0_iS0_iS0_S0_iPiPx_param_9];
	ld.param.u32 	%r560, [_Z20GpuEnumerationKernelPKiS0_S0_S0_ixxS0_iS0_iS0_S0_iPiPx_param_10];
	ld.param.u32 	%r561, [_Z20GpuEnumerationKernelPKiS0_S0_S0_ixxS0_iS0_iS0_S0_iPiPx_param_13];
	ld.param.u64 	%rd210, [_Z20GpuEnumerationKernelPKiS0_S0_S0_ixxS0_iS0_iS0_S0_iPiPx_param_14];
	ld.param.u64 	%rd211, [_Z20GpuEnumerationKernelPKiS0_S0_S0_ixxS0_iS0_iS0_S0_iPiPx_param_15];
	cvta.to.global.u64 	%rd1, %rd205;
	cvta.to.global.u64 	%rd2, %rd204;
	cvta.to.global.u64 	%rd3, %rd206;
	cvta.to.global.u64 	%rd4, %rd207;
	cvta.to.global.u64 	%rd5, %rd209;
	cvta.to.global.u64 	%rd6, %rd208;
	cvta.to.global.u64 	%rd7, %rd211;
	cvta.to.global.u64 	%rd8, %rd210;
	add.u64 	%rd9, %SPL, 0;
	add.u64 	%rd10, %SPL, 80;
	add.u64 	%rd11, %SPL, 160;
	sub.s64 	%rd12, %rd201, %rd200;
	setp.lt.s64 	%p10, %rd12, 1;
	@%p10 bra 	$L__BB1_550;
	mov.u32 	%r562, %ntid.x;
	mov.u32 	%r563, %nctaid.x;
	mul.lo.s32 	%r564, %r563, %r562;
	cvt.u64.u32 	%rd13, %r564;
	mov.u32 	%r565, %tid.x;
	mov.u32 	%r566, %ctaid.x;
	mad.lo.s32 	%r1, %r566, %r562, %r565;
	add.s64 	%rd215, %rd13, %rd12;
	add.s64 	%rd14, %rd215, -1;
	and.b64  	%rd216, %rd14, -4294967296;
	setp.ne.s64 	%p11, %rd216, 0;
	@%p11 bra 	$L__BB1_3;
	cvt.u32.u64 	%r567, %rd13;
	cvt.u32.u64 	%r568, %rd14;
	div.u32 	%r569, %r568, %r567;
	cvt.u64.u32 	%rd474, %r569;
	bra.uni 	$L__BB1_4;
$L__BB1_3:
	div.u64 	%rd474, %rd14, %rd13;
$L__BB1_4:
	cvt.u64.u32 	%rd217, %r1;
	mul.lo.s64 	%rd18, %rd474, %rd217;
	add.s64 	%rd475, %rd18, %rd200;
	setp.ge.s64 	%p12, %rd475, %rd201;
	@%p12 bra 	$L__BB1_550;
	add.s64 	%rd218, %rd475, %rd474;
	min.s64 	%rd20, %rd218, %rd201;
	setp.gt.s32 	%p13, %r558, 0;
	mov.u64 	%rd502, %rd475;
	@%p13 bra 	$L__BB1_6;
	bra.uni 	$L__BB1_422;
$L__BB1_6:
	add.s32 	%r1355, %r558, -4;
	mov.b32 	%r1359, 0;
	mov.u64 	%rd502, %rd475;
$L__BB1_7:
	min.s32 	%r436, %r1355, 3;
	not.b32 	%r572, %r1359;
	add.s32 	%r437, %r558, %r572;
	setp.lt.s32 	%p14, %r437, 3;
	mov.b64 	%rd489, 0;
	@%p14 bra 	$L__BB1_419;
	setp.eq.s32 	%p15, %r437, 3;
	mov.b64 	%rd489, 1;
	@%p15 bra 	$L__BB1_419;
	and.b32  	%r438, %r436, 3;
	add.s32 	%r574, %r436, -1;
	setp.lt.u32 	%p16, %r574, 3;
	mov.b64 	%rd489, 1;
	mov.b32 	%r1358, 0;
	@%p16 bra 	$L__BB1_407;
	and.b32  	%r1358, %r436, -4;
	mov.b64 	%rd489, 1;
	mov.b32 	%r1357, 0;
$L__BB1_11:
	sub.s32 	%r576, %r437, %r1357;
	cvt.s64.s32 	%rd224, %r576;
	mul.lo.s64 	%rd69, %rd489, %rd224;
	add.s32 	%r577, %r1357, 1;
	cvt.u64.u32 	%rd70, %r577;
	and.b64  	%rd225, %rd69, -4294967296;
	setp.ne.s64 	%p17, %rd225, 0;
	@%p17 bra 	$L__BB1_396;
	cvt.u32.u64 	%r578, %rd70;
	cvt.u32.u64 	%r579, %rd69;
	div.u32 	%r580, %r579, %r578;
	cvt.u64.u32 	%rd481, %r580;
	bra.uni 	$L__BB1_397;
$L__BB1_13:
	add.s64 	%rd21, %rd11, 8;
	add.s64 	%rd22, %rd11, 4;
	setp.gt.s32 	%p68, %r561, 0;
	add.s32 	%r2, %r558, -4;
	@%p68 bra 	$L__BB1_21;
	add.s64 	%rd23, %rd11, 12;
	ld.const.u32 	%r3, [D_ATTR_THRESHOLDS];
	ld.const.u32 	%r4, [D_ATTR_THRESHOLDS+4];
	ld.const.u32 	%r5, [D_ATTR_THRESHOLDS+8];
	ld.const.u32 	%r6, [D_ATTR_THRESHOLDS+12];
	ld.const.u32 	%r7, [D_ATTR_THRESHOLDS+16];
	ld.const.u32 	%r8, [D_ATTR_THRESHOLDS+20];
	ld.const.u32 	%r9, [D_SPECIAL_ATTRS];
	ld.const.u32 	%r10, [D_SPECIAL_ATTRS+4];
	ld.const.u32 	%r11, [D_SPECIAL_ATTRS+8];
	ld.const.u32 	%r12, [D_SPECIAL_ATTRS+12];
	ld.const.u32 	%r13, [D_SPECIAL_ATTRS+16];
	ld.const.u32 	%r14, [D_SPECIAL_ATTRS+20];
	ld.const.u32 	%r15, [D_SPECIAL_ATTRS+24];
	ld.const.u32 	%r16, [D_SPECIAL_ATTRS+28];
	add.s32 	%r17, %r558, -1;
	add.s32 	%r18, %r558, -2;
	add.s32 	%r19, %r558, -3;
	mov.b64 	%rd517, 0;
$L__BB1_15:
	ld.local.u32 	%r711, [%rd11];
	cvt.s64.s32 	%rd195, %r711;
	mul.wide.s32 	%rd277, %r711, 4;
	add.s64 	%rd278, %rd4, %rd277;
	ld.global.u32 	%r477, [%rd278];
	add.s64 	%rd279, %rd3, %rd277;
	ld.global.u32 	%r478, [%rd279];
	setp.lt.s32 	%p69, %r478, 1;
	mov.b32 	%r1383, 0;
	mov.u32 	%r1378, %r1383;
	@%p69 bra 	$L__BB1_498;
	mov.b32 	%r1378, 0;
	mov.u32 	%r1383, %r1378;
	mov.u32 	%r1373, %r1378;
$L__BB1_17:
	add.s32 	%r713, %r1373, %r477;
	mul.wide.s32 	%rd280, %r713, 4;
	add.s64 	%rd281, %rd2, %rd280;
	ld.global.u32 	%r482, [%rd281];
	add.s64 	%rd282, %rd1, %rd280;
	ld.global.u32 	%r483, [%rd282];
	add.s32 	%r1383, %r483, %r1383;
	setp.lt.s32 	%p70, %r1378, 1;
	@%p70 bra 	$L__BB1_496;
	mov.b32 	%r1374, 0;
$L__BB1_19:
	mul.wide.u32 	%rd283, %r1374, 4;
	add.s64 	%rd284, %rd9, %rd283;
	ld.local.u32 	%r715, [%rd284];
	setp.eq.s32 	%p71, %r715, %r482;
	@%p71 bra 	$L__BB1_20;
	bra.uni 	$L__BB1_495;
$L__BB1_20:
	add.s64 	%rd289, %rd10, %rd283;
	ld.local.u32 	%r716, [%rd289];
	add.s32 	%r717, %r716, %r483;
	st.local.u32 	[%rd289], %r717;
	bra.uni 	$L__BB1_497;
$L__BB1_21:
	ld.const.u32 	%r20, [D_ATTR_THRESHOLDS+4];
	ld.const.u32 	%r21, [D_ATTR_THRESHOLDS+8];
	ld.const.u32 	%r22, [D_SPECIAL_ATTRS+4];
	ld.const.u32 	%r23, [D_SPECIAL_ATTRS+8];
	ld.const.u32 	%r24, [D_SPECIAL_ATTRS+12];
	ld.const.u32 	%r25, [D_SPECIAL_ATTRS+16];
	ld.const.u32 	%r26, [D_SPECIAL_ATTRS+20];
	ld.const.u32 	%r27, [D_SPECIAL_ATTRS+24];
	add.s32 	%r28, %r558, -1;
	add.s32 	%r29, %r558, -2;
	add.s32 	%r30, %r558, -3;
	mov.b64 	%rd476, 0;
	ld.const.u32 	%r1099, [D_ATTR_THRESHOLDS];
	ld.const.u32 	%r1103, [D_ATTR_THRESHOLDS+12];
	ld.const.u32 	%r1105, [D_ATTR_THRESHOLDS+16];
	ld.const.u32 	%r1107, [D_ATTR_THRESHOLDS+20];
$L__BB1_22:
	ld.local.v4.u32 	{%r769, %r31, %r32, %r33}, [%rd11];
	cvt.s64.s32 	%rd26, %r769;
	mul.wide.s32 	%rd362, %r769, 4;
	add.s64 	%rd363, %rd4, %rd362;
	ld.global.u32 	%r34, [%rd363];
	add.s64 	%rd364, %rd3, %rd362;
	ld.global.u32 	%r35, [%rd364];
	and.b32  	%r36, %r35, 3;
	mul.wide.s32 	%rd365, %r31, 4;
	add.s64 	%rd366, %rd4, %rd365;
	ld.global.u32 	%r37, [%rd366];
	add.s64 	%rd367, %rd3, %rd365;
	ld.global.u32 	%r38, [%rd367];
	and.b32  	%r39, %r38, 3;
	mul.wide.s32 	%rd368, %r32, 4;
	add.s64 	%rd369, %rd4, %rd368;
	ld.global.u32 	%r40, [%rd369];
	add.s64 	%rd370, %rd3, %rd368;
	ld.global.u32 	%r41, [%rd370];
	and.b32  	%r42, %r41, 3;
	mul.wide.s32 	%rd371, %r33, 4;
	add.s64 	%rd372, %rd4, %rd371;
	ld.global.u32 	%r43, [%rd372];
	add.s64 	%rd373, %rd3, %rd371;
	ld.global.u32 	%r44, [%rd373];
	and.b32  	%r45, %r44, 3;
	mov.b32 	%r1147, 0;
$L__BB1_23:
	ld.param.u64 	%rd473, [_Z20GpuEnumerationKernelPKiS0_S0_S0_ixxS0_iS0_iS0_S0_iPiPx_param_12];
	ld.param.u64 	%rd472, [_Z20GpuEnumerationKernelPKiS0_S0_S0_ixxS0_iS0_iS0_S0_iPiPx_param_11];
	setp.gt.s32 	%p132, %r35, 0;
	cvta.to.global.u64 	%rd374, %rd472;
	mul.wide.u32 	%rd375, %r1147, 4;
	add.s64 	%rd376, %rd374, %rd375;
	ld.global.u32 	%r47, [%rd376];
	cvta.to.global.u64 	%rd377, %rd473;
	add.s64 	%rd378, %rd377, %rd375;
	ld.global.u32 	%r48, [%rd378];
	mov.b32 	%r1170, 0;
	@%p132 bra 	$L__BB1_393;
$L__BB1_24:
	setp.lt.s32 	%p173, %r38, 1;
	@%p173 bra 	$L__BB1_99;
	setp.lt.u32 	%p174, %r38, 16;
	mov.b32 	%r1198, 0;
	@%p174 bra 	$L__BB1_60;
	mov.b32 	%r1168, 0;
$L__BB1_27:
	.pragma "nounroll";
	add.s32 	%r849, %r1168, %r37;
	mul.wide.s32 	%rd385, %r849, 4;
	add.s64 	%rd29, %rd2, %rd385;
	ld.global.u32 	%r850, [%rd29];
	setp.ne.s32 	%p175, %r850, %r47;
	add.s64 	%rd30, %rd1, %rd385;
	@%p175 bra 	$L__BB1_29;
	ld.global.u32 	%r851, [%rd30];
	add.s32 	%r1170, %r851, %r1170;
$L__BB1_29:
	ld.global.u32 	%r852, [%rd29+4];
	setp.ne.s32 	%p176, %r852, %r47;
	@%p176 bra 	$L__BB1_31;
	ld.global.u32 	%r853, [%rd30+4];
	add.s32 	%r1170, %r853, %r1170;
$L__BB1_31:
	ld.global.u32 	%r854, [%rd29+8];
	setp.ne.s32 	%p177, %r854, %r47;
	@%p177 bra 	$L__BB1_33;
	ld.global.u32 	%r855, [%rd30+8];
	add.s32 	%r1170, %r855, %r1170;
$L__BB1_33:
	ld.global.u32 	%r856, [%rd29+12];
	setp.ne.s32 	%p178, %r856, %r47;
	@%p178 bra 	$L__BB1_35;
	ld.global.u32 	%r857, [%rd30+12];
	add.s32 	%r1170, %r857, %r1170;
$L__BB1_35:
	ld.global.u32 	%r858, [%rd29+16];
	setp.ne.s32 	%p179, %r858, %r47;
	@%p179 bra 	$L__BB1_37;
	ld.global.u32 	%r859, [%rd30+16];
	add.s32 	%r1170, %r859, %r1170;
$L__BB1_37:
	ld.global.u32 	%r860, [%rd29+20];
	setp.ne.s32 	%p180, %r860, %r47;
	@%p180 bra 	$L__BB1_39;
	ld.global.u32 	%r861, [%rd30+20];
	add.s32 	%r1170, %r861, %r1170;
$L__BB1_39:
	ld.global.u32 	%r862, [%rd29+24];
	setp.ne.s32 	%p181, %r862, %r47;
	@%p181 bra 	$L__BB1_41;
	ld.global.u32 	%r863, [%rd30+24];
	add.s32 	%r1170, %r863, %r1170;
$L__BB1_41:
	ld.global.u32 	%r864, [%rd29+28];
	setp.ne.s32 	%p182, %r864, %r47;
	@%p182 bra 	$L__BB1_43;
	ld.global.u32 	%r865, [%rd30+28];
	add.s32 	%r1170, %r865, %r1170;
$L__BB1_43:
	ld.global.u32 	%r866, [%rd29+32];
	setp.ne.s32 	%p183, %r866, %r47;
	@%p183 bra 	$L__BB1_45;
	ld.global.u32 	%r867, [%rd30+32];
	add.s32 	%r1170, %r867, %r1170;
$L__BB1_45:
	ld.global.u32 	%r868, [%rd29+36];
	setp.ne.s32 	%p184, %r868, %r47;
	@%p184 bra 	$L__BB1_47;
	ld.global.u32 	%r869, [%rd30+36];
	add.s32 	%r1170, %r869, %r1170;
$L__BB1_47:
	ld.global.u32 	%r870, [%rd29+40];
	setp.ne.s32 	%p185, %r870, %r47;
	@%p185 bra 	$L__BB1_49;
	ld.global.u32 	%r871, [%rd30+40];
	add.s32 	%r1170, %r871, %r1170;
$L__BB1_49:
	ld.global.u32 	%r872, [%rd29+44];
	setp.ne.s32 	%p186, %r872, %r47;
	@%p186 bra 	$L__BB1_51;
	ld.global.u32 	%r873, [%rd30+44];
	add.s32 	%r1170, %r873, %r1170;
$L__BB1_51:
	ld.global.u32 	%r874, [%rd29+48];
	setp.ne.s32 	%p187, %r874, %r47;
	@%p187 bra 	$L__BB1_53;
	ld.global.u32 	%r875, [%rd30+48];
	add.s32 	%r1170, %r875, %r1170;
$L__BB1_53:
	ld.global.u32 	%r876, [%rd29+52];
	setp.ne.s32 	%p188, %r876, %r47;
	@%p188 bra 	$L__BB1_55;
	ld.global.u32 	%r877, [%rd30+52];
	add.s32 	%r1170, %r877, %r1170;
$L__BB1_55:
	ld.global.u32 	%r878, [%rd29+56];
	setp.ne.s32 	%p189, %r878, %r47;
	@%p189 bra 	$L__BB1_57;
	ld.global.u32 	%r879, [%rd30+56];
	add.s32 	%r1170, %r879, %r1170;
$L__BB1_57:
	ld.global.u32 	%r880, [%rd29+60];
	setp.ne.s32 	%p190, %r880, %r47;
	@%p190 bra 	$L__BB1_59;
	ld.global.u32 	%r881, [%rd30+60];
	add.s32 	%r1170, %r881, %r1170;
$L__BB1_59:
	add.s32 	%r1168, %r1168, 16;
	and.b32  	%r1198, %r38, 2147483632;
	setp.ne.s32 	%p191, %r1168, %r1198;
	@%p191 bra 	$L__BB1_27;
$L__BB1_60:
	and.b32  	%r882, %r38, 15;
	setp.eq.s32 	%p192, %r882, 0;
	@%p192 bra 	$L__BB1_99;
	setp.lt.u32 	%p193, %r882, 8;
	@%p193 bra 	$L__BB1_79;
	add.s32 	%r885, %r1198, %r37;
	mul.wide.s32 	%rd386, %r885, 4;
	add.s64 	%rd31, %rd2, %rd386;
	ld.global.u32 	%r886, [%rd31];
	setp.ne.s32 	%p194, %r886, %r47;
	add.s64 	%rd32, %rd1, %rd386;
	@%p194 bra 	$L__BB1_64;
	ld.global.u32 	%r887, [%rd32];
	add.s32 	%r1170, %r887, %r1170;
$L__BB1_64:
	ld.global.u32 	%r888, [%rd31+4];
	setp.ne.s32 	%p195, %r888, %r47;
	@%p195 bra 	$L__BB1_66;
	ld.global.u32 	%r889, [%rd32+4];
	add.s32 	%r1170, %r889, %r1170;
$L__BB1_66:
	ld.global.u32 	%r890, [%rd31+8];
	setp.ne.s32 	%p196, %r890, %r47;
	@%p196 bra 	$L__BB1_68;
	ld.global.u32 	%r891, [%rd32+8];
	add.s32 	%r1170, %r891, %r1170;
$L__BB1_68:
	ld.global.u32 	%r892, [%rd31+12];
	setp.ne.s32 	%p197, %r892, %r47;
	@%p197 bra 	$L__BB1_70;
	ld.global.u32 	%r893, [%rd32+12];
	add.s32 	%r1170, %r893, %r1170;
$L__BB1_70:
	ld.global.u32 	%r894, [%rd31+16];
	setp.ne.s32 	%p198, %r894, %r47;
	@%p198 bra 	$L__BB1_72;
	ld.global.u32 	%r895, [%rd32+16];
	add.s32 	%r1170, %r895, %r1170;
$L__BB1_72:
	ld.global.u32 	%r896, [%rd31+20];
	setp.ne.s32 	%p199, %r896, %r47;
	@%p199 bra 	$L__BB1_74;
	ld.global.u32 	%r897, [%rd32+20];
	add.s32 	%r1170, %r897, %r1170;
$L__BB1_74:
	ld.global.u32 	%r898, [%rd31+24];
	setp.ne.s32 	%p200, %r898, %r47;
	@%p200 bra 	$L__BB1_76;
	ld.global.u32 	%r899, [%rd32+24];
	add.s32 	%r1170, %r899, %r1170;
$L__BB1_76:
	ld.global.u32 	%r900, [%rd31+28];
	setp.ne.s32 	%p201, %r900, %r47;
	@%p201 bra 	$L__BB1_78;
	ld.global.u32 	%r901, [%rd32+28];
	add.s32 	%r1170, %r901, %r1170;
$L__BB1_78:
	add.s32 	%r1198, %r1198, 8;
$L__BB1_79:
	and.b32  	%r902, %r38, 7;
	setp.eq.s32 	%p202, %r902, 0;
	@%p202 bra 	$L__BB1_99;
	setp.lt.u32 	%p203, %r902, 4;
	@%p203 bra 	$L__BB1_90;
	add.s32 	%r905, %r1198, %r37;
	mul.wide.s32 	%rd387, %r905, 4;
	add.s64 	%rd33, %rd2, %rd387;
	ld.global.u32 	%r906, [%rd33];
	setp.ne.s32 	%p204, %r906, %r47;
	add.s64 	%rd34, %rd1, %rd387;
	@%p204 bra 	$L__BB1_83;
	ld.global.u32 	%r907, [%rd34];
	add.s32 	%r1170, %r907, %r1170;
$L__BB1_83:
	ld.global.u32 	%r908, [%rd33+4];
	setp.ne.s32 	%p205, %r908, %r47;
	@%p205 bra 	$L__BB1_85;
	ld.global.u32 	%r909, [%rd34+4];
	add.s32 	%r1170, %r909, %r1170;
$L__BB1_85:
	ld.global.u32 	%r910, [%rd33+8];
	setp.ne.s32 	%p206, %r910, %r47;
	@%p206 bra 	$L__BB1_87;
	ld.global.u32 	%r911, [%rd34+8];
	add.s32 	%r1170, %r911, %r1170;
$L__BB1_87:
	ld.global.u32 	%r912, [%rd33+12];
	setp.ne.s32 	%p207, %r912, %r47;
	@%p207 bra 	$L__BB1_89;
	ld.global.u32 	%r913, [%rd34+12];
	add.s32 	%r1170, %r913, %r1170;
$L__BB1_89:
	add.s32 	%r1198, %r1198, 4;
$L__BB1_90:
	setp.eq.s32 	%p208, %r39, 0;
	@%p208 bra 	$L__BB1_99;
	add.s32 	%r914, %r1198, %r37;
	mul.wide.s32 	%rd388, %r914, 4;
	add.s64 	%rd35, %rd2, %rd388;
	ld.global.u32 	%r915, [%rd35];
	setp.ne.s32 	%p209, %r915, %r47;
	add.s64 	%rd36, %rd1, %rd388;
	@%p209 bra 	$L__BB1_93;
	ld.global.u32 	%r916, [%rd36];
	add.s32 	%r1170, %r916, %r1170;
$L__BB1_93:
	setp.eq.s32 	%p210, %r39, 1;
	@%p210 bra 	$L__BB1_99;
	ld.global.u32 	%r917, [%rd35+4];
	setp.ne.s32 	%p211, %r917, %r47;
	@%p211 bra 	$L__BB1_96;
	ld.global.u32 	%r918, [%rd36+4];
	add.s32 	%r1170, %r918, %r1170;
$L__BB1_96:
	setp.eq.s32 	%p212, %r39, 2;
	@%p212 bra 	$L__BB1_99;
	ld.global.u32 	%r919, [%rd35+8];
	setp.ne.s32 	%p213, %r919, %r47;
	@%p213 bra 	$L__BB1_99;
	ld.global.u32 	%r920, [%rd36+8];
	add.s32 	%r1170, %r920, %r1170;
$L__BB1_99:
	setp.lt.s32 	%p214, %r41, 1;
	@%p214 bra 	$L__BB1_174;
	setp.lt.u32 	%p215, %r41, 16;
	mov.b32 	%r1240, 0;
	@%p215 bra 	$L__BB1_135;
	mov.b32 	%r1210, 0;
$L__BB1_102:
	.pragma "nounroll";
	add.s32 	%r924, %r1210, %r40;
	mul.wide.s32 	%rd389, %r924, 4;
	add.s64 	%rd37, %rd2, %rd389;
	ld.global.u32 	%r925, [%rd37];
	setp.ne.s32 	%p216, %r925, %r47;
	add.s64 	%rd38, %rd1, %rd389;
	@%p216 bra 	$L__BB1_104;
	ld.global.u32 	%r926, [%rd38];
	add.s32 	%r1170, %r926, %r1170;
$L__BB1_104:
	ld.global.u32 	%r927, [%rd37+4];
	setp.ne.s32 	%p217, %r927, %r47;
	@%p217 bra 	$L__BB1_106;
	ld.global.u32 	%r928, [%rd38+4];
	add.s32 	%r1170, %r928, %r1170;
$L__BB1_106:
	ld.global.u32 	%r929, [%rd37+8];
	setp.ne.s32 	%p218, %r929, %r47;
	@%p218 bra 	$L__BB1_108;
	ld.global.u32 	%r930, [%rd38+8];
	add.s32 	%r1170, %r930, %r1170;
$L__BB1_108:
	ld.global.u32 	%r931, [%rd37+12];
	setp.ne.s32 	%p219, %r931, %r47;
	@%p219 bra 	$L__BB1_110;
	ld.global.u32 	%r932, [%rd38+12];
	add.s32 	%r1170, %r932, %r1170;
$L__BB1_110:
	ld.global.u32 	%r933, [%rd37+16];
	setp.ne.s32 	%p220, %r933, %r47;
	@%p220 bra 	$L__BB1_112;
	ld.global.u32 	%r934, [%rd38+16];
	add.s32 	%r1170, %r934, %r1170;
$L__BB1_112:
	ld.global.u32 	%r935, [%rd37+20];
	setp.ne.s32 	%p221, %r935, %r47;
	@%p221 bra 	$L__BB1_114;
	ld.global.u32 	%r936, [%rd38+20];
	add.s32 	%r1170, %r936, %r1170;
$L__BB1_114:
	ld.global.u32 	%r937, [%rd37+24];
	setp.ne.s32 	%p222, %r937, %r47;
	@%p222 bra 	$L__BB1_116;
	ld.global.u32 	%r938, [%rd38+24];
	add.s32 	%r1170, %r938, %r1170;
$L__BB1_116:
	ld.global.u32 	%r939, [%rd37+28];
	setp.ne.s32 	%p223, %r939, %r47;
	@%p223 bra 	$L__BB1_118;
	ld.global.u32 	%r940, [%rd38+28];
	add.s32 	%r1170, %r940, %r1170;
$L__BB1_118:
	ld.global.u32 	%r941, [%rd37+32];
	setp.ne.s32 	%p224, %r941, %r47;
	@%p224 bra 	$L__BB1_120;
	ld.global.u32 	%r942, [%rd38+32];
	add.s32 	%r1170, %r942, %r1170;
$L__BB1_120:
	ld.global.u32 	%r943, [%rd37+36];
	setp.ne.s32 	%p225, %r943, %r47;
	@%p225 bra 	$L__BB1_122;
	ld.global.u32 	%r944, [%rd38+36];
	add.s32 	%r1170, %r944, %r1170;
$L__BB1_122:
	ld.global.u32 	%r945, [%rd37+40];
	setp.ne.s32 	%p226, %r945, %r47;
	@%p226 bra 	$L__BB1_124;
	ld.global.u32 	%r946, [%rd38+40];
	add.s32 	%r1170, %r946, %r1170;
$L__BB1_124:
	ld.global.u32 	%r947, [%rd37+44];
	setp.ne.s32 	%p227, %r947, %r47;
	@%p227 bra 	$L__BB1_126;
	ld.global.u32 	%r948, [%rd38+44];
	add.s32 	%r1170, %r948, %r1170;
$L__BB1_126:
	ld.global.u32 	%r949, [%rd37+48];
	setp.ne.s32 	%p228, %r949, %r47;
	@%p228 bra 	$L__BB1_128;
	ld.global.u32 	%r950, [%rd38+48];
	add.s32 	%r1170, %r950, %r1170;
$L__BB1_128:
	ld.global.u32 	%r951, [%rd37+52];
	setp.ne.s32 	%p229, %r951, %r47;
	@%p229 bra 	$L__BB1_130;
	ld.global.u32 	%r952, [%rd38+52];
	add.s32 	%r1170, %r952, %r1170;
$L__BB1_130:
	ld.global.u32 	%r953, [%rd37+56];
	setp.ne.s32 	%p230, %r953, %r47;
	@%p230 bra 	$L__BB1_132;
	ld.global.u32 	%r954, [%rd38+56];
	add.s32 	%r1170, %r954, %r1170;
$L__BB1_132:
	ld.global.u32 	%r955, [%rd37+60];
	setp.ne.s32 	%p231, %r955, %r47;
	@%p231 bra 	$L__BB1_134;
	ld.global.u32 	%r956, [%rd38+60];
	add.s32 	%r1170, %r956, %r1170;
$L__BB1_134:
	add.s32 	%r1210, %r1210, 16;
	and.b32  	%r1240, %r41, 2147483632;
	setp.ne.s32 	%p232, %r1210, %r1240;
	@%p232 bra 	$L__BB1_102;
$L__BB1_135:
	and.b32  	%r957, %r41, 15;
	setp.eq.s32 	%p233, %r957, 0;
	@%p233 bra 	$L__BB1_174;
	setp.lt.u32 	%p234, %r957, 8;
	@%p234 bra 	$L__BB1_154;
	add.s32 	%r960, %r1240, %r40;
	mul.wide.s32 	%rd390, %r960, 4;
	add.s64 	%rd39, %rd2, %rd390;
	ld.global.u32 	%r961, [%rd39];
	setp.ne.s32 	%p235, %r961, %r47;
	add.s64 	%rd40, %rd1, %rd390;
	@%p235 bra 	$L__BB1_139;
	ld.global.u32 	%r962, [%rd40];
	add.s32 	%r1170, %r962, %r1170;
$L__BB1_139:
	ld.global.u32 	%r963, [%rd39+4];
	setp.ne.s32 	%p236, %r963, %r47;
	@%p236 bra 	$L__BB1_141;
	ld.global.u32 	%r964, [%rd40+4];
	add.s32 	%r1170, %r964, %r1170;
$L__BB1_141:
	ld.global.u32 	%r965, [%rd39+8];
	setp.ne.s32 	%p237, %r965, %r47;
	@%p237 bra 	$L__BB1_143;
	ld.global.u32 	%r966, [%rd40+8];
	add.s32 	%r1170, %r966, %r1170;
$L__BB1_143:
	ld.global.u32 	%r967, [%rd39+12];
	setp.ne.s32 	%p238, %r967, %r47;
	@%p238 bra 	$L__BB1_145;
	ld.global.u32 	%r968, [%rd40+12];
	add.s32 	%r1170, %r968, %r1170;
$L__BB1_145:
	ld.global.u32 	%r969, [%rd39+16];
	setp.ne.s32 	%p239, %r969, %r47;
	@%p239 bra 	$L__BB1_147;
	ld.global.u32 	%r970, [%rd40+16];
	add.s32 	%r1170, %r970, %r1170;
$L__BB1_147:
	ld.global.u32 	%r971, [%rd39+20];
	setp.ne.s32 	%p240, %r971, %r47;
	@%p240 bra 	$L__BB1_149;
	ld.global.u32 	%r972, [%rd40+20];
	add.s32 	%r1170, %r972, %r1170;
$L__BB1_149:
	ld.global.u32 	%r973, [%rd39+24];
	setp.ne.s32 	%p241, %r973, %r47;
	@%p241 bra 	$L__BB1_151;
	ld.global.u32 	%r974, [%rd40+24];
	add.s32 	%r1170, %r974, %r1170;
$L__BB1_151:
	ld.global.u32 	%r975, [%rd39+28];
	setp.ne.s32 	%p242, %r975, %r47;
	@%p242 bra 	$L__BB1_153;
	ld.global.u32 	%r976, [%rd40+28];
	add.s32 	%r1170, %r976, %r1170;
$L__BB1_153:
	add.s32 	%r1240, %r1240, 8;
$L__BB1_154:
	and.b32  	%r977, %r41, 7;
	setp.eq.s32 	%p243, %r977, 0;
	@%p243 bra 	$L__BB1_174;
	setp.lt.u32 	%p244, %r977, 4;
	@%p244 bra 	$L__BB1_165;
	add.s32 	%r980, %r1240, %r40;
	mul.wide.s32 	%rd391, %r980, 4;
	add.s64 	%rd41, %rd2, %rd391;
	ld.global.u32 	%r981, [%rd41];
	setp.ne.s32 	%p245, %r981, %r47;
	add.s64 	%rd42, %rd1, %rd391;
	@%p245 bra 	$L__BB1_158;
	ld.global.u32 	%r982, [%rd42];
	add.s32 	%r1170, %r982, %r1170;
$L__BB1_158:
	ld.global.u32 	%r983, [%rd41+4];
	setp.ne.s32 	%p246, %r983, %r47;
	@%p246 bra 	$L__BB1_160;
	ld.global.u32 	%r984, [%rd42+4];
	add.s32 	%r1170, %r984, %r1170;
$L__BB1_160:
	ld.global.u32 	%r985, [%rd41+8];
	setp.ne.s32 	%p247, %r985, %r47;
	@%p247 bra 	$L__BB1_162;
	ld.global.u32 	%r986, [%rd42+8];
	add.s32 	%r1170, %r986, %r1170;
$L__BB1_162:
	ld.global.u32 	%r987, [%rd41+12];
	setp.ne.s32 	%p248, %r987, %r47;
	@%p248 bra 	$L__BB1_164;
	ld.global.u32 	%r988, [%rd42+12];
	add.s32 	%r1170, %r988, %r1170;
$L__BB1_164:
	add.s32 	%r1240, %r1240, 4;
$L__BB1_165:
	setp.eq.s32 	%p249, %r42, 0;
	@%p249 bra 	$L__BB1_174;
	add.s32 	%r989, %r1240, %r40;
	mul.wide.s32 	%rd392, %r989, 4;
	add.s64 	%rd43, %rd2, %rd392;
	ld.global.u32 	%r990, [%rd43];
	setp.ne.s32 	%p250, %r990, %r47;
	add.s64 	%rd44, %rd1, %rd392;
	@%p250 bra 	$L__BB1_168;
	ld.global.u32 	%r991, [%rd44];
	add.s32 	%r1170, %r991, %r1170;
$L__BB1_168:
	setp.eq.s32 	%p251, %r42, 1;
	@%p251 bra 	$L__BB1_174;
	ld.global.u32 	%r992, [%rd43+4];
	setp.ne.s32 	%p252, %r992, %r47;
	@%p252 bra 	$L__BB1_171;
	ld.global.u32 	%r993, [%rd44+4];
	add.s32 	%r1170, %r993, %r1170;
$L__BB1_171:
	setp.eq.s32 	%p253, %r42, 2;
	@%p253 bra 	$L__BB1_174;
	ld.global.u32 	%r994, [%rd43+8];
	setp.ne.s32 	%p254, %r994, %r47;
	@%p254 bra 	$L__BB1_174;
	ld.global.u32 	%r995, [%rd44+8];
	add.s32 	%r1170, %r995, %r1170;
$L__BB1_174:
	setp.lt.s32 	%p255, %r44, 1;
	@%p255 bra 	$L__BB1_249;
	setp.lt.u32 	%p256, %r44, 16;
	mov.b32 	%r1282, 0;
	@%p256 bra 	$L__BB1_210;
	mov.b32 	%r1252, 0;
$L__BB1_177:
	.pragma "nounroll";
	add.s32 	%r999, %r1252, %r43;
	mul.wide.s32 	%rd393, %r999, 4;
	add.s64 	%rd45, %rd2, %rd393;
	ld.global.u32 	%r1000, [%rd45];
	setp.ne.s32 	%p257, %r1000, %r47;
	add.s64 	%rd46, %rd1, %rd393;
	@%p257 bra 	$L__BB1_179;
	ld.global.u32 	%r1001, [%rd46];
	add.s32 	%r1170, %r1001, %r1170;
$L__BB1_179:
	ld.global.u32 	%r1002, [%rd45+4];
	setp.ne.s32 	%p258, %r1002, %r47;
	@%p258 bra 	$L__BB1_181;
	ld.global.u32 	%r1003, [%rd46+4];
	add.s32 	%r1170, %r1003, %r1170;
$L__BB1_181:
	ld.global.u32 	%r1004, [%rd45+8];
	setp.ne.s32 	%p259, %r1004, %r47;
	@%p259 bra 	$L__BB1_183;
	ld.global.u32 	%r1005, [%rd46+8];
	add.s32 	%r1170, %r1005, %r1170;
$L__BB1_183:
	ld.global.u32 	%r1006, [%rd45+12];
	setp.ne.s32 	%p260, %r1006, %r47;
	@%p260 bra 	$L__BB1_185;
	ld.global.u32 	%r1007, [%rd46+12];
	add.s32 	%r1170, %r1007, %r1170;
$L__BB1_185:
	ld.global.u32 	%r1008, [%rd45+16];
	setp.ne.s32 	%p261, %r1008, %r47;
	@%p261 bra 	$L__BB1_187;
	ld.global.u32 	%r1009, [%rd46+16];
	add.s32 	%r1170, %r1009, %r1170;
$L__BB1_187:
	ld.global.u32 	%r1010, [%rd45+20];
	setp.ne.s32 	%p262, %r1010, %r47;
	@%p262 bra 	$L__BB1_189;
	ld.global.u32 	%r1011, [%rd46+20];
	add.s32 	%r1170, %r1011, %r1170;
$L__BB1_189:
	ld.global.u32 	%r1012, [%rd45+24];
	setp.ne.s32 	%p263, %r1012, %r47;
	@%p263 bra 	$L__BB1_191;
	ld.global.u32 	%r1013, [%rd46+24];
	add.s32 	%r1170, %r1013, %r1170;
$L__BB1_191:
	ld.global.u32 	%r1014, [%rd45+28];
	setp.ne.s32 	%p264, %r1014, %r47;
	@%p264 bra 	$L__BB1_193;
	ld.global.u32 	%r1015, [%rd46+28];
	add.s32 	%r1170, %r1015, %r1170;
$L__BB1_193:
	ld.global.u32 	%r1016, [%rd45+32];
	setp.ne.s32 	%p265, %r1016, %r47;
	@%p265 bra 	$L__BB1_195;
	ld.global.u32 	%r1017, [%rd46+32];
	add.s32 	%r1170, %r1017, %r1170;
$L__BB1_195:
	ld.global.u32 	%r1018, [%rd45+36];
	setp.ne.s32 	%p266, %r1018, %r47;
	@%p266 bra 	$L__BB1_197;
	ld.global.u32 	%r1019, [%rd46+36];
	add.s32 	%r1170, %r1019, %r1170;
$L__BB1_197:
	ld.global.u32 	%r1020, [%rd45+40];
	setp.ne.s32 	%p267, %r1020, %r47;
	@%p267 bra 	$L__BB1_199;
	ld.global.u32 	%r1021, [%rd46+40];
	add.s32 	%r1170, %r1021, %r1170;
$L__BB1_199:
	ld.global.u32 	%r1022, [%rd45+44];
	setp.ne.s32 	%p268, %r1022, %r47;
	@%p268 bra 	$L__BB1_201;
	ld.global.u32 	%r1023, [%rd46+44];
	add.s32 	%r1170, %r1023, %r1170;
$L__BB1_201:
	ld.global.u32 	%r1024, [%rd45+48];
	setp.ne.s32 	%p269, %r1024, %r47;
	@%p269 bra 	$L__BB1_203;
	ld.global.u32 	%r1025, [%rd46+48];
	add.s32 	%r1170, %r1025, %r1170;
$L__BB1_203:
	ld.global.u32 	%r1026, [%rd45+52];
	setp.ne.s32 	%p270, %r1026, %r47;
	@%p270 bra 	$L__BB1_205;
	ld.global.u32 	%r1027, [%rd46+52];
	add.s32 	%r1170, %r1027, %r1170;
$L__BB1_205:
	ld.global.u32 	%r1028, [%rd45+56];
	setp.ne.s32 	%p271, %r1028, %r47;
	@%p271 bra 	$L__BB1_207;
	ld.global.u32 	%r1029, [%rd46+56];
	add.s32 	%r1170, %r1029, %r1170;
$L__BB1_207:
	ld.global.u32 	%r1030, [%rd45+60];
	setp.ne.s32 	%p272, %r1030, %r47;
	@%p272 bra 	$L__BB1_209;
	ld.global.u32 	%r1031, [%rd46+60];
	add.s32 	%r1170, %r1031, %r1170;
$L__BB1_209:
	add.s32 	%r1252, %r1252, 16;
	and.b32  	%r1282, %r44, 2147483632;
	setp.ne.s32 	%p273, %r1252, %r1282;
	@%p273 bra 	$L__BB1_177;
$L__BB1_210:
	and.b32  	%r1032, %r44, 15;
	setp.eq.s32 	%p274, %r1032, 0;
	@%p274 bra 	$L__BB1_249;
	setp.lt.u32 	%p275, %r1032, 8;
	@%p275 bra 	$L__BB1_229;
	add.s32 	%r1035, %r1282, %r43;
	mul.wide.s32 	%rd394, %r1035, 4;
	add.s64 	%rd47, %rd2, %rd394;
	ld.global.u32 	%r1036, [%rd47];
	setp.ne.s32 	%p276, %r1036, %r47;
	add.s64 	%rd48, %rd1, %rd394;
	@%p276 bra 	$L__BB1_214;
	ld.global.u32 	%r1037, [%rd48];
	add.s32 	%r1170, %r1037, %r1170;
$L__BB1_214:
	ld.global.u32 	%r1038, [%rd47+4];
	setp.ne.s32 	%p277, %r1038, %r47;
	@%p277 bra 	$L__BB1_216;
	ld.global.u32 	%r1039, [%rd48+4];
	add.s32 	%r1170, %r1039, %r1170;
$L__BB1_216:
	ld.global.u32 	%r1040, [%rd47+8];
	setp.ne.s32 	%p278, %r1040, %r47;
	@%p278 bra 	$L__BB1_218;
	ld.global.u32 	%r1041, [%rd48+8];
	add.s32 	%r1170, %r1041, %r1170;
$L__BB1_218:
	ld.global.u32 	%r1042, [%rd47+12];
	setp.ne.s32 	%p279, %r1042, %r47;
	@%p279 bra 	$L__BB1_220;
	ld.global.u32 	%r1043, [%rd48+12];
	add.s32 	%r1170, %r1043, %r1170;
$L__BB1_220:
	ld.global.u32 	%r1044, [%rd47+16];
	setp.ne.s32 	%p280, %r1044, %r47;
	@%p280 bra 	$L__BB1_222;
	ld.global.u32 	%r1045, [%rd48+16];
	add.s32 	%r1170, %r1045, %r1170;
$L__BB1_222:
	ld.global.u32 	%r1046, [%rd47+20];
	setp.ne.s32 	%p281, %r1046, %r47;
	@%p281 bra 	$L__BB1_224;
	ld.global.u32 	%r1047, [%rd48+20];
	add.s32 	%r1170, %r1047, %r1170;
$L__BB1_224:
	ld.global.u32 	%r1048, [%rd47+24];
	setp.ne.s32 	%p282, %r1048, %r47;
	@%p282 bra 	$L__BB1_226;
	ld.global.u32 	%r1049, [%rd48+24];
	add.s32 	%r1170, %r1049, %r1170;
$L__BB1_226:
	ld.global.u32 	%r1050, [%rd47+28];
	setp.ne.s32 	%p283, %r1050, %r47;
	@%p283 bra 	$L__BB1_228;
	ld.global.u32 	%r1051, [%rd48+28];
	add.s32 	%r1170, %r1051, %r1170;
$L__BB1_228:
	add.s32 	%r1282, %r1282, 8;
$L__BB1_229:
	and.b32  	%r1052, %r44, 7;
	setp.eq.s32 	%p284, %r1052, 0;
	@%p284 bra 	$L__BB1_249;
	setp.lt.u32 	%p285, %r1052, 4;
	@%p285 bra 	$L__BB1_240;
	add.s32 	%r1055, %r1282, %r43;
	mul.wide.s32 	%rd395, %r1055, 4;
	add.s64 	%rd49, %rd2, %rd395;
	ld.global.u32 	%r1056, [%rd49];
	setp.ne.s32 	%p286, %r1056, %r47;
	add.s64 	%rd50, %rd1, %rd395;
	@%p286 bra 	$L__BB1_233;
	ld.global.u32 	%r1057, [%rd50];
	add.s32 	%r1170, %r1057, %r1170;
$L__BB1_233:
	ld.global.u32 	%r1058, [%rd49+4];
	setp.ne.s32 	%p287, %r1058, %r47;
	@%p287 bra 	$L__BB1_235;
	ld.global.u32 	%r1059, [%rd50+4];
	add.s32 	%r1170, %r1059, %r1170;
$L__BB1_235:
	ld.global.u32 	%r1060, [%rd49+8];
	setp.ne.s32 	%p288, %r1060, %r47;
	@%p288 bra 	$L__BB1_237;
	ld.global.u32 	%r1061, [%rd50+8];
	add.s32 	%r1170, %r1061, %r1170;
$L__BB1_237:
	ld.global.u32 	%r1062, [%rd49+12];
	setp.ne.s32 	%p289, %r1062, %r47;
	@%p289 bra 	$L__BB1_239;
	ld.global.u32 	%r1063, [%rd50+12];
	add.s32 	%r1170, %r1063, %r1170;
$L__BB1_239:
	add.s32 	%r1282, %r1282, 4;
$L__BB1_240:
	setp.eq.s32 	%p290, %r45, 0;
	@%p290 bra 	$L__BB1_249;
	add.s32 	%r1064, %r1282, %r43;
	mul.wide.s32 	%rd396, %r1064, 4;
	add.s64 	%rd51, %rd2, %rd396;
	ld.global.u32 	%r1065, [%rd51];
	setp.ne.s32 	%p291, %r1065, %r47;
	add.s64 	%rd52, %rd1, %rd396;
	@%p291 bra 	$L__BB1_243;
	ld.global.u32 	%r1066, [%rd52];
	add.s32 	%r1170, %r1066, %r1170;
$L__BB1_243:
	setp.eq.s32 	%p292, %r45, 1;
	@%p292 bra 	$L__BB1_249;
	ld.global.u32 	%r1067, [%rd51+4];
	setp.ne.s32 	%p293, %r1067, %r47;
	@%p293 bra 	$L__BB1_246;
	ld.global.u32 	%r1068, [%rd52+4];
	add.s32 	%r1170, %r1068, %r1170;
$L__BB1_246:
	setp.eq.s32 	%p294, %r45, 2;
	@%p294 bra 	$L__BB1_249;
	ld.global.u32 	%r1069, [%rd51+8];
	setp.ne.s32 	%p295, %r1069, %r47;
	@%p295 bra 	$L__BB1_249;
	ld.global.u32 	%r1070, [%rd52+8];
	add.s32 	%r1170, %r1070, %r1170;
$L__BB1_249:
	setp.lt.s32 	%p296, %r1170, %r48;
	@%p296 bra 	$L__BB1_383;
	add.s32 	%r1147, %r1147, 1;
	setp.eq.s32 	%p297, %r1147, %r561;
	@%p297 bra 	$L__BB1_251;
	bra.uni 	$L__BB1_23;
$L__BB1_251:
	setp.lt.s32 	%p298, %r35, 1;
	mov.b32 	%r1306, 0;
	mov.u32 	%r1301, %r1306;
	@%p298 bra 	$L__BB1_332;
	mov.b32 	%r1301, 0;
	mov.u32 	%r1306, %r1301;
	mov.u32 	%r1296, %r1301;
$L__BB1_253:
	add.s32 	%r1073, %r1296, %r34;
	mul.wide.s32 	%rd397, %r1073, 4;
	add.s64 	%rd398, %rd2, %rd397;
	ld.global.u32 	%r323, [%rd398];
	add.s64 	%rd399, %rd1, %rd397;
	ld.global.u32 	%r324, [%rd399];
	add.s32 	%r1306, %r324, %r1306;
	setp.lt.s32 	%p299, %r1301, 1;
	@%p299 bra 	$L__BB1_257;
	mov.b32 	%r1297, 0;
$L__BB1_255:
	mul.wide.u32 	%rd400, %r1297, 4;
	add.s64 	%rd401, %rd9, %rd400;
	ld.local.u32 	%r1075, [%rd401];
	setp.eq.s32 	%p300, %r1075, %r323;
	@%p300 bra 	$L__BB1_330;
	add.s32 	%r1297, %r1297, 1;
	setp.ne.s32 	%p301, %r1297, %r1301;
	@%p301 bra 	$L__BB1_255;
$L__BB1_257:
	mul.wide.s32 	%rd402, %r1301, 4;
	add.s64 	%rd403, %rd9, %rd402;
	st.local.u32 	[%rd403], %r323;
	add.s64 	%rd404, %rd10, %rd402;
	st.local.u32 	[%rd404], %r324;
	add.s32 	%r1301, %r1301, 1;
	bra.uni 	$L__BB1_331;
$L__BB1_258:
	.pragma "nounroll";
	mul.wide.s32 	%rd379, %r1148, 4;
	add.s64 	%rd380, %rd2, %rd379;
	add.s64 	%rd27, %rd380, 32;
	add.s64 	%rd381, %rd1, %rd379;
	add.s64 	%rd28, %rd381, 32;
	ld.global.u32 	%r775, [%rd380];
	setp.ne.s32 	%p134, %r775, %r47;
	@%p134 bra 	$L__BB1_260;
	ld.global.u32 	%r776, [%rd28+-32];
	add.s32 	%r1170, %r776, %r1170;
$L__BB1_260:
	ld.global.u32 	%r777, [%rd27+-28];
	setp.ne.s32 	%p135, %r777, %r47;
	@%p135 bra 	$L__BB1_262;
	ld.global.u32 	%r778, [%rd28+-28];
	add.s32 	%r1170, %r778, %r1170;
$L__BB1_262:
	ld.global.u32 	%r779, [%rd27+-24];
	setp.ne.s32 	%p136, %r779, %r47;
	@%p136 bra 	$L__BB1_264;
	ld.global.u32 	%r780, [%rd28+-24];
	add.s32 	%r1170, %r780, %r1170;
$L__BB1_264:
	ld.global.u32 	%r781, [%rd27+-20];
	setp.ne.s32 	%p137, %r781, %r47;
	@%p137 bra 	$L__BB1_266;
	ld.global.u32 	%r782, [%rd28+-20];
	add.s32 	%r1170, %r782, %r1170;
$L__BB1_266:
	ld.global.u32 	%r783, [%rd27+-16];
	setp.ne.s32 	%p138, %r783, %r47;
	@%p138 bra 	$L__BB1_268;
	ld.global.u32 	%r784, [%rd28+-16];
	add.s32 	%r1170, %r784, %r1170;
$L__BB1_268:
	ld.global.u32 	%r785, [%rd27+-12];
	setp.ne.s32 	%p139, %r785, %r47;
	@%p139 bra 	$L__BB1_270;
	ld.global.u32 	%r786, [%rd28+-12];
	add.s32 	%r1170, %r786, %r1170;
$L__BB1_270:
	ld.global.u32 	%r787, [%rd27+-8];
	setp.ne.s32 	%p140, %r787, %r47;
	@%p140 bra 	$L__BB1_272;
	ld.global.u32 	%r788, [%rd28+-8];
	add.s32 	%r1170, %r788, %r1170;
$L__BB1_272:
	ld.global.u32 	%r789, [%rd27+-4];
	setp.ne.s32 	%p141, %r789, %r47;
	@%p141 bra 	$L__BB1_274;
	ld.global.u32 	%r790, [%rd28+-4];
	add.s32 	%r1170, %r790, %r1170;
$L__BB1_274:
	ld.global.u32 	%r791, [%rd27];
	setp.ne.s32 	%p142, %r791, %r47;
	@%p142 bra 	$L__BB1_276;
	ld.global.u32 	%r792, [%rd28];
	add.s32 	%r1170, %r792, %r1170;
$L__BB1_276:
	ld.global.u32 	%r793, [%rd27+4];
	setp.ne.s32 	%p143, %r793, %r47;
	@%p143 bra 	$L__BB1_278;
	ld.global.u32 	%r794, [%rd28+4];
	add.s32 	%r1170, %r794, %r1170;
$L__BB1_278:
	ld.global.u32 	%r795, [%rd27+8];
	setp.ne.s32 	%p144, %r795, %r47;
	@%p144 bra 	$L__BB1_280;
	ld.global.u32 	%r796, [%rd28+8];
	add.s32 	%r1170, %r796, %r1170;
$L__BB1_280:
	ld.global.u32 	%r797, [%rd27+12];
	setp.ne.s32 	%p145, %r797, %r47;
	@%p145 bra 	$L__BB1_282;
	ld.global.u32 	%r798, [%rd28+12];
	add.s32 	%r1170, %r798, %r1170;
$L__BB1_282:
	ld.global.u32 	%r799, [%rd27+16];
	setp.ne.s32 	%p146, %r799, %r47;
	@%p146 bra 	$L__BB1_284;
	ld.global.u32 	%r800, [%rd28+16];
	add.s32 	%r1170, %r800, %r1170;
$L__BB1_284:
	ld.global.u32 	%r801, [%rd27+20];
	setp.ne.s32 	%p147, %r801, %r47;
	@%p147 bra 	$L__BB1_286;
	ld.global.u32 	%r802, [%rd28+20];
	add.s32 	%r1170, %r802, %r1170;
$L__BB1_286:
	ld.global.u32 	%r803, [%rd27+24];
	setp.ne.s32 	%p148, %r803, %r47;
	@%p148 bra 	$L__BB1_288;
	ld.global.u32 	%r804, [%rd28+24];
	add.s32 	%r1170, %r804, %r1170;
$L__BB1_288:
	ld.global.u32 	%r805, [%rd27+28];
	setp.ne.s32 	%p149, %r805, %r47;
	@%p149 bra 	$L__BB1_290;
	ld.global.u32 	%r806, [%rd28+28];
	add.s32 	%r1170, %r806, %r1170;
$L__BB1_290:
	and.b32  	%r1344, %r35, 2147483632;
	add.s32 	%r1149, %r1149, 16;
	add.s32 	%r1148, %r1148, 16;
	setp.eq.s32 	%p150, %r1149, 0;
	@%p150 bra 	$L__BB1_291;
	bra.uni 	$L__BB1_258;
$L__BB1_291:
	and.b32  	%r807, %r35, 15;
	setp.eq.s32 	%p151, %r807, 0;
	@%p151 bra 	$L__BB1_24;
	setp.lt.u32 	%p152, %r807, 8;
	@%p152 bra 	$L__BB1_310;
	add.s32 	%r810, %r1344, %r34;
	mul.wide.s32 	%rd382, %r810, 4;
	add.s64 	%rd58, %rd2, %rd382;
	ld.global.u32 	%r811, [%rd58];
	setp.ne.s32 	%p153, %r811, %r47;
	add.s64 	%rd59, %rd1, %rd382;
	@%p153 bra 	$L__BB1_295;
	ld.global.u32 	%r812, [%rd59];
	add.s32 	%r1170, %r812, %r1170;
$L__BB1_295:
	ld.global.u32 	%r813, [%rd58+4];
	setp.ne.s32 	%p154, %r813, %r47;
	@%p154 bra 	$L__BB1_297;
	ld.global.u32 	%r814, [%rd59+4];
	add.s32 	%r1170, %r814, %r1170;
$L__BB1_297:
	ld.global.u32 	%r815, [%rd58+8];
	setp.ne.s32 	%p155, %r815, %r47;
	@%p155 bra 	$L__BB1_299;
	ld.global.u32 	%r816, [%rd59+8];
	add.s32 	%r1170, %r816, %r1170;
$L__BB1_299:
	ld.global.u32 	%r817, [%rd58+12];
	setp.ne.s32 	%p156, %r817, %r47;
	@%p156 bra 	$L__BB1_301;
	ld.global.u32 	%r818, [%rd59+12];
	add.s32 	%r1170, %r818, %r1170;
$L__BB1_301:
	ld.global.u32 	%r819, [%rd58+16];
	setp.ne.s32 	%p157, %r819, %r47;
	@%p157 bra 	$L__BB1_303;
	ld.global.u32 	%r820, [%rd59+16];
	add.s32 	%r1170, %r820, %r1170;
$L__BB1_303:
	ld.global.u32 	%r821, [%rd58+20];
	setp.ne.s32 	%p158, %r821, %r47;
	@%p158 bra 	$L__BB1_305;
	ld.global.u32 	%r822, [%rd59+20];
	add.s32 	%r1170, %r822, %r1170;
$L__BB1_305:
	ld.global.u32 	%r823, [%rd58+24];
	setp.ne.s32 	%p159, %r823, %r47;
	@%p159 bra 	$L__BB1_307;
	ld.global.u32 	%r824, [%rd59+24];
	add.s32 	%r1170, %r824, %r1170;
$L__BB1_307:
	ld.global.u32 	%r825, [%rd58+28];
	setp.ne.s32 	%p160, %r825, %r47;
	@%p160 bra 	$L__BB1_309;
	ld.global.u32 	%r826, [%rd59+28];
	add.s32 	%r1170, %r826, %r1170;
$L__BB1_309:
	add.s32 	%r1344, %r1344, 8;
$L__BB1_310:
	and.b32  	%r827, %r35, 7;
	setp.eq.s32 	%p161, %r827, 0;
	@%p161 bra 	$L__BB1_24;
	setp.lt.u32 	%p162, %r827, 4;
	@%p162 bra 	$L__BB1_321;
	add.s32 	%r830, %r1344, %r34;
	mul.wide.s32 	%rd383, %r830, 4;
	add.s64 	%rd60, %rd2, %rd383;
	ld.global.u32 	%r831, [%rd60];
	setp.ne.s32 	%p163, %r831, %r47;
	add.s64 	%rd61, %rd1, %rd383;
	@%p163 bra 	$L__BB1_314;
	ld.global.u32 	%r832, [%rd61];
	add.s32 	%r1170, %r832, %r1170;
$L__BB1_314:
	ld.global.u32 	%r833, [%rd60+4];
	setp.ne.s32 	%p164, %r833, %r47;
	@%p164 bra 	$L__BB1_316;
	ld.global.u32 	%r834, [%rd61+4];
	add.s32 	%r1170, %r834, %r1170;
$L__BB1_316:
	ld.global.u32 	%r835, [%rd60+8];
	setp.ne.s32 	%p165, %r835, %r47;
	@%p165 bra 	$L__BB1_318;
	ld.global.u32 	%r836, [%rd61+8];
	add.s32 	%r1170, %r836, %r1170;
$L__BB1_318:
	ld.global.u32 	%r837, [%rd60+12];
	setp.ne.s32 	%p166, %r837, %r47;
	@%p166 bra 	$L__BB1_320;
	ld.global.u32 	%r838, [%rd61+12];
	add.s32 	%r1170, %r838, %r1170;
$L__BB1_320:
	add.s32 	%r1344, %r1344, 4;
$L__BB1_321:
	setp.eq.s32 	%p167, %r36, 0;
	@%p167 bra 	$L__BB1_24;
	add.s32 	%r839, %r1344, %r34;
	mul.wide.s32 	%rd384, %r839, 4;
	add.s64 	%rd62, %rd2, %rd384;
	ld.global.u32 	%r840, [%rd62];
	setp.ne.s32 	%p168, %r840, %r47;
	add.s64 	%rd63, %rd1, %rd384;
	@%p168 bra 	$L__BB1_324;
	ld.global.u32 	%r841, [%rd63];
	add.s32 	%r1170, %r841, %r1170;
$L__BB1_324:
	setp.eq.s32 	%p169, %r36, 1;
	@%p169 bra 	$L__BB1_24;
	ld.global.u32 	%r842, [%rd62+4];
	setp.ne.s32 	%p170, %r842, %r47;
	@%p170 bra 	$L__BB1_327;
	ld.global.u32 	%r843, [%rd63+4];
	add.s32 	%r1170, %r843, %r1170;
$L__BB1_327:
	setp.eq.s32 	%p171, %r36, 2;
	@%p171 bra 	$L__BB1_24;
	ld.global.u32 	%r844, [%rd62+8];
	setp.ne.s32 	%p172, %r844, %r47;
	@%p172 bra 	$L__BB1_24;
	ld.global.u32 	%r845, [%rd63+8];
	add.s32 	%r1170, %r845, %r1170;
	bra.uni 	$L__BB1_24;
$L__BB1_330:
	add.s64 	%rd406, %rd10, %rd400;
	ld.local.u32 	%r1076, [%rd406];
	add.s32 	%r1077, %r1076, %r324;
	st.local.u32 	[%rd406], %r1077;
$L__BB1_331:
	add.s32 	%r1296, %r1296, 1;
	setp.ne.s32 	%p302, %r1296, %r35;
	@%p302 bra 	$L__BB1_253;
$L__BB1_332:
	@%p173 bra 	$L__BB1_341;
	mov.b32 	%r1303, 0;
$L__BB1_334:
	add.s32 	%r1079, %r1303, %r37;
	mul.wide.s32 	%rd407, %r1079, 4;
	add.s64 	%rd408, %rd2, %rd407;
	ld.global.u32 	%r336, [%rd408];
	add.s64 	%rd409, %rd1, %rd407;
	ld.global.u32 	%r337, [%rd409];
	add.s32 	%r1306, %r337, %r1306;
	setp.lt.s32 	%p304, %r1301, 1;
	@%p304 bra 	$L__BB1_338;
	mov.b32 	%r1304, 0;
$L__BB1_336:
	mul.wide.u32 	%rd410, %r1304, 4;
	add.s64 	%rd411, %rd9, %rd410;
	ld.local.u32 	%r1081, [%rd411];
	setp.eq.s32 	%p305, %r1081, %r336;
	@%p305 bra 	$L__BB1_339;
	add.s32 	%r1304, %r1304, 1;
	setp.ne.s32 	%p306, %r1304, %r1301;
	@%p306 bra 	$L__BB1_336;
$L__BB1_338:
	mul.wide.s32 	%rd412, %r1301, 4;
	add.s64 	%rd413, %rd9, %rd412;
	st.local.u32 	[%rd413], %r336;
	add.s64 	%rd414, %rd10, %rd412;
	st.local.u32 	[%rd414], %r337;
	add.s32 	%r1301, %r1301, 1;
	bra.uni 	$L__BB1_340;
$L__BB1_339:
	add.s64 	%rd416, %rd10, %rd410;
	ld.local.u32 	%r1082, [%rd416];
	add.s32 	%r1083, %r1082, %r337;
	st.local.u32 	[%rd416], %r1083;
$L__BB1_340:
	add.s32 	%r1303, %r1303, 1;
	setp.ne.s32 	%p307, %r1303, %r38;
	@%p307 bra 	$L__BB1_334;
$L__BB1_341:
	@%p214 bra 	$L__BB1_350;
	mov.b32 	%r1310, 0;
$L__BB1_343:
	add.s32 	%r1085, %r1310, %r40;
	mul.wide.s32 	%rd417, %r1085, 4;
	add.s64 	%rd418, %rd2, %rd417;
	ld.global.u32 	%r349, [%rd418];
	add.s64 	%rd419, %rd1, %rd417;
	ld.global.u32 	%r350, [%rd419];
	add.s32 	%r1306, %r350, %r1306;
	setp.lt.s32 	%p309, %r1301, 1;
	@%p309 bra 	$L__BB1_347;
	mov.b32 	%r1311, 0;
$L__BB1_345:
	mul.wide.u32 	%rd420, %r1311, 4;
	add.s64 	%rd421, %rd9, %rd420;
	ld.local.u32 	%r1087, [%rd421];
	setp.eq.s32 	%p310, %r1087, %r349;
	@%p310 bra 	$L__BB1_348;
	add.s32 	%r1311, %r1311, 1;
	setp.ne.s32 	%p311, %r1311, %r1301;
	@%p311 bra 	$L__BB1_345;
$L__BB1_347:
	mul.wide.s32 	%rd422, %r1301, 4;
	add.s64 	%rd423, %rd9, %rd422;
	st.local.u32 	[%rd423], %r349;
	add.s64 	%rd424, %rd10, %rd422;
	st.local.u32 	[%rd424], %r350;
	add.s32 	%r1301, %r1301, 1;
	bra.uni 	$L__BB1_349;
$L__BB1_348:
	add.s64 	%rd426, %rd10, %rd420;
	ld.local.u32 	%r1088, [%rd426];
	add.s32 	%r1089, %r1088, %r350;
	st.local.u32 	[%rd426], %r1089;
$L__BB1_349:
	add.s32 	%r1310, %r1310, 1;
	setp.ne.s32 	%p312, %r1310, %r41;
	@%p312 bra 	$L__BB1_343;
$L__BB1_350:
	setp.lt.s32 	%p313, %r44, 1;
	@%p313 bra 	$L__BB1_359;
	mov.b32 	%r1317, 0;
$L__BB1_352:
	add.s32 	%r1091, %r1317, %r43;
	mul.wide.s32 	%rd427, %r1091, 4;
	add.s64 	%rd428, %rd2, %rd427;
	ld.global.u32 	%r362, [%rd428];
	add.s64 	%rd429, %rd1, %rd427;
	ld.global.u32 	%r363, [%rd429];
	add.s32 	%r1306, %r363, %r1306;
	setp.lt.s32 	%p314, %r1301, 1;
	@%p314 bra 	$L__BB1_356;
	mov.b32 	%r1318, 0;
$L__BB1_354:
	mul.wide.u32 	%rd430, %r1318, 4;
	add.s64 	%rd431, %rd9, %rd430;
	ld.local.u32 	%r1093, [%rd431];
	setp.eq.s32 	%p315, %r1093, %r362;
	@%p315 bra 	$L__BB1_357;
	add.s32 	%r1318, %r1318, 1;
	setp.ne.s32 	%p316, %r1318, %r1301;
	@%p316 bra 	$L__BB1_354;
$L__BB1_356:
	mul.wide.s32 	%rd432, %r1301, 4;
	add.s64 	%rd433, %rd9, %rd432;
	st.local.u32 	[%rd433], %r362;
	add.s64 	%rd434, %rd10, %rd432;
	st.local.u32 	[%rd434], %r363;
	add.s32 	%r1301, %r1301, 1;
	bra.uni 	$L__BB1_358;
$L__BB1_357:
	add.s64 	%rd436, %rd10, %rd430;
	ld.local.u32 	%r1094, [%rd436];
	add.s32 	%r1095, %r1094, %r363;
	st.local.u32 	[%rd436], %r1095;
$L__BB1_358:
	add.s32 	%r1317, %r1317, 1;
	setp.ne.s32 	%p317, %r1317, %r44;
	@%p317 bra 	$L__BB1_352;
$L__BB1_359:
	setp.lt.s32 	%p318, %r1301, 1;
	mov.b32 	%r1323, 0;
	@%p318 bra 	$L__BB1_374;
	mov.b32 	%r1322, 0;
	mov.u32 	%r1323, %r1322;
$L__BB1_361:
	mul.wide.u32 	%rd437, %r1322, 4;
	add.s64 	%rd438, %rd9, %rd437;
	ld.local.u32 	%r374, [%rd438];
	add.s64 	%rd439, %rd10, %rd437;
	ld.local.u32 	%r1098, [%rd439];
	setp.ge.s32 	%p319, %r1098, %r1099;
	selp.u32 	%r1100, 1, 0, %p319;
	setp.lt.s32 	%p320, %r1098, %r20;
	selp.b32 	%r1101, %r1100, 2, %p320;
	setp.lt.s32 	%p321, %r1098, %r21;
	selp.b32 	%r1102, %r1101, 3, %p321;
	setp.lt.s32 	%p322, %r1098, %r1103;
	selp.b32 	%r1104, %r1102, 4, %p322;
	setp.lt.s32 	%p323, %r1098, %r1105;
	selp.b32 	%r1106, %r1104, 5, %p323;
	setp.lt.s32 	%p324, %r1098, %r1107;
	selp.b32 	%r375, %r1106, 6, %p324;
	setp.eq.s32 	%p325, %r375, 0;
	@%p325 bra 	$L__BB1_373;
	ld.const.u32 	%r1108, [D_SPECIAL_ATTRS];
	setp.eq.s32 	%p326, %r374, %r1108;
	setp.eq.s32 	%p327, %r374, %r22;
	or.pred  	%p328, %p326, %p327;
	setp.eq.s32 	%p329, %r374, %r23;
	or.pred  	%p330, %p328, %p329;
	setp.eq.s32 	%p331, %r374, %r24;
	or.pred  	%p332, %p330, %p331;
	setp.eq.s32 	%p333, %r374, %r25;
	or.pred  	%p334, %p332, %p333;
	setp.eq.s32 	%p335, %r374, %r26;
	or.pred  	%p336, %p334, %p335;
	setp.eq.s32 	%p337, %r374, %r27;
	or.pred  	%p338, %p336, %p337;
	ld.const.u32 	%r1109, [D_SPECIAL_ATTRS+28];
	setp.eq.s32 	%p339, %r374, %r1109;
	or.pred  	%p340, %p338, %p339;
	@%p340 bra 	$L__BB1_363;
	bra.uni 	$L__BB1_395;
$L__BB1_363:
	add.s32 	%r1112, %r375, -1;
	mul.wide.u32 	%rd443, %r1112, 4;
	mov.u64 	%rd444, D_SPECIAL_POWER_VALUES;
	add.s64 	%rd445, %rd444, %rd443;
	ld.const.u32 	%r1324, [%rd445];
$L__BB1_364:
	setp.lt.s32 	%p341, %r559, 1;
	@%p341 bra 	$L__BB1_368;
	mov.b32 	%r1325, 0;
$L__BB1_366:
	mul.wide.u32 	%rd446, %r1325, 4;
	add.s64 	%rd447, %rd6, %rd446;
	ld.global.u32 	%r1115, [%rd447];
	setp.eq.s32 	%p342, %r374, %r1115;
	mov.b32 	%r1327, 2;
	@%p342 bra 	$L__BB1_372;
	add.s32 	%r1325, %r1325, 1;
	setp.ne.s32 	%p343, %r1325, %r559;
	@%p343 bra 	$L__BB1_366;
$L__BB1_368:
	setp.lt.s32 	%p344, %r560, 1;
	mov.b32 	%r1116, 1;
	mov.u32 	%r1327, %r1116;
	@%p344 bra 	$L__BB1_372;
	mov.b32 	%r1326, 0;
$L__BB1_370:
	mul.wide.u32 	%rd448, %r1326, 4;
	add.s64 	%rd449, %rd5, %rd448;
	ld.global.u32 	%r1119, [%rd449];
	setp.eq.s32 	%p345, %r374, %r1119;
	mov.b32 	%r1327, 0;
	@%p345 bra 	$L__BB1_372;
	add.s32 	%r1326, %r1326, 1;
	setp.ne.s32 	%p346, %r1326, %r560;
	mov.u32 	%r1327, %r1116;
	@%p346 bra 	$L__BB1_370;
$L__BB1_372:
	mad.lo.s32 	%r1323, %r1327, %r1324, %r1323;
$L__BB1_373:
	add.s32 	%r1322, %r1322, 1;
	setp.ne.s32 	%p347, %r1322, %r1301;
	@%p347 bra 	$L__BB1_361;
$L__BB1_374:
	add.s64 	%rd477, %rd11, 12;
	mul.wide.s32 	%rd450, %r1306, 4;
	mov.u64 	%rd451, D_TOTAL_ATTR_POWER_VALUES;
	add.s64 	%rd452, %rd451, %rd450;
	ld.const.u32 	%r1122, [%rd452];
	add.s32 	%r1123, %r1122, %r1323;
	mul.wide.s32 	%rd453, %r31, 65536;
	cvt.u64.u32 	%rd454, %r32;
	shl.b64 	%rd455, %rd454, 32;
	or.b64  	%rd456, %rd453, %rd455;
	cvt.u64.u32 	%rd457, %r33;
	shl.b64 	%rd458, %rd457, 48;
	or.b64  	%rd459, %rd456, %rd458;
	or.b64  	%rd460, %rd459, %rd26;
	add.s64 	%rd461, %rd476, %rd18;
	shl.b64 	%rd462, %rd461, 2;
	add.s64 	%rd463, %rd8, %rd462;
	st.global.u32 	[%rd463], %r1123;
	shl.b64 	%rd464, %rd461, 3;
	add.s64 	%rd465, %rd7, %rd464;
	st.global.u64 	[%rd465], %rd460;
	setp.lt.s32 	%p349, %r33, %r28;
	mov.b32 	%r1330, 4;
	mov.pred 	%p375, 0;
	mov.pred 	%p373, %p375;
	mov.pred 	%p374, %p375;
	@%p349 bra 	$L__BB1_378;
	setp.lt.s32 	%p352, %r32, %r29;
	mov.b32 	%r1330, 3;
	mov.pred 	%p373, -1;
	mov.u64 	%rd477, %rd21;
	@%p352 bra 	$L__BB1_378;
	setp.lt.s32 	%p355, %r31, %r30;
	mov.b32 	%r1330, 2;
	mov.pred 	%p374, -1;
	mov.u64 	%rd477, %rd22;
	mov.pred 	%p373, %p375;
	@%p355 bra 	$L__BB1_378;
	cvt.u32.u64 	%r1127, %rd26;
	setp.ge.s32 	%p358, %r1127, %r2;
	mov.b32 	%r1330, 1;
	mov.pred 	%p357, -1;
	mov.u64 	%rd477, %rd11;
	mov.pred 	%p373, %p375;
	mov.pred 	%p374, %p375;
	mov.pred 	%p375, %p357;
	@%p358 bra 	$L__BB1_550;
$L__BB1_378:
	setp.lt.s32 	%p359, %r33, %r28;
	ld.local.u32 	%r1128, [%rd477];
	add.s32 	%r1129, %r1128, 1;
	st.local.u32 	[%rd477], %r1129;
	@%p359 bra 	$L__BB1_392;
	add.s32 	%r1130, %r1330, -1;
	mul.wide.u32 	%rd466, %r1130, 4;
	add.s64 	%rd467, %rd11, %rd466;
	ld.local.u32 	%r432, [%rd467];
	add.s32 	%r1131, %r432, 1;
	mul.wide.u32 	%rd468, %r1330, 4;
	add.s64 	%rd66, %rd11, %rd468;
	st.local.u32 	[%rd66], %r1131;
	@%p373 bra 	$L__BB1_392;
	add.s32 	%r1132, %r432, 2;
	st.local.u32 	[%rd66+4], %r1132;
	@%p374 bra 	$L__BB1_392;
	add.s32 	%r1133, %r432, 3;
	st.local.u32 	[%rd66+8], %r1133;
	@%p375 bra 	$L__BB1_392;
	add.s32 	%r1134, %r432, 4;
	st.local.u32 	[%rd66+12], %r1134;
	bra.uni 	$L__BB1_392;
$L__BB1_383:
	add.s64 	%rd478, %rd11, 12;
	setp.lt.s32 	%p361, %r33, %r28;
	mov.b32 	%r1331, 4;
	mov.pred 	%p378, 0;
	mov.pred 	%p376, %p378;
	mov.pred 	%p377, %p378;
	@%p361 bra 	$L__BB1_387;
	setp.lt.s32 	%p364, %r32, %r29;
	mov.b32 	%r1331, 3;
	mov.pred 	%p376, -1;
	mov.u64 	%rd478, %rd21;
	@%p364 bra 	$L__BB1_387;
	setp.lt.s32 	%p367, %r31, %r30;
	mov.b32 	%r1331, 2;
	mov.pred 	%p377, -1;
	mov.u64 	%rd478, %rd22;
	mov.pred 	%p376, %p378;
	@%p367 bra 	$L__BB1_387;
	cvt.u32.u64 	%r1139, %rd26;
	setp.ge.s32 	%p370, %r1139, %r2;
	mov.b32 	%r1331, 1;
	mov.pred 	%p369, -1;
	mov.u64 	%rd478, %rd11;
	mov.pred 	%p376, %p378;
	mov.pred 	%p377, %p378;
	mov.pred 	%p378, %p369;
	@%p370 bra 	$L__BB1_550;
$L__BB1_387:
	setp.lt.s32 	%p371, %r33, %r28;
	ld.local.u32 	%r1140, [%rd478];
	add.s32 	%r1141, %r1140, 1;
	st.local.u32 	[%rd478], %r1141;
	@%p371 bra 	$L__BB1_392;
	add.s32 	%r1142, %r1331, -1;
	mul.wide.u32 	%rd469, %r1142, 4;
	add.s64 	%rd470, %rd11, %rd469;
	ld.local.u32 	%r431, [%rd470];
	add.s32 	%r1143, %r431, 1;
	mul.wide.u32 	%rd471, %r1331, 4;
	add.s64 	%rd64, %rd11, %rd471;
	st.local.u32 	[%rd64], %r1143;
	@%p376 bra 	$L__BB1_392;
	add.s32 	%r1144, %r431, 2;
	st.local.u32 	[%rd64+4], %r1144;
	@%p377 bra 	$L__BB1_392;
	add.s32 	%r1145, %r431, 3;
	st.local.u32 	[%rd64+8], %r1145;
	@%p378 bra 	$L__BB1_392;
	add.s32 	%r1146, %r431, 4;
	st.local.u32 	[%rd64+12], %r1146;
$L__BB1_392:
	add.s64 	%rd475, %rd475, 1;
	add.s64 	%rd476, %rd476, 1;
	setp.lt.s64 	%p372, %rd475, %rd20;
	@%p372 bra 	$L__BB1_22;
	bra.uni 	$L__BB1_550;
$L__BB1_393:
	setp.lt.u32 	%p133, %r35, 16;
	mov.b32 	%r1344, 0;
	mov.u32 	%r1170, %r1344;
	@%p133 bra 	$L__BB1_291;
	and.b32  	%r774, %r35, 2147483632;
	neg.s32 	%r1149, %r774;
	mov.b32 	%r1170, 0;
	mov.u32 	%r1148, %r34;
	bra.uni 	$L__BB1_258;
$L__BB1_395:
	add.s32 	%r1111, %r375, -1;
	mul.wide.u32 	%rd440, %r1111, 4;
	mov.u64 	%rd441, D_BASIC_POWER_VALUES;
	add.s64 	%rd442, %rd441, %rd440;
	ld.const.u32 	%r1324, [%rd442];
	bra.uni 	$L__BB1_364;
$L__BB1_396:
	div.s64 	%rd481, %rd69, %rd70;
$L__BB1_397:
	cvt.u32.u64 	%r581, %rd70;
	sub.s32 	%r582, %r437, %r581;
	cvt.s64.s32 	%rd226, %r582;
	mul.lo.s64 	%rd74, %rd481, %rd226;
	add.s32 	%r583, %r1357, 2;
	cvt.u64.u32 	%rd75, %r583;
	and.b64  	%rd227, %rd74, -4294967296;
	setp.ne.s64 	%p18, %rd227, 0;
	@%p18 bra 	$L__BB1_399;
	cvt.u32.u64 	%r584, %rd75;
	cvt.u32.u64 	%r585, %rd74;
	div.u32 	%r586, %r585, %r584;
	cvt.u64.u32 	%rd482, %r586;
	bra.uni 	$L__BB1_400;
$L__BB1_399:
	div.s64 	%rd482, %rd74, %rd75;
$L__BB1_400:
	cvt.u32.u64 	%r587, %rd75;
	sub.s32 	%r588, %r437, %r587;
	cvt.s64.s32 	%rd228, %r588;
	mul.lo.s64 	%rd79, %rd482, %rd228;
	add.s32 	%r589, %r1357, 3;
	cvt.u64.u32 	%rd80, %r589;
	and.b64  	%rd229, %rd79, -4294967296;
	setp.ne.s64 	%p19, %rd229, 0;
	@%p19 bra 	$L__BB1_402;
	cvt.u32.u64 	%r590, %rd80;
	cvt.u32.u64 	%r591, %rd79;
	div.u32 	%r592, %r591, %r590;
	cvt.u64.u32 	%rd483, %r592;
	bra.uni 	$L__BB1_403;
$L__BB1_402:
	div.s64 	%rd483, %rd79, %rd80;
$L__BB1_403:
	cvt.u32.u64 	%r593, %rd80;
	sub.s32 	%r594, %r437, %r593;
	cvt.s64.s32 	%rd230, %r594;
	mul.lo.s64 	%rd84, %rd483, %rd230;
	add.s32 	%r1357, %r1357, 4;
	cvt.u64.u32 	%rd85, %r1357;
	and.b64  	%rd231, %rd84, -4294967296;
	setp.ne.s64 	%p20, %rd231, 0;
	@%p20 bra 	$L__BB1_405;
	cvt.u32.u64 	%r595, %rd85;
	cvt.u32.u64 	%r596, %rd84;
	div.u32 	%r597, %r596, %r595;
	cvt.u64.u32 	%rd489, %r597;
	bra.uni 	$L__BB1_406;
$L__BB1_405:
	div.s64 	%rd489, %rd84, %rd85;
$L__BB1_406:
	setp.ne.s32 	%p21, %r1357, %r1358;
	@%p21 bra 	$L__BB1_11;
$L__BB1_407:
	setp.eq.s32 	%p22, %r438, 0;
	@%p22 bra 	$L__BB1_419;
	sub.s32 	%r598, %r437, %r1358;
	cvt.s64.s32 	%rd232, %r598;
	mul.lo.s64 	%rd91, %rd489, %rd232;
	add.s32 	%r599, %r1358, 1;
	cvt.u64.u32 	%rd92, %r599;
	and.b64  	%rd233, %rd91, -4294967296;
	setp.ne.s64 	%p23, %rd233, 0;
	@%p23 bra 	$L__BB1_410;
	cvt.u32.u64 	%r600, %rd92;
	cvt.u32.u64 	%r601, %rd91;
	div.u32 	%r602, %r601, %r600;
	cvt.u64.u32 	%rd489, %r602;
	bra.uni 	$L__BB1_411;
$L__BB1_410:
	div.s64 	%rd489, %rd91, %rd92;
$L__BB1_411:
	setp.eq.s32 	%p24, %r438, 1;
	@%p24 bra 	$L__BB1_419;
	cvt.u32.u64 	%r603, %rd92;
	sub.s32 	%r604, %r437, %r603;
	cvt.s64.s32 	%rd234, %r604;
	mul.lo.s64 	%rd96, %rd489, %rd234;
	add.s32 	%r605, %r1358, 2;
	cvt.u64.u32 	%rd97, %r605;
	and.b64  	%rd235, %rd96, -4294967296;
	setp.ne.s64 	%p25, %rd235, 0;
	@%p25 bra 	$L__BB1_414;
	cvt.u32.u64 	%r606, %rd97;
	cvt.u32.u64 	%r607, %rd96;
	div.u32 	%r608, %r607, %r606;
	cvt.u64.u32 	%rd489, %r608;
	bra.uni 	$L__BB1_415;
$L__BB1_414:
	div.s64 	%rd489, %rd96, %rd97;
$L__BB1_415:
	setp.eq.s32 	%p26, %r438, 2;
	@%p26 bra 	$L__BB1_419;
	cvt.u32.u64 	%r609, %rd97;
	sub.s32 	%r610, %r437, %r609;
	cvt.s64.s32 	%rd236, %r610;
	mul.lo.s64 	%rd101, %rd489, %rd236;
	add.s32 	%r611, %r1358, 3;
	cvt.u64.u32 	%rd102, %r611;
	and.b64  	%rd237, %rd101, -4294967296;
	setp.ne.s64 	%p27, %rd237, 0;
	@%p27 bra 	$L__BB1_418;
	cvt.u32.u64 	%r612, %rd102;
	cvt.u32.u64 	%r613, %rd101;
	div.u32 	%r614, %r613, %r612;
	cvt.u64.u32 	%rd489, %r614;
	bra.uni 	$L__BB1_419;
$L__BB1_418:
	div.s64 	%rd489, %rd101, %rd102;
$L__BB1_419:
	setp.ge.s64 	%p28, %rd502, %rd489;
	@%p28 bra 	$L__BB1_421;
	st.local.u32 	[%rd11], %r1359;
	bra.uni 	$L__BB1_422;
$L__BB1_421:
	sub.s64 	%rd502, %rd502, %rd489;
	add.s32 	%r1359, %r1359, 1;
	add.s32 	%r1355, %r1355, -1;
	setp.ne.s32 	%p29, %r1359, %r558;
	@%p29 bra 	$L__BB1_7;
$L__BB1_422:
	add.s32 	%r1364, %r1359, 1;
	setp.ge.s32 	%p30, %r1364, %r558;
	@%p30 bra 	$L__BB1_456;
	sub.s32 	%r617, %r558, %r1359;
	add.s32 	%r1360, %r617, -4;
$L__BB1_424:
	min.s32 	%r450, %r1360, 2;
	not.b32 	%r618, %r1364;
	add.s32 	%r451, %r558, %r618;
	setp.lt.s32 	%p31, %r451, 2;
	mov.b64 	%rd501, 0;
	@%p31 bra 	$L__BB1_453;
	setp.eq.s32 	%p32, %r451, 2;
	mov.b64 	%rd501, 1;
	@%p32 bra 	$L__BB1_453;
	and.b32  	%r452, %r450, 3;
	add.s32 	%r620, %r450, -1;
	setp.lt.u32 	%p33, %r620, 3;
	mov.b64 	%rd501, 1;
	mov.b32 	%r1363, 0;
	@%p33 bra 	$L__BB1_441;
	and.b32  	%r1363, %r450, -4;
	mov.b64 	%rd501, 1;
	mov.b32 	%r1362, 0;
$L__BB1_428:
	sub.s32 	%r622, %r451, %r1362;
	cvt.s64.s32 	%rd243, %r622;
	mul.lo.s64 	%rd110, %rd501, %rd243;
	add.s32 	%r623, %r1362, 1;
	cvt.u64.u32 	%rd111, %r623;
	and.b64  	%rd244, %rd110, -4294967296;
	setp.ne.s64 	%p34, %rd244, 0;
	@%p34 bra 	$L__BB1_430;
	cvt.u32.u64 	%r624, %rd111;
	cvt.u32.u64 	%r625, %rd110;
	div.u32 	%r626, %r625, %r624;
	cvt.u64.u32 	%rd493, %r626;
	bra.uni 	$L__BB1_431;
$L__BB1_430:
	div.s64 	%rd493, %rd110, %rd111;
$L__BB1_431:
	cvt.u32.u64 	%r627, %rd111;
	sub.s32 	%r628, %r451, %r627;
	cvt.s64.s32 	%rd245, %r628;
	mul.lo.s64 	%rd115, %rd493, %rd245;
	add.s32 	%r629, %r1362, 2;
	cvt.u64.u32 	%rd116, %r629;
	and.b64  	%rd246, %rd115, -4294967296;
	setp.ne.s64 	%p35, %rd246, 0;
	@%p35 bra 	$L__BB1_433;
	cvt.u32.u64 	%r630, %rd116;
	cvt.u32.u64 	%r631, %rd115;
	div.u32 	%r632, %r631, %r630;
	cvt.u64.u32 	%rd494, %r632;
	bra.uni 	$L__BB1_434;
$L__BB1_433:
	div.s64 	%rd494, %rd115, %rd116;
$L__BB1_434:
	cvt.u32.u64 	%r633, %rd116;
	sub.s32 	%r634, %r451, %r633;
	cvt.s64.s32 	%rd247, %r634;
	mul.lo.s64 	%rd120, %rd494, %rd247;
	add.s32 	%r635, %r1362, 3;
	cvt.u64.u32 	%rd121, %r635;
	and.b64  	%rd248, %rd120, -4294967296;
	setp.ne.s64 	%p36, %rd248, 0;
	@%p36 bra 	$L__BB1_436;
	cvt.u32.u64 	%r636, %rd121;
	cvt.u32.u64 	%r637, %rd120;
	div.u32 	%r638, %r637, %r636;
	cvt.u64.u32 	%rd495, %r638;
	bra.uni 	$L__BB1_437;
$L__BB1_436:
	div.s64 	%rd495, %rd120, %rd121;
$L__BB1_437:
	cvt.u32.u64 	%r639, %rd121;
	sub.s32 	%r640, %r451, %r639;
	cvt.s64.s32 	%rd249, %r640;
	mul.lo.s64 	%rd125, %rd495, %rd249;
	add.s32 	%r1362, %r1362, 4;
	cvt.u64.u32 	%rd126, %r1362;
	and.b64  	%rd250, %rd125, -4294967296;
	setp.ne.s64 	%p37, %rd250, 0;
	@%p37 bra 	$L__BB1_439;
	cvt.u32.u64 	%r641, %rd126;
	cvt.u32.u64 	%r642, %rd125;
	div.u32 	%r643, %r642, %r641;
	cvt.u64.u32 	%rd501, %r643;
	bra.uni 	$L__BB1_440;
$L__BB1_439:
	div.s64 	%rd501, %rd125, %rd126;
$L__BB1_440:
	setp.ne.s32 	%p38, %r1362, %r1363;
	@%p38 bra 	$L__BB1_428;
$L__BB1_441:
	setp.eq.s32 	%p39, %r452, 0;
	@%p39 bra 	$L__BB1_453;
	sub.s32 	%r644, %r451, %r1363;
	cvt.s64.s32 	%rd251, %r644;
	mul.lo.s64 	%rd132, %rd501, %rd251;
	add.s32 	%r645, %r1363, 1;
	cvt.u64.u32 	%rd133, %r645;
	and.b64  	%rd252, %rd132, -4294967296;
	setp.ne.s64 	%p40, %rd252, 0;
	@%p40 bra 	$L__BB1_444;
	cvt.u32.u64 	%r646, %rd133;
	cvt.u32.u64 	%r647, %rd132;
	div.u32 	%r648, %r647, %r646;
	cvt.u64.u32 	%rd501, %r648;
	bra.uni 	$L__BB1_445;
$L__BB1_444:
	div.s64 	%rd501, %rd132, %rd133;
$L__BB1_445:
	setp.eq.s32 	%p41, %r452, 1;
	@%p41 bra 	$L__BB1_453;
	cvt.u32.u64 	%r649, %rd133;
	sub.s32 	%r650, %r451, %r649;
	cvt.s64.s32 	%rd253, %r650;
	mul.lo.s64 	%rd137, %rd501, %rd253;
	add.s32 	%r651, %r1363, 2;
	cvt.u64.u32 	%rd138, %r651;
	and.b64  	%rd254, %rd137, -4294967296;
	setp.ne.s64 	%p42, %rd254, 0;
	@%p42 bra 	$L__BB1_448;
	cvt.u32.u64 	%r652, %rd138;
	cvt.u32.u64 	%r653, %rd137;
	div.u32 	%r654, %r653, %r652;
	cvt.u64.u32 	%rd501, %r654;
	bra.uni 	$L__BB1_449;
$L__BB1_448:
	div.s64 	%rd501, %rd137, %rd138;
$L__BB1_449:
	setp.eq.s32 	%p43, %r452, 2;
	@%p43 bra 	$L__BB1_453;
	cvt.u32.u64 	%r655, %rd138;
	sub.s32 	%r656, %r451, %r655;
	cvt.s64.s32 	%rd255, %r656;
	mul.lo.s64 	%rd142, %rd501, %rd255;
	add.s32 	%r657, %r1363, 3;
	cvt.u64.u32 	%rd143, %r657;
	and.b64  	%rd256, %rd142, -4294967296;
	setp.ne.s64 	%p44, %rd256, 0;
	@%p44 bra 	$L__BB1_452;
	cvt.u32.u64 	%r658, %rd143;
	cvt.u32.u64 	%r659, %rd142;
	div.u32 	%r660, %r659, %r658;
	cvt.u64.u32 	%rd501, %r660;
	bra.uni 	$L__BB1_453;
$L__BB1_452:
	div.s64 	%rd501, %rd142, %rd143;
$L__BB1_453:
	setp.lt.s64 	%p45, %rd502, %rd501;
	@%p45 bra 	$L__BB1_455;
	sub.s64 	%rd502, %rd502, %rd501;
	add.s32 	%r1364, %r1364, 1;
	add.s32 	%r1360, %r1360, -1;
	setp.eq.s32 	%p46, %r1364, %r558;
	@%p46 bra 	$L__BB1_456;
	bra.uni 	$L__BB1_424;
$L__BB1_455:
	st.local.u32 	[%rd11+4], %r1364;
$L__BB1_456:
	add.s32 	%r1366, %r1364, 1;
	setp.ge.s32 	%p47, %r1366, %r558;
	@%p47 bra 	$L__BB1_490;
	sub.s32 	%r663, %r558, %r1364;
	add.s32 	%r1365, %r663, -3;
$L__BB1_458:
	min.s32 	%r464, %r1365, 1;
	not.b32 	%r664, %r1366;
	add.s32 	%r465, %r558, %r664;
	setp.lt.s32 	%p48, %r465, 1;
	mov.b64 	%rd513, 0;
	@%p48 bra 	$L__BB1_487;
	setp.eq.s32 	%p49, %r465, 1;
	mov.b64 	%rd513, 1;
	@%p49 bra 	$L__BB1_487;
	and.b32  	%r466, %r464, 3;
	add.s32 	%r666, %r464, -1;
	setp.lt.u32 	%p50, %r666, 3;
	mov.b64 	%rd513, 1;
	mov.b32 	%r1368, 0;
	@%p50 bra 	$L__BB1_475;
	and.b32  	%r1368, %r464, -4;
	mov.b64 	%rd513, 1;
	mov.b32 	%r1367, 0;
$L__BB1_462:
	sub.s32 	%r668, %r465, %r1367;
	cvt.s64.s32 	%rd262, %r668;
	mul.lo.s64 	%rd151, %rd513, %rd262;
	add.s32 	%r669, %r1367, 1;
	cvt.u64.u32 	%rd152, %r669;
	and.b64  	%rd263, %rd151, -4294967296;
	setp.ne.s64 	%p51, %rd263, 0;
	@%p51 bra 	$L__BB1_464;
	cvt.u32.u64 	%r670, %rd152;
	cvt.u32.u64 	%r671, %rd151;
	div.u32 	%r672, %r671, %r670;
	cvt.u64.u32 	%rd505, %r672;
	bra.uni 	$L__BB1_465;
$L__BB1_464:
	div.s64 	%rd505, %rd151, %rd152;
$L__BB1_465:
	cvt.u32.u64 	%r673, %rd152;
	sub.s32 	%r674, %r465, %r673;
	cvt.s64.s32 	%rd264, %r674;
	mul.lo.s64 	%rd156, %rd505, %rd264;
	add.s32 	%r675, %r1367, 2;
	cvt.u64.u32 	%rd157, %r675;
	and.b64  	%rd265, %rd156, -4294967296;
	setp.ne.s64 	%p52, %rd265, 0;
	@%p52 bra 	$L__BB1_467;
	cvt.u32.u64 	%r676, %rd157;
	cvt.u32.u64 	%r677, %rd156;
	div.u32 	%r678, %r677, %r676;
	cvt.u64.u32 	%rd506, %r678;
	bra.uni 	$L__BB1_468;
$L__BB1_467:
	div.s64 	%rd506, %rd156, %rd157;
$L__BB1_468:
	cvt.u32.u64 	%r679, %rd157;
	sub.s32 	%r680, %r465, %r679;
	cvt.s64.s32 	%rd266, %r680;
	mul.lo.s64 	%rd161, %rd506, %rd266;
	add.s32 	%r681, %r1367, 3;
	cvt.u64.u32 	%rd162, %r681;
	and.b64  	%rd267, %rd161, -4294967296;
	setp.ne.s64 	%p53, %rd267, 0;
	@%p53 bra 	$L__BB1_470;
	cvt.u32.u64 	%r682, %rd162;
	cvt.u32.u64 	%r683, %rd161;
	div.u32 	%r684, %r683, %r682;
	cvt.u64.u32 	%rd507, %r684;
	bra.uni 	$L__BB1_471;
$L__BB1_470:
	div.s64 	%rd507, %rd161, %rd162;
$L__BB1_471:
	cvt.u32.u64 	%r685, %rd162;
	sub.s32 	%r686, %r465, %r685;
	cvt.s64.s32 	%rd268, %r686;
	mul.lo.s64 	%rd166, %rd507, %rd268;
	add.s32 	%r1367, %r1367, 4;
	cvt.u64.u32 	%rd167, %r1367;
	and.b64  	%rd269, %rd166, -4294967296;
	setp.ne.s64 	%p54, %rd269, 0;
	@%p54 bra 	$L__BB1_473;
	cvt.u32.u64 	%r687, %rd167;
	cvt.u32.u64 	%r688, %rd166;
	div.u32 	%r689, %r688, %r687;
	cvt.u64.u32 	%rd513, %r689;
	bra.uni 	$L__BB1_474;
$L__BB1_473:
	div.s64 	%rd513, %rd166, %rd167;
$L__BB1_474:
	setp.ne.s32 	%p55, %r1367, %r1368;
	@%p55 bra 	$L__BB1_462;
$L__BB1_475:
	setp.eq.s32 	%p56, %r466, 0;
	@%p56 bra 	$L__BB1_487;
	sub.s32 	%r690, %r465, %r1368;
	cvt.s64.s32 	%rd270, %r690;
	mul.lo.s64 	%rd173, %rd513, %rd270;
	add.s32 	%r691, %r1368, 1;
	cvt.u64.u32 	%rd174, %r691;
	and.b64  	%rd271, %rd173, -4294967296;
	setp.ne.s64 	%p57, %rd271, 0;
	@%p57 bra 	$L__BB1_478;
	cvt.u32.u64 	%r692, %rd174;
	cvt.u32.u64 	%r693, %rd173;
	div.u32 	%r694, %r693, %r692;
	cvt.u64.u32 	%rd513, %r694;
	bra.uni 	$L__BB1_479;
$L__BB1_478:
	div.s64 	%rd513, %rd173, %rd174;
$L__BB1_479:
	setp.eq.s32 	%p58, %r466, 1;
	@%p58 bra 	$L__BB1_487;
	cvt.u32.u64 	%r695, %rd174;
	sub.s32 	%r696, %r465, %r695;
	cvt.s64.s32 	%rd272, %r696;
	mul.lo.s64 	%rd178, %rd513, %rd272;
	add.s32 	%r697, %r1368, 2;
	cvt.u64.u32 	%rd179, %r697;
	and.b64  	%rd273, %rd178, -4294967296;
	setp.ne.s64 	%p59, %rd273, 0;
	@%p59 bra 	$L__BB1_482;
	cvt.u32.u64 	%r698, %rd179;
	cvt.u32.u64 	%r699, %rd178;
	div.u32 	%r700, %r699, %r698;
	cvt.u64.u32 	%rd513, %r700;
	bra.uni 	$L__BB1_483;
$L__BB1_482:
	div.s64 	%rd513, %rd178, %rd179;
$L__BB1_483:
	setp.eq.s32 	%p60, %r466, 2;
	@%p60 bra 	$L__BB1_487;
	cvt.u32.u64 	%r701, %rd179;
	sub.s32 	%r702, %r465, %r701;
	cvt.s64.s32 	%rd274, %r702;
	mul.lo.s64 	%rd183, %rd513, %rd274;
	add.s32 	%r703, %r1368, 3;
	cvt.u64.u32 	%rd184, %r703;
	and.b64  	%rd275, %rd183, -4294967296;
	setp.ne.s64 	%p61, %rd275, 0;
	@%p61 bra 	$L__BB1_486;
	cvt.u32.u64 	%r704, %rd184;
	cvt.u32.u64 	%r705, %rd183;
	div.u32 	%r706, %r705, %r704;
	cvt.u64.u32 	%rd513, %r706;
	bra.uni 	$L__BB1_487;
$L__BB1_486:
	div.s64 	%rd513, %rd183, %rd184;
$L__BB1_487:
	setp.lt.s64 	%p62, %rd502, %rd513;
	@%p62 bra 	$L__BB1_489;
	sub.s64 	%rd502, %rd502, %rd513;
	add.s32 	%r1366, %r1366, 1;
	add.s32 	%r1365, %r1365, -1;
	setp.eq.s32 	%p63, %r1366, %r558;
	@%p63 bra 	$L__BB1_490;
	bra.uni 	$L__BB1_458;
$L__BB1_489:
	st.local.u32 	[%rd11+8], %r1366;
	add.s32 	%r1370, %r1366, 1;
$L__BB1_490:
	setp.ge.s32 	%p64, %r1370, %r558;
	@%p64 bra 	$L__BB1_494;
$L__BB1_491:
	sub.s32 	%r708, %r1370, %r558;
	shr.u32 	%r709, %r708, 31;
	cvt.u64.u32 	%rd191, %r709;
	setp.lt.s64 	%p65, %rd502, %rd191;
	@%p65 bra 	$L__BB1_493;
	sub.s64 	%rd502, %rd502, %rd191;
	add.s32 	%r1370, %r1370, 1;
	setp.eq.s32 	%p66, %r1370, %r558;
	@%p66 bra 	$L__BB1_494;
	bra.uni 	$L__BB1_491;
$L__BB1_493:
	st.local.u32 	[%rd11+12], %r1370;
$L__BB1_494:
	setp.lt.s64 	%p67, %rd475, %rd20;
	@%p67 bra 	$L__BB1_13;
	bra.uni 	$L__BB1_550;
$L__BB1_495:
	add.s32 	%r1374, %r1374, 1;
	setp.eq.s32 	%p72, %r1374, %r1378;
	@%p72 bra 	$L__BB1_496;
	bra.uni 	$L__BB1_19;
$L__BB1_496:
	mul.wide.s32 	%rd285, %r1378, 4;
	add.s64 	%rd286, %rd9, %rd285;
	st.local.u32 	[%rd286], %r482;
	add.s64 	%rd287, %rd10, %rd285;
	st.local.u32 	[%rd287], %r483;
	add.s32 	%r1378, %r1378, 1;
$L__BB1_497:
	add.s32 	%r1373, %r1373, 1;
	setp.ne.s32 	%p73, %r1373, %r478;
	@%p73 bra 	$L__BB1_17;
$L__BB1_498:
	ld.local.u32 	%r492, [%rd22];
	mul.wide.s32 	%rd290, %r492, 4;
	add.s64 	%rd291, %rd4, %rd290;
	ld.global.u32 	%r493, [%rd291];
	add.s64 	%rd292, %rd3, %rd290;
	ld.global.u32 	%r494, [%rd292];
	setp.lt.s32 	%p74, %r494, 1;
	@%p74 bra 	$L__BB1_507;
	mov.b32 	%r1380, 0;
$L__BB1_500:
	add.s32 	%r719, %r1380, %r493;
	mul.wide.s32 	%rd293, %r719, 4;
	add.s64 	%rd294, %rd2, %rd293;
	ld.global.u32 	%r498, [%rd294];
	add.s64 	%rd295, %rd1, %rd293;
	ld.global.u32 	%r499, [%rd295];
	add.s32 	%r1383, %r499, %r1383;
	setp.lt.s32 	%p75, %r1378, 1;
	@%p75 bra 	$L__BB1_504;
	mov.b32 	%r1381, 0;
$L__BB1_502:
	mul.wide.u32 	%rd296, %r1381, 4;
	add.s64 	%rd297, %rd9, %rd296;
	ld.local.u32 	%r721, [%rd297];
	setp.eq.s32 	%p76, %r721, %r498;
	@%p76 bra 	$L__BB1_505;
	add.s32 	%r1381, %r1381, 1;
	setp.ne.s32 	%p77, %r1381, %r1378;
	@%p77 bra 	$L__BB1_502;
$L__BB1_504:
	mul.wide.s32 	%rd298, %r1378, 4;
	add.s64 	%rd299, %rd9, %rd298;
	st.local.u32 	[%rd299], %r498;
	add.s64 	%rd300, %rd10, %rd298;
	st.local.u32 	[%rd300], %r499;
	add.s32 	%r1378, %r1378, 1;
	bra.uni 	$L__BB1_506;
$L__BB1_505:
	add.s64 	%rd302, %rd10, %rd296;
	ld.local.u32 	%r722, [%rd302];
	add.s32 	%r723, %r722, %r499;
	st.local.u32 	[%rd302], %r723;
$L__BB1_506:
	add.s32 	%r1380, %r1380, 1;
	setp.ne.s32 	%p78, %r1380, %r494;
	@%p78 bra 	$L__BB1_500;
$L__BB1_507:
	ld.local.u32 	%r508, [%rd21];
	mul.wide.s32 	%rd303, %r508, 4;
	add.s64 	%rd304, %rd4, %rd303;
	ld.global.u32 	%r509, [%rd304];
	add.s64 	%rd305, %rd3, %rd303;
	ld.global.u32 	%r510, [%rd305];
	setp.lt.s32 	%p79, %r510, 1;
	@%p79 bra 	$L__BB1_516;
	mov.b32 	%r1387, 0;
$L__BB1_509:
	add.s32 	%r725, %r1387, %r509;
	mul.wide.s32 	%rd306, %r725, 4;
	add.s64 	%rd307, %rd2, %rd306;
	ld.global.u32 	%r514, [%rd307];
	add.s64 	%rd308, %rd1, %rd306;
	ld.global.u32 	%r515, [%rd308];
	add.s32 	%r1383, %r515, %r1383;
	setp.lt.s32 	%p80, %r1378, 1;
	@%p80 bra 	$L__BB1_513;
	mov.b32 	%r1388, 0;
$L__BB1_511:
	mul.wide.u32 	%rd309, %r1388, 4;
	add.s64 	%rd310, %rd9, %rd309;
	ld.local.u32 	%r727, [%rd310];
	setp.eq.s32 	%p81, %r727, %r514;
	@%p81 bra 	$L__BB1_514;
	add.s32 	%r1388, %r1388, 1;
	setp.ne.s32 	%p82, %r1388, %r1378;
	@%p82 bra 	$L__BB1_511;
$L__BB1_513:
	mul.wide.s32 	%rd311, %r1378, 4;
	add.s64 	%rd312, %rd9, %rd311;
	st.local.u32 	[%rd312], %r514;
	add.s64 	%rd313, %rd10, %rd311;
	st.local.u32 	[%rd313], %r515;
	add.s32 	%r1378, %r1378, 1;
	bra.uni 	$L__BB1_515;
$L__BB1_514:
	add.s64 	%rd315, %rd10, %rd309;
	ld.local.u32 	%r728, [%rd315];
	add.s32 	%r729, %r728, %r515;
	st.local.u32 	[%rd315], %r729;
$L__BB1_515:
	add.s32 	%r1387, %r1387, 1;
	setp.ne.s32 	%p83, %r1387, %r510;
	@%p83 bra 	$L__BB1_509;
$L__BB1_516:
	ld.local.u32 	%r524, [%rd23];
	mul.wide.s32 	%rd316, %r524, 4;
	add.s64 	%rd317, %rd4, %rd316;
	ld.global.u32 	%r525, [%rd317];
	add.s64 	%rd318, %rd3, %rd316;
	ld.global.u32 	%r526, [%rd318];
	setp.lt.s32 	%p84, %r526, 1;
	@%p84 bra 	$L__BB1_525;
	mov.b32 	%r1394, 0;
$L__BB1_518:
	add.s32 	%r731, %r1394, %r525;
	mul.wide.s32 	%rd319, %r731, 4;
	add.s64 	%rd320, %rd2, %rd319;
	ld.global.u32 	%r530, [%rd320];
	add.s64 	%rd321, %rd1, %rd319;
	ld.global.u32 	%r531, [%rd321];
	add.s32 	%r1383, %r531, %r1383;
	setp.lt.s32 	%p85, %r1378, 1;
	@%p85 bra 	$L__BB1_522;
	mov.b32 	%r1395, 0;
$L__BB1_520:
	mul.wide.u32 	%rd322, %r1395, 4;
	add.s64 	%rd323, %rd9, %rd322;
	ld.local.u32 	%r733, [%rd323];
	setp.eq.s32 	%p86, %r733, %r530;
	@%p86 bra 	$L__BB1_523;
	add.s32 	%r1395, %r1395, 1;
	setp.ne.s32 	%p87, %r1395, %r1378;
	@%p87 bra 	$L__BB1_520;
$L__BB1_522:
	mul.wide.s32 	%rd324, %r1378, 4;
	add.s64 	%rd325, %rd9, %rd324;
	st.local.u32 	[%rd325], %r530;
	add.s64 	%rd326, %rd10, %rd324;
	st.local.u32 	[%rd326], %r531;
	add.s32 	%r1378, %r1378, 1;
	bra.uni 	$L__BB1_524;
$L__BB1_523:
	add.s64 	%rd328, %rd10, %rd322;
	ld.local.u32 	%r734, [%rd328];
	add.s32 	%r735, %r734, %r531;
	st.local.u32 	[%rd328], %r735;
$L__BB1_524:
	add.s32 	%r1394, %r1394, 1;
	setp.ne.s32 	%p88, %r1394, %r526;
	@%p88 bra 	$L__BB1_518;
$L__BB1_525:
	setp.lt.s32 	%p89, %r1378, 1;
	mov.b32 	%r1405, 0;
	@%p89 bra 	$L__BB1_540;
	mov.b32 	%r1399, 0;
	mov.u32 	%r1405, %r1399;
$L__BB1_527:
	mul.wide.u32 	%rd329, %r1399, 4;
	add.s64 	%rd330, %rd9, %rd329;
	ld.local.u32 	%r542, [%rd330];
	add.s64 	%rd331, %rd10, %rd329;
	ld.local.u32 	%r738, [%rd331];
	setp.ge.s32 	%p90, %r738, %r3;
	selp.u32 	%r739, 1, 0, %p90;
	setp.lt.s32 	%p91, %r738, %r4;
	selp.b32 	%r740, %r739, 2, %p91;
	setp.lt.s32 	%p92, %r738, %r5;
	selp.b32 	%r741, %r740, 3, %p92;
	setp.lt.s32 	%p93, %r738, %r6;
	selp.b32 	%r742, %r741, 4, %p93;
	setp.lt.s32 	%p94, %r738, %r7;
	selp.b32 	%r743, %r742, 5, %p94;
	setp.lt.s32 	%p95, %r738, %r8;
	selp.b32 	%r543, %r743, 6, %p95;
	setp.eq.s32 	%p96, %r543, 0;
	@%p96 bra 	$L__BB1_539;
	setp.ne.s32 	%p97, %r542, %r9;
	setp.ne.s32 	%p98, %r542, %r10;
	and.pred  	%p99, %p97, %p98;
	setp.ne.s32 	%p100, %r542, %r11;
	and.pred  	%p101, %p99, %p100;
	setp.ne.s32 	%p102, %r542, %r12;
	and.pred  	%p103, %p101, %p102;
	setp.ne.s32 	%p104, %r542, %r13;
	and.pred  	%p105, %p103, %p104;
	setp.ne.s32 	%p106, %r542, %r14;
	and.pred  	%p107, %p105, %p106;
	setp.ne.s32 	%p108, %r542, %r15;
	and.pred  	%p109, %p107, %p108;
	setp.ne.s32 	%p110, %r542, %r16;
	and.pred  	%p111, %p109, %p110;
	@%p111 bra 	$L__BB1_551;
	add.s32 	%r745, %r543, -1;
	mul.wide.u32 	%rd335, %r745, 4;
	mov.u64 	%rd336, D_SPECIAL_POWER_VALUES;
	add.s64 	%rd337, %rd336, %rd335;
	ld.const.u32 	%r1401, [%rd337];
$L__BB1_530:
	setp.lt.s32 	%p112, %r559, 1;
	@%p112 bra 	$L__BB1_534;
	mov.b32 	%r1402, 0;
$L__BB1_532:
	mul.wide.u32 	%rd338, %r1402, 4;
	add.s64 	%rd339, %rd6, %rd338;
	ld.global.u32 	%r748, [%rd339];
	setp.eq.s32 	%p113, %r542, %r748;
	mov.b32 	%r1404, 2;
	@%p113 bra 	$L__BB1_538;
	add.s32 	%r1402, %r1402, 1;
	setp.ne.s32 	%p114, %r1402, %r559;
	@%p114 bra 	$L__BB1_532;
$L__BB1_534:
	setp.lt.s32 	%p115, %r560, 1;
	mov.b32 	%r749, 1;
	mov.u32 	%r1404, %r749;
	@%p115 bra 	$L__BB1_538;
	mov.b32 	%r1403, 0;
	bra.uni 	$L__BB1_537;
$L__BB1_536:
	add.s32 	%r1403, %r1403, 1;
	setp.eq.s32 	%p117, %r1403, %r560;
	mov.u32 	%r1404, %r749;
	@%p117 bra 	$L__BB1_538;
$L__BB1_537:
	mul.wide.u32 	%rd340, %r1403, 4;
	add.s64 	%rd341, %rd5, %rd340;
	ld.global.u32 	%r752, [%rd341];
	setp.ne.s32 	%p116, %r542, %r752;
	mov.b32 	%r1404, 0;
	@%p116 bra 	$L__BB1_536;
$L__BB1_538:
	mad.lo.s32 	%r1405, %r1404, %r1401, %r1405;
$L__BB1_539:
	add.s32 	%r1399, %r1399, 1;
	setp.ne.s32 	%p118, %r1399, %r1378;
	@%p118 bra 	$L__BB1_527;
$L__BB1_540:
	mul.wide.s32 	%rd342, %r1383, 4;
	mov.u64 	%rd343, D_TOTAL_ATTR_POWER_VALUES;
	add.s64 	%rd344, %rd343, %rd342;
	ld.const.u32 	%r755, [%rd344];
	add.s32 	%r756, %r755, %r1405;
	mul.wide.s32 	%rd345, %r492, 65536;
	cvt.u64.u32 	%rd346, %r508;
	shl.b64 	%rd347, %rd346, 32;
	or.b64  	%rd348, %rd345, %rd347;
	cvt.u64.u32 	%rd349, %r524;
	shl.b64 	%rd350, %rd349, 48;
	or.b64  	%rd351, %rd348, %rd350;
	or.b64  	%rd352, %rd351, %rd195;
	add.s64 	%rd353, %rd517, %rd18;
	shl.b64 	%rd354, %rd353, 2;
	add.s64 	%rd355, %rd8, %rd354;
	st.global.u32 	[%rd355], %r756;
	shl.b64 	%rd356, %rd353, 3;
	add.s64 	%rd357, %rd7, %rd356;
	st.global.u64 	[%rd357], %rd352;
	setp.lt.s32 	%p120, %r524, %r17;
	mov.b32 	%r1407, 4;
	mov.pred 	%p381, 0;
	mov.u64 	%rd518, %rd23;
	mov.pred 	%p379, %p381;
	mov.pred 	%p380, %p381;
	@%p120 bra 	$L__BB1_544;
	setp.lt.s32 	%p123, %r508, %r18;
	mov.b32 	%r1407, 3;
	mov.pred 	%p379, -1;
	mov.u64 	%rd518, %rd21;
	@%p123 bra 	$L__BB1_544;
	setp.lt.s32 	%p126, %r492, %r19;
	mov.b32 	%r1407, 2;
	mov.pred 	%p380, -1;
	mov.u64 	%rd518, %rd22;
	mov.pred 	%p379, %p381;
	@%p126 bra 	$L__BB1_544;
	cvt.u32.u64 	%r760, %rd195;
	setp.ge.s32 	%p129, %r760, %r2;
	mov.b32 	%r1407, 1;
	mov.pred 	%p128, -1;
	mov.u64 	%rd518, %rd11;
	mov.pred 	%p379, %p381;
	mov.pred 	%p380, %p381;
	mov.pred 	%p381, %p128;
	@%p129 bra 	$L__BB1_550;
$L__BB1_544:
	setp.lt.s32 	%p130, %r524, %r17;
	ld.local.u32 	%r761, [%rd518];
	add.s32 	%r762, %r761, 1;
	st.local.u32 	[%rd518], %r762;
	@%p130 bra 	$L__BB1_549;
	add.s32 	%r763, %r1407, -1;
	mul.wide.u32 	%rd358, %r763, 4;
	add.s64 	%rd359, %rd11, %rd358;
	ld.local.u32 	%r557, [%rd359];
	add.s32 	%r764, %r557, 1;
	mul.wide.u32 	%rd360, %r1407, 4;
	add.s64 	%rd197, %rd11, %rd360;
	st.local.u32 	[%rd197], %r764;
	@%p379 bra 	$L__BB1_549;
	add.s32 	%r765, %r557, 2;
	st.local.u32 	[%rd197+4], %r765;
	@%p380 bra 	$L__BB1_549;
	add.s32 	%r766, %r557, 3;
	st.local.u32 	[%rd197+8], %r766;
	@%p381 bra 	$L__BB1_549;
	add.s32 	%r767, %r557, 4;
	st.local.u32 	[%rd197+12], %r767;
$L__BB1_549:
	add.s64 	%rd475, %rd475, 1;
	add.s64 	%rd517, %rd517, 1;
	setp.lt.s64 	%p131, %rd475, %rd20;
	@%p131 bra 	$L__BB1_15;
$L__BB1_550:
	ret;
$L__BB1_551:
	add.s32 	%r744, %r543, -1;
	mul.wide.u32 	%rd332, %r744, 4;
	mov.u64 	%rd333, D_BASIC_POWER_VALUES;
	add.s64 	%rd334, %rd333, %rd332;
	ld.const.u32 	%r1401, [%rd334];
	bra.uni 	$L__BB1_530;

}
	// .globl	_ZN3cub18CUB_300001_SM_10006detail11EmptyKernelIvEEvv
.visible .entry _ZN3cub18CUB_300001_SM_10006detail11EmptyKernelIvEEvv()
{


	ret;

}
	// .globl	_ZN3cub18CUB_300001_SM_10006detail10radix_sort31DeviceRadixSortSingleTileKernelINS1_5radix10policy_hubIixyE10Policy1000ELNS0_9SortOrderE1EixyNS1_21identity_decomposer_tEEEvPKT1_PSA_PKT2_PSE_T3_iiT4_
.visible .entry _ZN3cub18CUB_300001_SM_10006detail10radix_sort31DeviceRadixSortSingleTileKernelINS1_5radix10policy_hubIixyE10Policy1000ELNS0_9SortOrderE1EixyNS1_21identity_decomposer_tEEEvPKT1_PSA_PKT2_PSE_T3_iiT4_(
	.param .u64 .ptr .align 1 _ZN3cub18CUB_300001_SM_10006detail10radix_sort31DeviceRadixSortSingleTileKernelINS1_5radix10policy_hubIixyE10Policy1000ELNS0_9SortOrderE1EixyNS1_21identity_decomposer_tEEEvPKT1_PSA_PKT2_PSE_T3_iiT4__param_0,
	.param .u64 .ptr .align 1 _ZN3cub18CUB_300001_SM_10006detail10radix_sort31DeviceRadixSortSingleTileKernelINS1_5radix10policy_hubIixyE10Policy1000ELNS0_9SortOrderE1EixyNS1_21identity_decomposer_tEEEvPKT1_PSA_PKT2_PSE_T3_iiT4__param_1,
	.param .u64 .ptr .align 1 _ZN3cub18CUB_300001_SM_10006detail10radix_sort31DeviceRadixSortSingleTileKernelINS1_5radix10policy_hubIixyE10Policy1000ELNS0_9SortOrderE1EixyNS1_21identity_decomposer_tEEEvPKT1_PSA_PKT2_PSE_T3_iiT4__param_2,
	.param .u64 .ptr .align 1 _ZN3cub18CUB_300001_SM_10006detail10radix_sort31DeviceRadixSortSingleTileKernelINS1_5radix10policy_hubIixyE10Policy1000ELNS0_9SortOrderE1EixyNS1_21identity_decomposer_tEEEvPKT1_PSA_PKT2_PSE_T3_iiT4__param_3,
	.param .u64 _ZN3cub18CUB_300001_SM_10006detail10radix_sort31DeviceRadixSortSingleTileKernelINS1_5radix10policy_hubIixyE10Policy1000ELNS0_9SortOrderE1EixyNS1_21identity_decomposer_tEEEvPKT1_PSA_PKT2_PSE_T3_iiT4__param_4,
	.param .u32 _ZN3cub18CUB_300001_SM_10006detail10radix_sort31DeviceRadixSortSingleTileKernelINS1_5radix10policy_hubIixyE10Policy1000ELNS0_9SortOrderE1EixyNS1_21identity_decomposer_tEEEvPKT1_PSA_PKT2_PSE_T3_iiT4__param_5,
	.param .u32 _ZN3cub18CUB_300001_SM_10006detail10radix_sort31DeviceRadixSortSingleTileKernelINS1_5radix10policy_hubIixyE10Policy1000ELNS0_9SortOrderE1EixyNS1_21identity_decomposer_tEEEvPKT1_PSA_PKT2_PSE_T3_iiT4__param_6,
	.param .align 1 .b8 _ZN3cub18CUB_300001_SM_10006detail10radix_sort31DeviceRadixSortSingleTileKernelINS1_5radix10policy_hubIixyE10Policy1000ELNS0_9SortOrderE1EixyNS1_21identity_decomposer_tEEEvPKT1_PSA_PKT2_PSE_T3_iiT4__param_7[1]
)
.maxntid 256
.minnctapersm 1
{
	.reg .pred 	%p<43>;
	.reg .b16 	%rs<19>;
	.reg .b32 	%r<488>;
	.reg .b64 	%rd<100>;
	// demoted variable
	.shared .align 16 .b8 _ZZN3cub18CUB_300001_SM_10006detail10radix_sort31DeviceRadixSortSingleTileKernelINS1_5radix10policy_hubIixyE10Policy1000ELNS0_9SortOrderE1EixyNS1_21identity_decomposer_tEEEvPKT1_PSA_PKT2_PSE_T3_iiT4_E12temp_storage[33856];
	ld.param.u64 	%rd54, [_ZN3cub18CUB_300001_SM_10006detail10radix_sort31DeviceRadixSortSingleTileKernelINS1_5radix10policy_hubIixyE10Policy1000ELNS0_9SortOrderE1EixyNS1_21identity_decomposer_tEEEvPKT1_PSA_PKT2_PSE_T3_iiT4__param_0];
	ld.param.u64 	%rd50, [_ZN3cub18CUB_300001_SM_10006detail10radix_sort31DeviceRadixSortSingleTileKernelINS1_5radix10policy_hubIixyE10Policy1000ELNS0_9SortOrderE1EixyNS1_21identity_decomposer_tEEEvPKT1_PSA_PKT2_PSE_T3_iiT4__param_1];
	ld.param.u64 	%rd51, [_ZN3cub18CUB_300001_SM_10006detail10radix_sort31DeviceRadixSortSingleTileKernelINS1_5radix10policy_hubIixyE10Policy1000ELNS0_9SortOrderE1EixyNS1_21identity_decomposer_tEEEvPKT1_PSA_PKT2_PSE_T3_iiT4__param_2];
	ld.param.u64 	%rd52, [_ZN3cub18CUB_300001_SM_10006detail10radix_sort31DeviceRadixSortSingleTileKernelINS1_5radix10policy_hubIixyE10Policy1000ELNS0_9SortOrderE1EixyNS1_21identity_decomposer_tEEEvPKT1_PSA_PKT2_PSE_T3_iiT4__param_3];
	ld.param.u64 	%rd53, [_ZN3cub18CUB_300001_SM_10006detail10radix_sort31DeviceRadixSortSingleTileKernelINS1_5radix10policy_hubIixyE10Policy1000ELNS0_9SortOrderE1EixyNS1_21identity_decomposer_tEEEvPKT1_PSA_PKT2_PSE_T3_iiT4__param_4];
	ld.param.u32 	%r130, [_ZN3cub18CUB_300001_SM_10006detail10radix_sort31DeviceRadixSortSingleTileKernelINS1_5radix10policy_hubIixyE10Policy1000ELNS0_9SortOrderE1EixyNS1_21identity_decomposer_tEEEvPKT1_PSA_PKT2_PSE_T3_iiT4__param_5];
	ld.param.u32 	%r131, [_ZN3cub18CUB_300001_SM_10006detail10radix_sort31DeviceRadixSortSingleTileKernelINS1_5radix10policy_hubIixyE10Policy1000ELNS0_9SortOrderE1EixyNS1_21identity_decomposer_tEEEvPKT1_PSA_PKT2_PSE_T3_iiT4__param_6];
	cvta.to.global.u64 	%rd55, %rd54;
	cvt.u32.u64 	%r1, %rd53;
	mov.u32 	%r2, %tid.x;
	mul.lo.s32 	%r3, %r2, 9;
	setp.ge.s32 	%p1, %r3, %r1;
	mul.wide.u32 	%rd56, %r3, 4;
	add.s64 	%rd1, %rd55, %rd56;
	mov.b32 	%r485, 0;
	@%p1 bra 	$L__BB3_2;
	ld.global.u32 	%r133, [%rd1];
	xor.b32  	%r485, %r133, -2147483648;
$L__BB3_2:
	add.s32 	%r6, %r3, 1;
	setp.ge.s32 	%p2, %r6, %r1;
	mov.b32 	%r484, 0;
	@%p2 bra 	$L__BB3_4;
	ld.global.u32 	%r135, [%rd1+4];
	xor.b32  	%r484, %r135, -2147483648;
$L__BB3_4:
	add.s32 	%r9, %r3, 2;
	setp.ge.s32 	%p3, %r9, %r1;
	mov.b32 	%r483, 0;
	@%p3 bra 	$L__BB3_6;
	ld.global.u32 	%r137, [%rd1+8];
	xor.b32  	%r483, %r137, -2147483648;
$L__BB3_6:
	add.s32 	%r12, %r3, 3;
	setp.ge.s32 	%p4, %r12, %r1;
	mov.b32 	%r482, 0;
	@%p4 bra 	$L__BB3_8;
	ld.global.u32 	%r139, [%rd1+12];
	xor.b32  	%r482, %r139, -2147483648;
$L__BB3_8:
	add.s32 	%r15, %r3, 4;
	setp.ge.s32 	%p5, %r15, %r1;
	mov.b32 	%r481, 0;
	@%p5 bra 	$L__BB3_10;
	ld.global.u32 	%r141, [%rd1+16];
	xor.b32  	%r481, %r141, -2147483648;
$L__BB3_10:
	add.s32 	%r18, %r3, 5;
	setp.ge.s32 	%p6, %r18, %r1;
	mov.b32 	%r480, 0;
	@%p6 bra 	$L__BB3_12;
	ld.global.u32 	%r143, [%rd1+20];
	xor.b32  	%r480, %r143, -2147483648;
$L__BB3_12:
	add.s32 	%r21, %r3, 6;
	setp.ge.s32 	%p7, %r21, %r1;
	mov.b32 	%r479, 0;
	@%p7 bra 	$L__BB3_14;
	ld.global.u32 	%r145, [%rd1+24];
	xor.b32  	%r479, %r145, -2147483648;
$L__BB3_14:
	add.s32 	%r24, %r3, 7;
	setp.ge.s32 	%p8, %r24, %r1;
	mov.b32 	%r478, 0;
	@%p8 bra 	$L__BB3_16;
	ld.global.u32 	%r147, [%rd1+28];
	xor.b32  	%r478, %r147, -2147483648;
$L__BB3_16:
	add.s32 	%r27, %r3, 8;
	setp.ge.s32 	%p9, %r27, %r1;
	mov.b32 	%r477, 0;
	@%p9 bra 	$L__BB3_18;
	ld.global.u32 	%r149, [%rd1+32];
	xor.b32  	%r477, %r149, -2147483648;
$L__BB3_18:
	bar.sync 	0;
	mov.b64 	{%r150, %r151}, %rd53;
	shfl.sync.idx.b32	%r30|%p10, %r150, 0, 31, -1;
	shfl.sync.idx.b32	%r152|%p11, %r151, 0, 31, -1;
	mov.b64 	%rd2, {%r30, %r152};
	setp.ge.s32 	%p12, %r3, %r30;
	cvta.to.global.u64 	%rd58, %rd51;
	mul.wide.u32 	%rd59, %r3, 8;
	add.s64 	%rd3, %rd58, %rd59;
	@%p12 bra 	$L__BB3_20;
	ld.global.u64 	%rd99, [%rd3];
$L__BB3_20:
	setp.ge.s32 	%p13, %r6, %r30;
	@%p13 bra 	$L__BB3_22;
	ld.global.u64 	%rd98, [%rd3+8];
$L__BB3_22:
	setp.ge.s32 	%p14, %r9, %r30;
	@%p14 bra 	$L__BB3_24;
	ld.global.u64 	%rd97, [%rd3+16];
$L__BB3_24:
	setp.ge.s32 	%p15, %r12, %r30;
	@%p15 bra 	$L__BB3_26;
	ld.global.u64 	%rd96, [%rd3+24];
$L__BB3_26:
	setp.ge.s32 	%p16, %r15, %r30;
	@%p16 bra 	$L__BB3_28;
	ld.global.u64 	%rd95, [%rd3+32];
$L__BB3_28:
	setp.ge.s32 	%p17, %r18, %r30;
	@%p17 bra 	$L__BB3_30;
	ld.global.u64 	%rd94, [%rd3+40];
$L__BB3_30:
	setp.ge.s32 	%p18, %r21, %r30;
	@%p18 bra 	$L__BB3_32;
	ld.global.u64 	%rd93, [%rd3+48];
$L__BB3_32:
	setp.ge.s32 	%p19, %r24, %r30;
	@%p19 bra 	$L__BB3_34;
	ld.global.u64 	%rd92, [%rd3+56];
$L__BB3_34:
	setp.ge.s32 	%p20, %r27, %r30;
	@%p20 bra 	$L__BB3_36;
	ld.global.u64 	%rd91, [%rd3+64];
$L__BB3_36:
	bar.sync 	0;
	shr.u32 	%r31, %r2, 5;
	shl.b32 	%r154, %r2, 2;
	mov.u32 	%r155, _ZZN3cub18CUB_300001_SM_10006detail10radix_sort31DeviceRadixSortSingleTileKernelINS1_5radix10policy_hubIixyE10Policy1000ELNS0_9SortOrderE1EixyNS1_21identity_decomposer_tEEEvPKT1_PSA_PKT2_PSE_T3_iiT4_E12temp_storage;
	add.s32 	%r32, %r155, %r154;
	shl.b32 	%r156, %r2, 7;
	add.s32 	%r33, %r32, %r156;
	shl.b32 	%r157, %r31, 2;
	add.s32 	%r158, %r155, %r157;
	add.s32 	%r34, %r158, 33792;
	mad.lo.s32 	%r35, %r2, -96, %r33;
	mad.lo.s32 	%r36, %r2, 36, %r35;
	add.s32 	%r476, %r130, 6;
	sub.s32 	%r475, %r131, %r130;
$L__BB3_37:
	add.s32 	%r188, %r476, -6;
	min.s32 	%r161, %r475, 6;
	mov.b32 	%r217, 0;
	st.shared.u32 	[%r32], %r217;
	st.shared.u32 	[%r32+1024], %r217;
	st.shared.u32 	[%r32+2048], %r217;
	st.shared.u32 	[%r32+3072], %r217;
	st.shared.u32 	[%r32+4096], %r217;
	st.shared.u32 	[%r32+5120], %r217;
	st.shared.u32 	[%r32+6144], %r217;
	st.shared.u32 	[%r32+7168], %r217;
	st.shared.u32 	[%r32+8192], %r217;
	st.shared.u32 	[%r32+9216], %r217;
	st.shared.u32 	[%r32+10240], %r217;
	st.shared.u32 	[%r32+11264], %r217;
	st.shared.u32 	[%r32+12288], %r217;
	st.shared.u32 	[%r32+13312], %r217;
	st.shared.u32 	[%r32+14336], %r217;
	st.shared.u32 	[%r32+15360], %r217;
	st.shared.u32 	[%r32+16384], %r217;
	st.shared.u32 	[%r32+17408], %r217;
	st.shared.u32 	[%r32+18432], %r217;
	st.shared.u32 	[%r32+19456], %r217;
	st.shared.u32 	[%r32+20480], %r217;
	st.shared.u32 	[%r32+21504], %r217;
	st.shared.u32 	[%r32+22528], %r217;
	st.shared.u32 	[%r32+23552], %r217;
	st.shared.u32 	[%r32+24576], %r217;
	st.shared.u32 	[%r32+25600], %r217;
	st.shared.u32 	[%r32+26624], %r217;
	st.shared.u32 	[%r32+27648], %r217;
	st.shared.u32 	[%r32+28672], %r217;
	st.shared.u32 	[%r32+29696], %r217;
	st.shared.u32 	[%r32+30720], %r217;
	st.shared.u32 	[%r32+31744], %r217;
	st.shared.u32 	[%r32+32768], %r217;
	// begin inline asm
	bmsk.clamp.b32 %r159, %r217, %r161;
	// end inline asm
	// begin inline asm
	shr.b32 %r162, %r485, %r188;
	// end inline asm
	and.b32  	%r220, %r159, %r162;
	shl.b32 	%r221, %r220, 10;
	not.b32 	%r222, %r221;
	and.b32  	%r223, %r222, 31744;
	add.s32 	%r224, %r32, %r223;
	shr.u32 	%r225, %r220, 4;
	and.b32  	%r226, %r225, 268435454;
	sub.s32 	%r51, %r224, %r226;
	ld.shared.u16 	%rs1, [%r51+2];
	add.s16 	%rs10, %rs1, 1;
	st.shared.u16 	[%r51+2], %rs10;
	// begin inline asm
	shr.b32 %r165, %r484, %r188;
	// end inline asm
	and.b32  	%r227, %r159, %r165;
	shl.b32 	%r228, %r227, 10;
	not.b32 	%r229, %r228;
	and.b32  	%r230, %r229, 31744;
	add.s32 	%r231, %r32, %r230;
	shr.u32 	%r232, %r227, 4;
	and.b32  	%r233, %r232, 268435454;
	sub.s32 	%r52, %r231, %r233;
	ld.shared.u16 	%rs2, [%r52+2];
	add.s16 	%rs11, %rs2, 1;
	st.shared.u16 	[%r52+2], %rs11;
	// begin inline asm
	shr.b32 %r168, %r483, %r188;
	// end inline asm
	and.b32  	%r234, %r159, %r168;
	shl.b32 	%r235, %r234, 10;
	not.b32 	%r236, %r235;
	and.b32  	%r237, %r236, 31744;
	add.s32 	%r238, %r32, %r237;
	shr.u32 	%r239, %r234, 4;
	and.b32  	%r240, %r239, 268435454;
	sub.s32 	%r53, %r238, %r240;
	ld.shared.u16 	%rs3, [%r53+2];
	add.s16 	%rs12, %rs3, 1;
	st.shared.u16 	[%r53+2], %rs12;
	// begin inline asm
	shr.b32 %r171, %r482, %r188;
	// end inline asm
	and.b32  	%r241, %r159, %r171;
	shl.b32 	%r242, %r241, 10;
	not.b32 	%r243, %r242;
	and.b32  	%r244, %r243, 31744;
	add.s32 	%r245, %r32, %r244;
	shr.u32 	%r246, %r241, 4;
	and.b32  	%r247, %r246, 268435454;
	sub.s32 	%r54, %r245, %r247;
	ld.shared.u16 	%rs4, [%r54+2];
	add.s16 	%rs13, %rs4, 1;
	st.shared.u16 	[%r54+2], %rs13;
	// begin inline asm
	shr.b32 %r174, %r481, %r188;
	// end inline asm
	and.b32  	%r248, %r159, %r174;
	shl.b32 	%r249, %r248, 10;
	not.b32 	%r250, %r249;
	and.b32  	%r251, %r250, 31744;
	add.s32 	%r252, %r32, %r251;
	shr.u32 	%r253, %r248, 4;
	and.b32  	%r254, %r253, 268435454;
	sub.s32 	%r55, %r252, %r254;
	ld.shared.u16 	%rs5, [%r55+2];
	add.s16 	%rs14, %rs5, 1;
	st.shared.u16 	[%r55+2], %rs14;
	// begin inline asm
	shr.b32 %r177, %r480, %r188;
	// end inline asm
	and.b32  	%r255, %r159, %r177;
	shl.b32 	%r256, %r255, 10;
	not.b32 	%r257, %r256;
	and.b32  	%r258, %r257, 31744;
	add.s32 	%r259, %r32, %r258;
	shr.u32 	%r260, %r255, 4;
	and.b32  	%r261, %r260, 268435454;
	sub.s32 	%r56, %r259, %r261;
	ld.shared.u16 	%rs6, [%r56+2];
	add.s16 	%rs15, %rs6, 1;
	st.shared.u16 	[%r56+2], %rs15;
	// begin inline asm
	shr.b32 %r180, %r479, %r188;
	// end inline asm
	and.b32  	%r262, %r159, %r180;
	shl.b32 	%r263, %r262, 10;
	not.b32 	%r264, %r263;
	and.b32  	%r265, %r264, 31744;
	add.s32 	%r266, %r32, %r265;
	shr.u32 	%r267, %r262, 4;
	and.b32  	%r268, %r267, 268435454;
	sub.s32 	%r57, %r266, %r268;
	ld.shared.u16 	%rs7, [%r57+2];
	add.s16 	%rs16, %rs7, 1;
	st.shared.u16 	[%r57+2], %rs16;
	// begin inline asm
	shr.b32 %r183, %r478, %r188;
	// end inline asm
	and.b32  	%r269, %r159, %r183;
	shl.b32 	%r270, %r269, 10;
	not.b32 	%r271, %r270;
	and.b32  	%r272, %r271, 31744;
	add.s32 	%r273, %r32, %r272;
	shr.u32 	%r274, %r269, 4;
	and.b32  	%r275, %r274, 268435454;
	sub.s32 	%r58, %r273, %r275;
	ld.shared.u16 	%rs8, [%r58+2];
	add.s16 	%rs17, %rs8, 1;
	st.shared.u16 	[%r58+2], %rs17;
	// begin inline asm
	shr.b32 %r186, %r477, %r188;
	// end inline asm
	and.b32  	%r276, %r159, %r186;
	shl.b32 	%r277, %r276, 10;
	not.b32 	%r278, %r277;
	and.b32  	%r279, %r278, 31744;
	add.s32 	%r280, %r32, %r279;
	shr.u32 	%r281, %r276, 4;
	and.b32  	%r282, %r281, 268435454;
	sub.s32 	%r59, %r280, %r282;
	ld.shared.u16 	%rs9, [%r59+2];
	add.s16 	%rs18, %rs9, 1;
	st.shared.u16 	[%r59+2], %rs18;
	bar.sync 	0;
	ld.shared.u32 	%r60, [%r33];
	ld.shared.u32 	%r283, [%r33+4];
	ld.shared.u32 	%r284, [%r33+8];
	ld.shared.u32 	%r285, [%r33+12];
	ld.shared.u32 	%r286, [%r33+16];
	ld.shared.u32 	%r287, [%r33+20];
	ld.shared.u32 	%r288, [%r33+24];
	ld.shared.u32 	%r289, [%r33+28];
	ld.shared.u32 	%r290, [%r33+32];
	ld.shared.u32 	%r291, [%r33+36];
	ld.shared.u32 	%r292, [%r33+40];
	ld.shared.u32 	%r293, [%r33+44];
	ld.shared.u32 	%r294, [%r33+48];
	ld.shared.u32 	%r295, [%r33+52];
	ld.shared.u32 	%r296, [%r33+56];
	ld.shared.u32 	%r297, [%r33+60];
	ld.shared.u32 	%r298, [%r33+64];
	ld.shared.u32 	%r299, [%r33+68];
	ld.shared.u32 	%r300, [%r33+72];
	ld.shared.u32 	%r301, [%r33+76];
	ld.shared.u32 	%r302, [%r33+80];
	ld.shared.u32 	%r303, [%r33+84];
	ld.shared.u32 	%r304, [%r33+88];
	ld.shared.u32 	%r305, [%r33+92];
	ld.shared.u32 	%r306, [%r33+96];
	ld.shared.u32 	%r307, [%r33+100];
	ld.shared.u32 	%r308, [%r33+104];
	ld.shared.u32 	%r309, [%r33+108];
	ld.shared.u32 	%r310, [%r33+112];
	ld.shared.u32 	%r311, [%r33+116];
	ld.shared.u32 	%r312, [%r33+120];
	ld.shared.u32 	%r313, [%r33+124];
	ld.shared.u32 	%r314, [%r33+128];
	add.s32 	%r61, %r283, %r60;
	add.s32 	%r62, %r284, %r61;
	add.s32 	%r63, %r285, %r62;
	add.s32 	%r64, %r286, %r63;
	add.s32 	%r65, %r287, %r64;
	add.s32 	%r66, %r288, %r65;
	add.s32 	%r67, %r289, %r66;
	add.s32 	%r68, %r290, %r67;
	add.s32 	%r69, %r291, %r68;
	add.s32 	%r70, %r292, %r69;
	add.s32 	%r71, %r293, %r70;
	add.s32 	%r72, %r294, %r71;
	add.s32 	%r73, %r295, %r72;
	add.s32 	%r74, %r296, %r73;
	add.s32 	%r75, %r297, %r74;
	add.s32 	%r76, %r298, %r75;
	add.s32 	%r77, %r299, %r76;
	add.s32 	%r78, %r300, %r77;
	add.s32 	%r79, %r301, %r78;
	add.s32 	%r80, %r302, %r79;
	add.s32 	%r81, %r303, %r80;
	add.s32 	%r82, %r304, %r81;
	add.s32 	%r83, %r305, %r82;
	add.s32 	%r84, %r306, %r83;
	add.s32 	%r85, %r307, %r84;
	add.s32 	%r86, %r308, %r85;
	add.s32 	%r87, %r309, %r86;
	add.s32 	%r88, %r310, %r87;
	add.s32 	%r89, %r311, %r88;
	add.s32 	%r90, %r312, %r89;
	add.s32 	%r91, %r313, %r90;
	add.s32 	%r194, %r314, %r91;
	// begin inline asm
	mov.u32 %r189, %laneid;
	// end inline asm
	mov.b32 	%r192, 1;
	mov.b32 	%r219, -1;
	// begin inline asm
	{  .reg .u32 r0;  .reg .pred p;  shfl.sync.up.b32 r0|p, %r194, %r192, %r217, %r219;  @p add.u32 r0, r0, %r194;  mov.u32 %r190, r0;}
	// end inline asm
	mov.b32 	%r198, 2;
	// begin inline asm
	{  .reg .u32 r0;  .reg .pred p;  shfl.sync.up.b32 r0|p, %r190, %r198, %r217, %r219;  @p add.u32 r0, r0, %r190;  mov.u32 %r196, r0;}
	// end inline asm
	mov.b32 	%r204, 4;
	// begin inline asm
	{  .reg .u32 r0;  .reg .pred p;  shfl.sync.up.b32 r0|p, %r196, %r204, %r217, %r219;  @p add.u32 r0, r0, %r196;  mov.u32 %r202, r0;}
	// end inline asm
	mov.b32 	%r210, 8;
	// begin inline asm
	{  .reg .u32 r0;  .reg .pred p;  shfl.sync.up.b32 r0|p, %r202, %r210, %r217, %r219;  @p add.u32 r0, r0, %r202;  mov.u32 %r208, r0;}
	// end inline asm
	mov.b32 	%r216, 16;
	// begin inline asm
	{  .reg .u32 r0;  .reg .pred p;  shfl.sync.up.b32 r0|p, %r208, %r216, %r217, %r219;  @p add.u32 r0, r0, %r208;  mov.u32 %r214, r0;}
	// end inline asm
	setp.ne.s32 	%p21, %r189, 31;
	@%p21 bra 	$L__BB3_39;
	st.shared.u32 	[%r34], %r214;
$L__BB3_39:
	sub.s32 	%r315, %r214, %r194;
	setp.gt.u32 	%p22, %r2, 31;
	setp.eq.s32 	%p23, %r31, 7;
	setp.eq.s32 	%p24, %r31, 6;
	setp.eq.s32 	%p25, %r31, 5;
	setp.eq.s32 	%p26, %r31, 4;
	setp.eq.s32 	%p27, %r31, 3;
	setp.eq.s32 	%p28, %r31, 2;
	setp.eq.s32 	%p29, %r31, 1;
	bar.sync 	0;
	ld.shared.v4.u32 	{%r316, %r317, %r318, %r319}, [_ZZN3cub18CUB_300001_SM_10006detail10radix_sort31DeviceRadixSortSingleTileKernelINS1_5radix10policy_hubIixyE10Policy1000ELNS0_9SortOrderE1EixyNS1_21identity_decomposer_tEEEvPKT1_PSA_PKT2_PSE_T3_iiT4_E12temp_storage+33792];
	selp.b32 	%r320, %r316, %r486, %p29;
	add.s32 	%r321, %r317, %r316;
	selp.b32 	%r322, %r321, %r320, %p28;
	add.s32 	%r323, %r321, %r318;
	selp.b32 	%r324, %r323, %r322, %p27;
	add.s32 	%r325, %r323, %r319;
	selp.b32 	%r326, %r325, %r324, %p26;
	ld.shared.v4.u32 	{%r327, %r328, %r329, %r330}, [_ZZN3cub18CUB_300001_SM_10006detail10radix_sort31DeviceRadixSortSingleTileKernelINS1_5radix10policy_hubIixyE10Policy1000ELNS0_9SortOrderE1EixyNS1_21identity_decomposer_tEEEvPKT1_PSA_PKT2_PSE_T3_iiT4_E12temp_storage+33808];
	add.s32 	%r331, %r325, %r327;
	selp.b32 	%r332, %r331, %r326, %p25;
	add.s32 	%r333, %r331, %r328;
	selp.b32 	%r334, %r333, %r332, %p24;
	add.s32 	%r335, %r333, %r329;
	selp.b32 	%r486, %r335, %r334, %p23;
	add.s32 	%r96, %r335, %r330;
	setp.ne.s32 	%p30, %r189, 0;
	selp.b32 	%r336, %r315, 0, %p30;
	add.s32 	%r337, %r486, %r336;
	or.pred  	%p31, %p22, %p30;
	selp.b32 	%r487, %r337, %r315, %p22;
	@%p31 bra 	$L__BB3_41;
	shl.b32 	%r487, %r96, 16;
	st.shared.u32 	[_ZZN3cub18CUB_300001_SM_10006detail10radix_sort31DeviceRadixSortSingleTileKernelINS1_5radix10policy_hubIixyE10Policy1000ELNS0_9SortOrderE1EixyNS1_21identity_decomposer_tEEEvPKT1_PSA_PKT2_PSE_T3_iiT4_E12temp_storage+33832], %r487;
$L__BB3_41:
	setp.eq.s32 	%p32, %r2, 0;
	bar.sync 	0;
	ld.shared.u32 	%r338, [_ZZN3cub18CUB_300001_SM_10006detail10radix_sort31DeviceRadixSortSingleTileKernelINS1_5radix10policy_hubIixyE10Policy1000ELNS0_9SortOrderE1EixyNS1_21identity_decomposer_tEEEvPKT1_PSA_PKT2_PSE_T3_iiT4_E12temp_storage+33832];
	selp.b32 	%r339, 0, %r338, %p32;
	add.s32 	%r340, %r487, %r339;
	add.s32 	%r341, %r60, %r340;
	add.s32 	%r342, %r61, %r340;
	add.s32 	%r343, %r62, %r340;
	add.s32 	%r344, %r63, %r340;
	add.s32 	%r345, %r64, %r340;
	add.s32 	%r346, %r65, %r340;
	add.s32 	%r347, %r66, %r340;
	add.s32 	%r348, %r67, %r340;
	add.s32 	%r349, %r68, %r340;
	add.s32 	%r350, %r69, %r340;
	add.s32 	%r351, %r70, %r340;
	add.s32 	%r352, %r71, %r340;
	add.s32 	%r353, %r72, %r340;
	add.s32 	%r354, %r73, %r340;
	add.s32 	%r355, %r74, %r340;
	add.s32 	%r356, %r75, %r340;
	add.s32 	%r357, %r76, %r340;
	add.s32 	%r358, %r77, %r340;
	add.s32 	%r359, %r78, %r340;
	add.s32 	%r360, %r79, %r340;
	add.s32 	%r361, %r80, %r340;
	add.s32 	%r362, %r81, %r340;
	add.s32 	%r363, %r82, %r340;
	add.s32 	%r364, %r83, %r340;
	add.s32 	%r365, %r84, %r340;
	add.s32 	%r366, %r85, %r340;
	add.s32 	%r367, %r86, %r340;
	add.s32 	%r368, %r87, %r340;
	add.s32 	%r369, %r88, %r340;
	add.s32 	%r370, %r89, %r340;
	add.s32 	%r371, %r90, %r340;
	add.s32 	%r372, %r91, %r340;
	st.shared.u32 	[%r33], %r340;
	st.shared.u32 	[%r33+4], %r341;
	st.shared.u32 	[%r33+8], %r342;
	st.shared.u32 	[%r33+12], %r343;
	st.shared.u32 	[%r33+16], %r344;
	st.shared.u32 	[%r33+20], %r345;
	st.shared.u32 	[%r33+24], %r346;
	st.shared.u32 	[%r33+28], %r347;
	st.shared.u32 	[%r33+32], %r348;
	st.shared.u32 	[%r33+36], %r349;
	st.shared.u32 	[%r33+40], %r350;
	st.shared.u32 	[%r33+44], %r351;
	st.shared.u32 	[%r33+48], %r352;
	st.shared.u32 	[%r33+52], %r353;
	st.shared.u32 	[%r33+56], %r354;
	st.shared.u32 	[%r33+60], %r355;
	st.shared.u32 	[%r33+64], %r356;
	st.shared.u32 	[%r33+68], %r357;
	st.shared.u32 	[%r33+72], %r358;
	st.shared.u32 	[%r33+76], %r359;
	st.shared.u32 	[%r33+80], %r360;
	st.shared.u32 	[%r33+84], %r361;
	st.shared.u32 	[%r33+88], %r362;
	st.shared.u32 	[%r33+92], %r363;
	st.shared.u32 	[%r33+96], %r364;
	st.shared.u32 	[%r33+100], %r365;
	st.shared.u32 	[%r33+104], %r366;
	st.shared.u32 	[%r33+108], %r367;
	st.shared.u32 	[%r33+112], %r368;
	st.shared.u32 	[%r33+116], %r369;
	st.shared.u32 	[%r33+120], %r370;
	st.shared.u32 	[%r33+124], %r371;
	st.shared.u32 	[%r33+128], %r372;
	bar.sync 	0;
	cvt.u32.u16 	%r373, %rs1;
	ld.shared.u16 	%r374, [%r51+2];
	add.s32 	%r100, %r374, %r373;
	cvt.u32.u16 	%r375, %rs2;
	ld.shared.u16 	%r376, [%r52+2];
	add.s32 	%r101, %r376, %r375;
	cvt.u32.u16 	%r377, %rs3;
	ld.shared.u16 	%r378, [%r53+2];
	add.s32 	%r102, %r378, %r377;
	cvt.u32.u16 	%r379, %rs4;
	ld.shared.u16 	%r380, [%r54+2];
	add.s32 	%r103, %r380, %r379;
	cvt.u32.u16 	%r381, %rs5;
	ld.shared.u16 	%r382, [%r55+2];
	add.s32 	%r104, %r382, %r381;
	cvt.u32.u16 	%r383, %rs6;
	ld.shared.u16 	%r384, [%r56+2];
	add.s32 	%r105, %r384, %r383;
	cvt.u32.u16 	%r385, %rs7;
	ld.shared.u16 	%r386, [%r57+2];
	add.s32 	%r106, %r386, %r385;
	cvt.u32.u16 	%r387, %rs8;
	ld.shared.u16 	%r388, [%r58+2];
	add.s32 	%r107, %r388, %r387;
	cvt.u32.u16 	%r389, %rs9;
	ld.shared.u16 	%r390, [%r59+2];
	add.s32 	%r108, %r390, %r389;
	bar.sync 	0;
	setp.lt.s32 	%p33, %r476, %r131;
	@%p33 bra 	$L__BB3_61;
	cvt.u64.u32 	%rd68, %r2;
	shl.b32 	%r391, %r100, 2;
	mov.u32 	%r392, _ZZN3cub18CUB_300001_SM_10006detail10radix_sort31DeviceRadixSortSingleTileKernelINS1_5radix10policy_hubIixyE10Policy1000ELNS0_9SortOrderE1EixyNS1_21identity_decomposer_tEEEvPKT1_PSA_PKT2_PSE_T3_iiT4_E12temp_storage;
	add.s32 	%r393, %r392, %r391;
	st.shared.u32 	[%r393], %r485;
	shl.b32 	%r394, %r101, 2;
	add.s32 	%r395, %r392, %r394;
	st.shared.u32 	[%r395], %r484;
	shl.b32 	%r396, %r102, 2;
	add.s32 	%r397, %r392, %r396;
	st.shared.u32 	[%r397], %r483;
	shl.b32 	%r398, %r103, 2;
	add.s32 	%r399, %r392, %r398;
	st.shared.u32 	[%r399], %r482;
	shl.b32 	%r400, %r104, 2;
	add.s32 	%r401, %r392, %r400;
	st.shared.u32 	[%r401], %r481;
	shl.b32 	%r402, %r105, 2;
	add.s32 	%r403, %r392, %r402;
	st.shared.u32 	[%r403], %r480;
	shl.b32 	%r404, %r106, 2;
	add.s32 	%r405, %r392, %r404;
	st.shared.u32 	[%r405], %r479;
	shl.b32 	%r406, %r107, 2;
	add.s32 	%r407, %r392, %r406;
	st.shared.u32 	[%r407], %r478;
	shl.b32 	%r408, %r108, 2;
	add.s32 	%r409, %r392, %r408;
	st.shared.u32 	[%r409], %r477;
	bar.sync 	0;
	mad.lo.s32 	%r410, %r2, -68, %r36;
	ld.shared.u32 	%r109, [%r410];
	ld.shared.u32 	%r110, [%r410+1024];
	ld.shared.u32 	%r111, [%r410+2048];
	ld.shared.u32 	%r112, [%r410+3072];
	ld.shared.u32 	%r113, [%r410+4096];
	ld.shared.u32 	%r114, [%r410+5120];
	ld.shared.u32 	%r115, [%r410+6144];
	ld.shared.u32 	%r116, [%r410+7168];
	ld.shared.u32 	%r117, [%r410+8192];
	bar.sync 	0;
	add.s32 	%r411, %r393, %r391;
	st.shared.u64 	[%r411], %rd99;
	add.s32 	%r412, %r395, %r394;
	st.shared.u64 	[%r412], %rd98;
	add.s32 	%r413, %r397, %r396;
	st.shared.u64 	[%r413], %rd97;
	add.s32 	%r414, %r399, %r398;
	st.shared.u64 	[%r414], %rd96;
	add.s32 	%r415, %r401, %r400;
	st.shared.u64 	[%r415], %rd95;
	add.s32 	%r416, %r403, %r402;
	st.shared.u64 	[%r416], %rd94;
	add.s32 	%r417, %r405, %r404;
	st.shared.u64 	[%r417], %rd93;
	add.s32 	%r418, %r407, %r406;
	st.shared.u64 	[%r418], %rd92;
	add.s32 	%r419, %r409, %r408;
	st.shared.u64 	[%r419], %rd91;
	bar.sync 	0;
	shl.b32 	%r420, %r2, 2;
	add.s32 	%r118, %r410, %r420;
	ld.shared.u64 	%rd31, [%r118+2048];
	ld.shared.u64 	%rd32, [%r118+4096];
	ld.shared.u64 	%rd33, [%r118+6144];
	ld.shared.u64 	%rd34, [%r118+8192];
	ld.shared.u64 	%rd35, [%r118+10240];
	ld.shared.u64 	%rd36, [%r118+12288];
	ld.shared.u64 	%rd37, [%r118+14336];
	ld.shared.u64 	%rd38, [%r118+16384];
	setp.gt.u64 	%p34, %rd2, %rd68;
	cvta.to.global.u64 	%rd69, %rd50;
	mul.wide.u32 	%rd70, %r2, 4;
	add.s64 	%rd39, %rd69, %rd70;
	cvta.to.global.u64 	%rd71, %rd52;
	mul.wide.u32 	%rd72, %r2, 8;
	add.s64 	%rd40, %rd71, %rd72;
	@%p34 bra 	$L__BB3_43;
	bra.uni 	$L__BB3_44;
$L__BB3_43:
	xor.b32  	%r421, %r109, -2147483648;
	ld.shared.u64 	%rd73, [%r118];
	st.global.u32 	[%rd39], %r421;
	st.global.u64 	[%rd40], %rd73;
$L__BB3_44:
	add.s32 	%r422, %r2, 256;
	cvt.u64.u32 	%rd74, %r422;
	setp.le.u64 	%p35, %rd2, %rd74;
	@%p35 bra 	$L__BB3_46;
	xor.b32  	%r423, %r110, -2147483648;
	st.global.u32 	[%rd39+1024], %r423;
	st.global.u64 	[%rd40+2048], %rd31;
$L__BB3_46:
	add.s32 	%r424, %r2, 512;
	cvt.u64.u32 	%rd75, %r424;
	setp.le.u64 	%p36, %rd2, %rd75;
	@%p36 bra 	$L__BB3_48;
	xor.b32  	%r425, %r111, -2147483648;
	st.global.u32 	[%rd39+2048], %r425;
	st.global.u64 	[%rd40+4096], %rd32;
$L__BB3_48:
	add.s32 	%r426, %r2, 768;
	cvt.u64.u32 	%rd76, %r426;
	setp.le.u64 	%p37, %rd2, %rd76;
	@%p37 bra 	$L__BB3_50;
	xor.b32  	%r427, %r112, -2147483648;
	st.global.u32 	[%rd39+3072], %r427;
	st.global.u64 	[%rd40+6144], %rd33;
$L__BB3_50:
	or.b32  	%r428, %r2, 1024;
	cvt.u64.u32 	%rd77, %r428;
	setp.le.u64 	%p38, %rd2, %rd77;
	@%p38 bra 	$L__BB3_52;
	xor.b32  	%r429, %r113, -2147483648;
	st.global.u32 	[%rd39+4096], %r429;
	st.global.u64 	[%rd40+8192], %rd34;
$L__BB3_52:
	add.s32 	%r430, %r2, 1280;
	cvt.u64.u32 	%rd78, %r430;
	setp.le.u64 	%p39, %rd2, %rd78;
	@%p39 bra 	$L__BB3_54;
	xor.b32  	%r431, %r114, -2147483648;
	st.global.u32 	[%rd39+5120], %r431;
	st.global.u64 	[%rd40+10240], %rd35;
$L__BB3_54:
	add.s32 	%r432, %r2, 1536;
	cvt.u64.u32 	%rd79, %r432;
	setp.le.u64 	%p40, %rd2, %rd79;
	@%p40 bra 	$L__BB3_56;
	xor.b32  	%r433, %r115, -2147483648;
	st.global.u32 	[%rd39+6144], %r433;
	st.global.u64 	[%rd40+12288], %rd36;
$L__BB3_56:
	add.s32 	%r434, %r2, 1792;
	cvt.u64.u32 	%rd80, %r434;
	setp.le.u64 	%p41, %rd2, %rd80;
	@%p41 bra 	$L__BB3_58;
	xor.b32  	%r435, %r116, -2147483648;
	st.global.u32 	[%rd39+7168], %r435;
	st.global.u64 	[%rd40+14336], %rd37;
$L__BB3_58:
	or.b32  	%r436, %r2, 2048;
	cvt.u64.u32 	%rd81, %r436;
	setp.le.u64 	%p42, %rd2, %rd81;
	@%p42 bra 	$L__BB3_60;
	xor.b32  	%r437, %r117, -2147483648;
	st.global.u32 	[%rd39+8192], %r437;
	st.global.u64 	[%rd40+16384], %rd38;
$L__BB3_60:
	ret;
$L__BB3_61:
	shl.b32 	%r438, %r100, 2;
	mov.u32 	%r439, _ZZN3cub18CUB_300001_SM_10006detail10radix_sort31DeviceRadixSortSingleTileKernelINS1_5radix10policy_hubIixyE10Policy1000ELNS0_9SortOrderE1EixyNS1_21identity_decomposer_tEEEvPKT1_PSA_PKT2_PSE_T3_iiT4_E12temp_storage;
	add.s32 	%r440, %r439, %r438;
	st.shared.u32 	[%r440], %r485;
	shl.b32 	%r441, %r101, 2;
	add.s32 	%r442, %r439, %r441;
	st.shared.u32 	[%r442], %r484;
	shl.b32 	%r443, %r102, 2;
	add.s32 	%r444, %r439, %r443;
	st.shared.u32 	[%r444], %r483;
	shl.b32 	%r445, %r103, 2;
	add.s32 	%r446, %r439, %r445;
	st.shared.u32 	[%r446], %r482;
	shl.b32 	%r447, %r104, 2;
	add.s32 	%r448, %r439, %r447;
	st.shared.u32 	[%r448], %r481;
	shl.b32 	%r449, %r105, 2;
	add.s32 	%r450, %r439, %r449;
	st.shared.u32 	[%r450], %r480;
	shl.b32 	%r451, %r106, 2;
	add.s32 	%r452, %r439, %r451;
	st.shared.u32 	[%r452], %r479;
	shl.b32 	%r453, %r107, 2;
	add.s32 	%r454, %r439, %r453;
	st.shared.u32 	[%r454], %r478;
	shl.b32 	%r455, %r108, 2;
	add.s32 	%r456, %r439, %r455;
	st.shared.u32 	[%r456], %r477;
	bar.sync 	0;
	ld.shared.u32 	%r485, [%r35];
	ld.shared.u32 	%r484, [%r35+4];
	ld.shared.u32 	%r483, [%r35+8];
	ld.shared.u32 	%r482, [%r35+12];
	ld.shared.u32 	%r481, [%r35+16];
	ld.shared.u32 	%r480, [%r35+20];
	ld.shared.u32 	%r479, [%r35+24];
	ld.shared.u32 	%r478, [%r35+28];
	ld.shared.u32 	%r477, [%r35+32];
	bar.sync 	0;
	add.s32 	%r457, %r440, %r438;
	st.shared.u64 	[%r457], %rd99;
	add.s32 	%r458, %r442, %r441;
	st.shared.u64 	[%r458], %rd98;
	add.s32 	%r459, %r444, %r443;
	st.shared.u64 	[%r459], %rd97;
	add.s32 	%r460, %r446, %r445;
	st.shared.u64 	[%r460], %rd96;
	add.s32 	%r461, %r448, %r447;
	st.shared.u64 	[%r461], %rd95;
	add.s32 	%r462, %r450, %r449;
	st.shared.u64 	[%r462], %rd94;
	add.s32 	%r463, %r452, %r451;
	st.shared.u64 	[%r463], %rd93;
	add.s32 	%r464, %r454, %r453;
	st.shared.u64 	[%r464], %rd92;
	add.s32 	%r465, %r456, %r455;
	st.shared.u64 	[%r465], %rd91;
	bar.sync 	0;
	ld.shared.u64 	%rd99, [%r36];
	ld.shared.u64 	%rd98, [%r36+8];
	ld.shared.u64 	%rd97, [%r36+16];
	ld.shared.u64 	%rd96, [%r36+24];
	ld.shared.u64 	%rd95, [%r36+32];
	ld.shared.u64 	%rd94, [%r36+40];
	ld.shared.u64 	%rd93, [%r36+48];
	ld.shared.u64 	%rd92, [%r36+56];
	ld.shared.u64 	%rd91, [%r36+64];
	bar.sync 	0;
	add.s32 	%r476, %r476, 6;
	add.s32 	%r475, %r475, -6;
	bra.uni 	$L__BB3_37;

}
	// .globl	_ZN3cub18CUB_300001_SM_10006detail10radix_sort30DeviceRadixSortHistogramKernelINS1_5radix10policy_hubIixyE10Policy1000ELNS0_9SortOrderE1EiyNS1_21identity_decomposer_tEEEvPT2_PKT1_SA_iiT3_
.visible .entry _ZN3cub18CUB_300001_SM_10006detail10radix_sort30DeviceRadixSortHistogramKernelINS1_5radix10policy_hubIixyE10Policy1000ELNS0_9SortOrderE1EiyNS1_21identity_decomposer_tEEEvPT2_PKT1_SA_iiT3_(
	.param .u64 .ptr .align 1 _ZN3cub18CUB_300001_SM_10006detail10radix_sort30DeviceRadixSortHistogramKernelINS1_5radix10policy_hubIixyE10Policy1000ELNS0_9SortOrderE1EiyNS1_21identity_decomposer_tEEEvPT2_PKT1_SA_iiT3__param_0,
	.param .u64 .ptr .align 1 _ZN3cub18CUB_300001_SM_10006detail10radix_sort30DeviceRadixSortHistogramKernelINS1_5radix10policy_hubIixyE10Policy1000ELNS0_9SortOrderE1EiyNS1_21identity_decomposer_tEEEvPT2_PKT1_SA_iiT3__param_1,
	.param .u64 _ZN3cub18CUB_300001_SM_10006detail10radix_sort30DeviceRadixSortHistogramKernelINS1_5radix10policy_hubIixyE10Policy1000ELNS0_9SortOrderE1EiyNS1_21identity_decomposer_tEEEvPT2_PKT1_SA_iiT3__param_2,
	.param .u32 _ZN3cub18CUB_300001_SM_10006detail10radix_sort30DeviceRadixSortHistogramKernelINS1_5radix10policy_hubIixyE10Policy1000ELNS0_9SortOrderE1EiyNS1_21identity_decomposer_tEEEvPT2_PKT1_SA_iiT3__param_3,
	.param .u32 _ZN3cub18CUB_300001_SM_10006detail10radix_sort30DeviceRadixSortHistogramKernelINS1_5radix10policy_hubIixyE10Policy1000ELNS0_9SortOrderE1EiyNS1_21identity_decomposer_tEEEvPT2_PKT1_SA_iiT3__param_4,
	.param .align 1 .b8 _ZN3cub18CUB_300001_SM_10006detail10radix_sort30DeviceRadixSortHistogramKernelINS1_5radix10policy_hubIixyE10Policy1000ELNS0_9SortOrderE1EiyNS1_21identity_decomposer_tEEEvPT2_PKT1_SA_iiT3__param_5[1]
)
.maxntid 128
{
	.reg .pred 	%p<91>;
	.reg .b32 	%r<486>;
	.reg .b64 	%rd<137>;
	// demoted variable
	.shared .align 4 .b8 _ZZN3cub18CUB_300001_SM_10006detail10radix_sort30DeviceRadixSortHistogramKernelINS1_5radix10policy_hubIixyE10Policy1000ELNS0_9SortOrderE1EiyNS1_21identity_decomposer_tEEEvPT2_PKT1_SA_iiT3_E12temp_storage[4096];
	ld.param.u64 	%rd18, [_ZN3cub18CUB_300001_SM_10006detail10radix_sort30DeviceRadixSortHistogramKernelINS1_5radix10policy_hubIixyE10Policy1000ELNS0_9SortOrderE1EiyNS1_21identity_decomposer_tEEEvPT2_PKT1_SA_iiT3__param_0];
	ld.param.u64 	%rd19, [_ZN3cub18CUB_300001_SM_10006detail10radix_sort30DeviceRadixSortHistogramKernelINS1_5radix10policy_hubIixyE10Policy1000ELNS0_9SortOrderE1EiyNS1_21identity_decomposer_tEEEvPT2_PKT1_SA_iiT3__param_1];
	ld.param.u64 	%rd17, [_ZN3cub18CUB_300001_SM_10006detail10radix_sort30DeviceRadixSortHistogramKernelINS1_5radix10policy_hubIixyE10Policy1000ELNS0_9SortOrderE1EiyNS1_21identity_decomposer_tEEEvPT2_PKT1_SA_iiT3__param_2];
	ld.param.u32 	%r174, [_ZN3cub18CUB_300001_SM_10006detail10radix_sort30DeviceRadixSortHistogramKernelINS1_5radix10policy_hubIixyE10Policy1000ELNS0_9SortOrderE1EiyNS1_21identity_decomposer_tEEEvPT2_PKT1_SA_iiT3__param_3];
	ld.param.u32 	%r175, [_ZN3cub18CUB_300001_SM_10006detail10radix_sort30DeviceRadixSortHistogramKernelINS1_5radix10policy_hubIixyE10Policy1000ELNS0_9SortOrderE1EiyNS1_21identity_decomposer_tEEEvPT2_PKT1_SA_iiT3__param_4];
	cvta.to.global.u64 	%rd1, %rd19;
	cvta.to.global.u64 	%rd2, %rd18;
	setp.eq.s64 	%p2, %rd17, 0;
	@%p2 bra 	$L__BB4_153;
	sub.s32 	%r176, %r175, %r174;
	add.s32 	%r177, %r176, 7;
	shr.s32 	%r178, %r177, 31;
	shr.u32 	%r179, %r178, 29;
	add.s32 	%r180, %r177, %r179;
	shr.s32 	%r181, %r180, 3;
	mov.u32 	%r182, %tid.x;
	setp.gt.u32 	%p3, %r182, 255;
	setp.lt.s32 	%p4, %r177, 8;
	mov.u32 	%r183, %ctaid.x;
	shl.b32 	%r184, %r183, 11;
	cvt.u64.u32 	%rd3, %r184;
	mov.u32 	%r185, %nctaid.x;
	shl.b32 	%r186, %r185, 11;
	cvt.u64.u32 	%rd4, %r186;
	add.s32 	%r1, %r181, -1;
	and.b32  	%r2, %r181, 15;
	and.b32  	%r3, %r181, 7;
	add.s32 	%r4, %r3, -1;
	and.b32  	%r5, %r181, 3;
	or.pred  	%p1, %p3, %p4;
	shl.b32 	%r187, %r182, 2;
	mov.u32 	%r188, _ZZN3cub18CUB_300001_SM_10006detail10radix_sort30DeviceRadixSortHistogramKernelINS1_5radix10policy_hubIixyE10Policy1000ELNS0_9SortOrderE1EiyNS1_21identity_decomposer_tEEEvPT2_PKT1_SA_iiT3_E12temp_storage;
	add.s32 	%r6, %r188, %r187;
	and.b32  	%r7, %r181, 268435440;
	cvt.u64.u32 	%rd5, %r182;
	add.s32 	%r8, %r182, 128;
	add.s32 	%r9, %r182, 256;
	add.s32 	%r10, %r182, 384;
	add.s32 	%r11, %r182, 512;
	add.s32 	%r12, %r182, 640;
	add.s32 	%r13, %r182, 768;
	or.b32  	%r14, %r182, 1024;
	add.s32 	%r15, %r182, 1920;
	and.b32  	%r16, %r181, 268435448;
	and.b32  	%r17, %r181, 1;
	neg.s32 	%r18, %r7;
	add.s32 	%r19, %r6, 8192;
	add.s64 	%rd21, %rd17, -1;
	shr.u64 	%rd22, %rd21, 30;
	add.s64 	%rd23, %rd22, 1;
	min.u64 	%rd6, %rd23, %rd17;
	mov.b64 	%rd135, 0;
$L__BB4_2:
	@%p1 bra 	$L__BB4_30;
	setp.lt.u32 	%p5, %r1, 15;
	mov.b32 	%r439, 0;
	@%p5 bra 	$L__BB4_6;
	mov.u32 	%r436, %r19;
	mov.u32 	%r437, %r18;
$L__BB4_5:
	.pragma "nounroll";
	mov.b32 	%r190, 0;
	st.shared.u32 	[%r436+-8192], %r190;
	st.shared.u32 	[%r436+-7168], %r190;
	st.shared.u32 	[%r436+-6144], %r190;
	st.shared.u32 	[%r436+-5120], %r190;
	st.shared.u32 	[%r436+-4096], %r190;
	st.shared.u32 	[%r436+-3072], %r190;
	st.shared.u32 	[%r436+-2048], %r190;
	st.shared.u32 	[%r436+-1024], %r190;
	st.shared.u32 	[%r436], %r190;
	st.shared.u32 	[%r436+1024], %r190;
	st.shared.u32 	[%r436+2048], %r190;
	st.shared.u32 	[%r436+3072], %r190;
	st.shared.u32 	[%r436+4096], %r190;
	st.shared.u32 	[%r436+5120], %r190;
	st.shared.u32 	[%r436+6144], %r190;
	st.shared.u32 	[%r436+7168], %r190;
	add.s32 	%r437, %r437, 16;
	add.s32 	%r436, %r436, 16384;
	setp.ne.s32 	%p6, %r437, 0;
	mov.u32 	%r439, %r7;
	@%p6 bra 	$L__BB4_5;
$L__BB4_6:
	add.s32 	%r25, %r2, -1;
	setp.eq.s32 	%p7, %r2, 0;
	@%p7 bra 	$L__BB4_16;
	setp.lt.u32 	%p8, %r25, 7;
	@%p8 bra 	$L__BB4_9;
	shl.b32 	%r191, %r439, 10;
	add.s32 	%r192, %r6, %r191;
	mov.b32 	%r193, 0;
	st.shared.u32 	[%r192], %r193;
	st.shared.u32 	[%r192+1024], %r193;
	st.shared.u32 	[%r192+2048], %r193;
	st.shared.u32 	[%r192+3072], %r193;
	st.shared.u32 	[%r192+4096], %r193;
	st.shared.u32 	[%r192+5120], %r193;
	st.shared.u32 	[%r192+6144], %r193;
	st.shared.u32 	[%r192+7168], %r193;
	add.s32 	%r439, %r439, 8;
$L__BB4_9:
	setp.eq.s32 	%p9, %r3, 0;
	@%p9 bra 	$L__BB4_16;
	setp.lt.u32 	%p10, %r4, 3;
	@%p10 bra 	$L__BB4_12;
	shl.b32 	%r194, %r439, 10;
	add.s32 	%r195, %r6, %r194;
	mov.b32 	%r196, 0;
	st.shared.u32 	[%r195], %r196;
	st.shared.u32 	[%r195+1024], %r196;
	st.shared.u32 	[%r195+2048], %r196;
	st.shared.u32 	[%r195+3072], %r196;
	add.s32 	%r439, %r439, 4;
$L__BB4_12:
	setp.eq.s32 	%p11, %r5, 0;
	@%p11 bra 	$L__BB4_16;
	setp.eq.s32 	%p12, %r5, 1;
	shl.b32 	%r197, %r439, 10;
	add.s32 	%r30, %r6, %r197;
	mov.b32 	%r198, 0;
	st.shared.u32 	[%r30], %r198;
	@%p12 bra 	$L__BB4_16;
	setp.eq.s32 	%p13, %r5, 2;
	mov.b32 	%r199, 0;
	st.shared.u32 	[%r30+1024], %r199;
	@%p13 bra 	$L__BB4_16;
	mov.b32 	%r200, 0;
	st.shared.u32 	[%r30+2048], %r200;
$L__BB4_16:
	cvt.u32.u64 	%r201, %rd5;
	setp.gt.u32 	%p14, %r201, 127;
	@%p14 bra 	$L__BB4_30;
	setp.lt.u32 	%p15, %r1, 15;
	mov.b32 	%r443, 0;
	@%p15 bra 	$L__BB4_20;
	mov.b32 	%r441, 0;
$L__BB4_19:
	.pragma "nounroll";
	shl.b32 	%r204, %r441, 10;
	add.s32 	%r205, %r6, %r204;
	mov.b32 	%r206, 0;
	st.shared.u32 	[%r205+512], %r206;
	st.shared.u32 	[%r205+1536], %r206;
	st.shared.u32 	[%r205+2560], %r206;
	st.shared.u32 	[%r205+3584], %r206;
	st.shared.u32 	[%r205+4608], %r206;
	st.shared.u32 	[%r205+5632], %r206;
	st.shared.u32 	[%r205+6656], %r206;
	st.shared.u32 	[%r205+7680], %r206;
	st.shared.u32 	[%r205+8704], %r206;
	st.shared.u32 	[%r205+9728], %r206;
	st.shared.u32 	[%r205+10752], %r206;
	st.shared.u32 	[%r205+11776], %r206;
	st.shared.u32 	[%r205+12800], %r206;
	st.shared.u32 	[%r205+13824], %r206;
	st.shared.u32 	[%r205+14848], %r206;
	st.shared.u32 	[%r205+15872], %r206;
	add.s32 	%r441, %r441, 16;
	setp.ne.s32 	%p16, %r441, %r7;
	mov.u32 	%r443, %r7;
	@%p16 bra 	$L__BB4_19;
$L__BB4_20:
	setp.eq.s32 	%p17, %r2, 0;
	@%p17 bra 	$L__BB4_30;
	setp.lt.u32 	%p18, %r25, 7;
	@%p18 bra 	$L__BB4_23;
	shl.b32 	%r207, %r443, 10;
	add.s32 	%r208, %r6, %r207;
	mov.b32 	%r209, 0;
	st.shared.u32 	[%r208+512], %r209;
	st.shared.u32 	[%r208+1536], %r209;
	st.shared.u32 	[%r208+2560], %r209;
	st.shared.u32 	[%r208+3584], %r209;
	st.shared.u32 	[%r208+4608], %r209;
	st.shared.u32 	[%r208+5632], %r209;
	st.shared.u32 	[%r208+6656], %r209;
	st.shared.u32 	[%r208+7680], %r209;
	add.s32 	%r443, %r443, 8;
$L__BB4_23:
	setp.eq.s32 	%p19, %r3, 0;
	@%p19 bra 	$L__BB4_30;
	setp.lt.u32 	%p20, %r4, 3;
	@%p20 bra 	$L__BB4_26;
	shl.b32 	%r210, %r443, 10;
	add.s32 	%r211, %r6, %r210;
	mov.b32 	%r212, 0;
	st.shared.u32 	[%r211+512], %r212;
	st.shared.u32 	[%r211+1536], %r212;
	st.shared.u32 	[%r211+2560], %r212;
	st.shared.u32 	[%r211+3584], %r212;
	add.s32 	%r443, %r443, 4;
$L__BB4_26:
	setp.eq.s32 	%p21, %r5, 0;
	@%p21 bra 	$L__BB4_30;
	setp.eq.s32 	%p22, %r5, 1;
	shl.b32 	%r213, %r443, 10;
	add.s32 	%r38, %r6, %r213;
	mov.b32 	%r214, 0;
	st.shared.u32 	[%r38+512], %r214;
	@%p22 bra 	$L__BB4_30;
	setp.eq.s32 	%p23, %r5, 2;
	mov.b32 	%r215, 0;
	st.shared.u32 	[%r38+1536], %r215;
	@%p23 bra 	$L__BB4_30;
	mov.b32 	%r216, 0;
	st.shared.u32 	[%r38+2560], %r216;
$L__BB4_30:
	bar.sync 	0;
	bar.sync 	0;
	shl.b64 	%rd8, %rd135, 30;
	sub.s64 	%rd24, %rd17, %rd8;
	min.u64 	%rd9, %rd24, 1073741824;
	setp.le.u64 	%p24, %rd9, %rd3;
	@%p24 bra 	$L__BB4_70;
	mov.u64 	%rd136, %rd3;
$L__BB4_32:
	add.s64 	%rd11, %rd136, %rd8;
	sub.s64 	%rd12, %rd17, %rd11;
	setp.lt.u64 	%p25, %rd12, 2048;
	@%p25 bra 	$L__BB4_34;
	add.s64 	%rd27, %rd11, %rd5;
	shl.b64 	%rd28, %rd27, 2;
	add.s64 	%rd29, %rd1, %rd28;
	ld.global.u32 	%r475, [%rd29];
	ld.global.u32 	%r474, [%rd29+512];
	ld.global.u32 	%r473, [%rd29+1024];
	ld.global.u32 	%r472, [%rd29+1536];
	ld.global.u32 	%r471, [%rd29+2048];
	ld.global.u32 	%r470, [%rd29+2560];
	ld.global.u32 	%r469, [%rd29+3072];
	ld.global.u32 	%r468, [%rd29+3584];
	ld.global.u32 	%r467, [%rd29+4096];
	ld.global.u32 	%r466, [%rd29+4608];
	ld.global.u32 	%r465, [%rd29+5120];
	ld.global.u32 	%r464, [%rd29+5632];
	ld.global.u32 	%r463, [%rd29+6144];
	ld.global.u32 	%r462, [%rd29+6656];
	ld.global.u32 	%r461, [%rd29+7168];
	ld.global.u32 	%r460, [%rd29+7680];
	bra.uni 	$L__BB4_66;
$L__BB4_34:
	cvt.u32.u64 	%r218, %rd5;
	cvt.u32.u64 	%r55, %rd12;
	setp.ge.s32 	%p26, %r218, %r55;
	add.s64 	%rd25, %rd11, %rd5;
	shl.b64 	%rd26, %rd25, 2;
	add.s64 	%rd13, %rd1, %rd26;
	mov.b32 	%r475, -2147483648;
	@%p26 bra 	$L__BB4_36;
	ld.global.u32 	%r475, [%rd13];
$L__BB4_36:
	setp.ge.s32 	%p27, %r8, %r55;
	mov.b32 	%r474, -2147483648;
	@%p27 bra 	$L__BB4_38;
	ld.global.u32 	%r474, [%rd13+512];
$L__BB4_38:
	setp.ge.s32 	%p28, %r9, %r55;
	mov.b32 	%r473, -2147483648;
	@%p28 bra 	$L__BB4_40;
	ld.global.u32 	%r473, [%rd13+1024];
$L__BB4_40:
	setp.ge.s32 	%p29, %r10, %r55;
	mov.b32 	%r472, -2147483648;
	@%p29 bra 	$L__BB4_42;
	ld.global.u32 	%r472, [%rd13+1536];
$L__BB4_42:
	setp.ge.s32 	%p30, %r11, %r55;
	mov.b32 	%r471, -2147483648;
	@%p30 bra 	$L__BB4_44;
	ld.global.u32 	%r471, [%rd13+2048];
$L__BB4_44:
	setp.ge.s32 	%p31, %r12, %r55;
	mov.b32 	%r470, -2147483648;
	@%p31 bra 	$L__BB4_46;
	ld.global.u32 	%r470, [%rd13+2560];
$L__BB4_46:
	setp.ge.s32 	%p32, %r13, %r55;
	mov.b32 	%r469, -2147483648;
	@%p32 bra 	$L__BB4_48;
	ld.global.u32 	%r469, [%rd13+3072];
$L__BB4_48:
	mov.u32 	%r226, %tid.x;
	add.s32 	%r227, %r226, 896;
	setp.ge.s32 	%p33, %r227, %r55;
	mov.b32 	%r468, -2147483648;
	@%p33 bra 	$L__BB4_50;
	ld.global.u32 	%r468, [%rd13+3584];
$L__BB4_50:
	setp.ge.s32 	%p34, %r14, %r55;
	mov.b32 	%r467, -2147483648;
	@%p34 bra 	$L__BB4_52;
	ld.global.u32 	%r467, [%rd13+4096];
$L__BB4_52:
	add.s32 	%r231, %r226, 1152;
	setp.ge.s32 	%p35, %r231, %r55;
	mov.b32 	%r466, -2147483648;
	@%p35 bra 	$L__BB4_54;
	ld.global.u32 	%r466, [%rd13+4608];
$L__BB4_54:
	add.s32 	%r234, %r226, 1280;
	setp.ge.s32 	%p36, %r234, %r55;
	mov.b32 	%r465, -2147483648;
	@%p36 bra 	$L__BB4_56;
	ld.global.u32 	%r465, [%rd13+5120];
$L__BB4_56:
	add.s32 	%r237, %r226, 1408;
	setp.ge.s32 	%p37, %r237, %r55;
	mov.b32 	%r464, -2147483648;
	@%p37 bra 	$L__BB4_58;
	ld.global.u32 	%r464, [%rd13+5632];
$L__BB4_58:
	add.s32 	%r240, %r226, 1536;
	setp.ge.s32 	%p38, %r240, %r55;
	mov.b32 	%r463, -2147483648;
	@%p38 bra 	$L__BB4_60;
	ld.global.u32 	%r463, [%rd13+6144];
$L__BB4_60:
	add.s32 	%r243, %r226, 1664;
	setp.ge.s32 	%p39, %r243, %r55;
	mov.b32 	%r462, -2147483648;
	@%p39 bra 	$L__BB4_62;
	ld.global.u32 	%r462, [%rd13+6656];
$L__BB4_62:
	add.s32 	%r246, %r226, 1792;
	setp.ge.s32 	%p40, %r246, %r55;
	mov.b32 	%r461, -2147483648;
	@%p40 bra 	$L__BB4_64;
	ld.global.u32 	%r461, [%rd13+7168];
$L__BB4_64:
	setp.ge.s32 	%p41, %r15, %r55;
	mov.b32 	%r460, -2147483648;
	@%p41 bra 	$L__BB4_66;
	ld.global.u32 	%r460, [%rd13+7680];
$L__BB4_66:
	setp.le.s32 	%p42, %r175, %r174;
	@%p42 bra 	$L__BB4_69;
	xor.b32  	%r103, %r460, 2147483647;
	xor.b32  	%r104, %r461, 2147483647;
	xor.b32  	%r105, %r462, 2147483647;
	xor.b32  	%r106, %r463, 2147483647;
	xor.b32  	%r107, %r464, 2147483647;
	xor.b32  	%r108, %r465, 2147483647;
	xor.b32  	%r109, %r466, 2147483647;
	xor.b32  	%r110, %r467, 2147483647;
	xor.b32  	%r111, %r468, 2147483647;
	xor.b32  	%r112, %r469, 2147483647;
	xor.b32  	%r113, %r470, 2147483647;
	xor.b32  	%r114, %r471, 2147483647;
	xor.b32  	%r115, %r472, 2147483647;
	xor.b32  	%r116, %r473, 2147483647;
	xor.b32  	%r117, %r474, 2147483647;
	xor.b32  	%r118, %r475, 2147483647;
	mov.b32 	%r476, 0;
	mov.u32 	%r477, %r174;
$L__BB4_68:
	sub.s32 	%r249, %r175, %r477;
	shl.b32 	%r250, %r476, 10;
	mov.u32 	%r251, _ZZN3cub18CUB_300001_SM_10006detail10radix_sort30DeviceRadixSortHistogramKernelINS1_5radix10policy_hubIixyE10Policy1000ELNS0_9SortOrderE1EiyNS1_21identity_decomposer_tEEEvPT2_PKT1_SA_iiT3_E12temp_storage;
	add.s32 	%r252, %r251, %r250;
	min.s32 	%r253, %r249, 8;
	mov.b32 	%r254, -1;
	shl.b32 	%r255, %r254, %r253;
	not.b32 	%r256, %r255;
	shr.u32 	%r257, %r118, %r477;
	and.b32  	%r258, %r257, %r256;
	shl.b32 	%r259, %r258, 2;
	add.s32 	%r260, %r252, %r259;
	atom.shared.add.u32 	%r261, [%r260], 1;
	shr.u32 	%r262, %r117, %r477;
	and.b32  	%r263, %r262, %r256;
	shl.b32 	%r264, %r263, 2;
	add.s32 	%r265, %r252, %r264;
	atom.shared.add.u32 	%r266, [%r265], 1;
	shr.u32 	%r267, %r116, %r477;
	and.b32  	%r268, %r267, %r256;
	shl.b32 	%r269, %r268, 2;
	add.s32 	%r270, %r252, %r269;
	atom.shared.add.u32 	%r271, [%r270], 1;
	shr.u32 	%r272, %r115, %r477;
	and.b32  	%r273, %r272, %r256;
	shl.b32 	%r274, %r273, 2;
	add.s32 	%r275, %r252, %r274;
	atom.shared.add.u32 	%r276, [%r275], 1;
	shr.u32 	%r277, %r114, %r477;
	and.b32  	%r278, %r277, %r256;
	shl.b32 	%r279, %r278, 2;
	add.s32 	%r280, %r252, %r279;
	atom.shared.add.u32 	%r281, [%r280], 1;
	shr.u32 	%r282, %r113, %r477;
	and.b32  	%r283, %r282, %r256;
	shl.b32 	%r284, %r283, 2;
	add.s32 	%r285, %r252, %r284;
	atom.shared.add.u32 	%r286, [%r285], 1;
	shr.u32 	%r287, %r112, %r477;
	and.b32  	%r288, %r287, %r256;
	shl.b32 	%r289, %r288, 2;
	add.s32 	%r290, %r252, %r289;
	atom.shared.add.u32 	%r291, [%r290], 1;
	shr.u32 	%r292, %r111, %r477;
	and.b32  	%r293, %r292, %r256;
	shl.b32 	%r294, %r293, 2;
	add.s32 	%r295, %r252, %r294;
	atom.shared.add.u32 	%r296, [%r295], 1;
	shr.u32 	%r297, %r110, %r477;
	and.b32  	%r298, %r297, %r256;
	shl.b32 	%r299, %r298, 2;
	add.s32 	%r300, %r252, %r299;
	atom.shared.add.u32 	%r301, [%r300], 1;
	shr.u32 	%r302, %r109, %r477;
	and.b32  	%r303, %r302, %r256;
	shl.b32 	%r304, %r303, 2;
	add.s32 	%r305, %r252, %r304;
	atom.shared.add.u32 	%r306, [%r305], 1;
	shr.u32 	%r307, %r108, %r477;
	and.b32  	%r308, %r307, %r256;
	shl.b32 	%r309, %r308, 2;
	add.s32 	%r310, %r252, %r309;
	atom.shared.add.u32 	%r311, [%r310], 1;
	shr.u32 	%r312, %r107, %r477;
	and.b32  	%r313, %r312, %r256;
	shl.b32 	%r314, %r313, 2;
	add.s32 	%r315, %r252, %r314;
	atom.shared.add.u32 	%r316, [%r315], 1;
	shr.u32 	%r317, %r106, %r477;
	and.b32  	%r318, %r317, %r256;
	shl.b32 	%r319, %r318, 2;
	add.s32 	%r320, %r252, %r319;
	atom.shared.add.u32 	%r321, [%r320], 1;
	shr.u32 	%r322, %r105, %r477;
	and.b32  	%r323, %r322, %r256;
	shl.b32 	%r324, %r323, 2;
	add.s32 	%r325, %r252, %r324;
	atom.shared.add.u32 	%r326, [%r325], 1;
	shr.u32 	%r327, %r104, %r477;
	and.b32  	%r328, %r327, %r256;
	shl.b32 	%r329, %r328, 2;
	add.s32 	%r330, %r252, %r329;
	atom.shared.add.u32 	%r331, [%r330], 1;
	shr.u32 	%r332, %r103, %r477;
	and.b32  	%r333, %r332, %r256;
	shl.b32 	%r334, %r333, 2;
	add.s32 	%r335, %r252, %r334;
	atom.shared.add.u32 	%r336, [%r335], 1;
	add.s32 	%r477, %r477, 8;
	add.s32 	%r476, %r476, 1;
	setp.lt.s32 	%p43, %r477, %r175;
	@%p43 bra 	$L__BB4_68;
$L__BB4_69:
	add.s64 	%rd136, %rd136, %rd4;
	setp.lt.u64 	%p44, %rd136, %rd9;
	@%p44 bra 	$L__BB4_32;
$L__BB4_70:
	bar.sync 	0;
	@%p1 bra 	$L__BB4_152;
	setp.lt.u32 	%p45, %r1, 7;
	mov.b32 	%r480, 0;
	@%p45 bra 	$L__BB4_90;
	mov.b32 	%r478, 0;
$L__BB4_73:
	.pragma "nounroll";
	shl.b32 	%r339, %r478, 10;
	add.s32 	%r124, %r6, %r339;
	ld.shared.u32 	%r125, [%r124];
	setp.eq.s32 	%p46, %r125, 0;
	@%p46 bra 	$L__BB4_75;
	cvt.u32.u64 	%r340, %rd5;
	shl.b32 	%r341, %r478, 8;
	add.s32 	%r342, %r341, %r340;
	mul.wide.u32 	%rd30, %r342, 8;
	add.s64 	%rd31, %rd2, %rd30;
	cvt.u64.u32 	%rd32, %r125;
	atom.global.add.u64 	%rd33, [%rd31], %rd32;
$L__BB4_75:
	ld.shared.u32 	%r126, [%r124+1024];
	setp.eq.s32 	%p47, %r126, 0;
	@%p47 bra 	$L__BB4_77;
	cvt.u32.u64 	%r343, %rd5;
	shl.b32 	%r344, %r478, 8;
	add.s32 	%r345, %r344, %r343;
	add.s32 	%r346, %r345, 256;
	mul.wide.u32 	%rd34, %r346, 8;
	add.s64 	%rd35, %rd2, %rd34;
	cvt.u64.u32 	%rd36, %r126;
	atom.global.add.u64 	%rd37, [%rd35], %rd36;
$L__BB4_77:
	ld.shared.u32 	%r127, [%r124+2048];
	setp.eq.s32 	%p48, %r127, 0;
	@%p48 bra 	$L__BB4_79;
	cvt.u32.u64 	%r347, %rd5;
	shl.b32 	%r348, %r478, 8;
	add.s32 	%r349, %r348, %r347;
	add.s32 	%r350, %r349, 512;
	mul.wide.u32 	%rd38, %r350, 8;
	add.s64 	%rd39, %rd2, %rd38;
	cvt.u64.u32 	%rd40, %r127;
	atom.global.add.u64 	%rd41, [%rd39], %rd40;
$L__BB4_79:
	ld.shared.u32 	%r128, [%r124+3072];
	setp.eq.s32 	%p49, %r128, 0;
	@%p49 bra 	$L__BB4_81;
	cvt.u32.u64 	%r351, %rd5;
	shl.b32 	%r352, %r478, 8;
	add.s32 	%r353, %r352, %r351;
	add.s32 	%r354, %r353, 768;
	mul.wide.u32 	%rd42, %r354, 8;
	add.s64 	%rd43, %rd2, %rd42;
	cvt.u64.u32 	%rd44, %r128;
	atom.global.add.u64 	%rd45, [%rd43], %rd44;
$L__BB4_81:
	ld.shared.u32 	%r129, [%r124+4096];
	setp.eq.s32 	%p50, %r129, 0;
	@%p50 bra 	$L__BB4_83;
	cvt.u32.u64 	%r355, %rd5;
	shl.b32 	%r356, %r478, 8;
	add.s32 	%r357, %r356, %r355;
	add.s32 	%r358, %r357, 1024;
	mul.wide.u32 	%rd46, %r358, 8;
	add.s64 	%rd47, %rd2, %rd46;
	cvt.u64.u32 	%rd48, %r129;
	atom.global.add.u64 	%rd49, [%rd47], %rd48;
$L__BB4_83:
	ld.shared.u32 	%r130, [%r124+5120];
	setp.eq.s32 	%p51, %r130, 0;
	@%p51 bra 	$L__BB4_85;
	cvt.u32.u64 	%r359, %rd5;
	shl.b32 	%r360, %r478, 8;
	add.s32 	%r361, %r360, %r359;
	add.s32 	%r362, %r361, 1280;
	mul.wide.u32 	%rd50, %r362, 8;
	add.s64 	%rd51, %rd2, %rd50;
	cvt.u64.u32 	%rd52, %r130;
	atom.global.add.u64 	%rd53, [%rd51], %rd52;
$L__BB4_85:
	ld.shared.u32 	%r131, [%r124+6144];
	setp.eq.s32 	%p52, %r131, 0;
	@%p52 bra 	$L__BB4_87;
	cvt.u32.u64 	%r363, %rd5;
	shl.b32 	%r364, %r478, 8;
	add.s32 	%r365, %r364, %r363;
	add.s32 	%r366, %r365, 1536;
	mul.wide.u32 	%rd54, %r366, 8;
	add.s64 	%rd55, %rd2, %rd54;
	cvt.u64.u32 	%rd56, %r131;
	atom.global.add.u64 	%rd57, [%rd55], %rd56;
$L__BB4_87:
	ld.shared.u32 	%r132, [%r124+7168];
	setp.eq.s32 	%p53, %r132, 0;
	@%p53 bra 	$L__BB4_89;
	cvt.u32.u64 	%r367, %rd5;
	shl.b32 	%r368, %r478, 8;
	add.s32 	%r369, %r368, %r367;
	add.s32 	%r370, %r369, 1792;
	mul.wide.u32 	%rd58, %r370, 8;
	add.s64 	%rd59, %rd2, %rd58;
	cvt.u64.u32 	%rd60, %r132;
	atom.global.add.u64 	%rd61, [%rd59], %rd60;
$L__BB4_89:
	add.s32 	%r478, %r478, 8;
	setp.ne.s32 	%p54, %r478, %r16;
	mov.u32 	%r480, %r16;
	@%p54 bra 	$L__BB4_73;
$L__BB4_90:
	add.s32 	%r135, %r5, -1;
	setp.eq.s32 	%p55, %r3, 0;
	@%p55 bra 	$L__BB4_111;
	setp.lt.u32 	%p56, %r4, 3;
	@%p56 bra 	$L__BB4_101;
	shl.b32 	%r371, %r480, 10;
	add.s32 	%r136, %r6, %r371;
	ld.shared.u32 	%r137, [%r136];
	setp.eq.s32 	%p57, %r137, 0;
	@%p57 bra 	$L__BB4_94;
	cvt.u32.u64 	%r372, %rd5;
	shl.b32 	%r373, %r480, 8;
	add.s32 	%r374, %r373, %r372;
	mul.wide.u32 	%rd62, %r374, 8;
	add.s64 	%rd63, %rd2, %rd62;
	cvt.u64.u32 	%rd64, %r137;
	atom.global.add.u64 	%rd65, [%rd63], %rd64;
$L__BB4_94:
	ld.shared.u32 	%r138, [%r136+1024];
	setp.eq.s32 	%p58, %r138, 0;
	@%p58 bra 	$L__BB4_96;
	cvt.u32.u64 	%r375, %rd5;
	shl.b32 	%r376, %r480, 8;
	add.s32 	%r377, %r376, %r375;
	add.s32 	%r378, %r377, 256;
	mul.wide.u32 	%rd66, %r378, 8;
	add.s64 	%rd67, %rd2, %rd66;
	cvt.u64.u32 	%rd68, %r138;
	atom.global.add.u64 	%rd69, [%rd67], %rd68;
$L__BB4_96:
	ld.shared.u32 	%r139, [%r136+2048];
	setp.eq.s32 	%p59, %r139, 0;
	@%p59 bra 	$L__BB4_98;
	cvt.u32.u64 	%r379, %rd5;
	shl.b32 	%r380, %r480, 8;
	add.s32 	%r381, %r380, %r379;
	add.s32 	%r382, %r381, 512;
	mul.wide.u32 	%rd70, %r382, 8;
	add.s64 	%rd71, %rd2, %rd70;
	cvt.u64.u32 	%rd72, %r139;
	atom.global.add.u64 	%rd73, [%rd71], %rd72;
$L__BB4_98:
	ld.shared.u32 	%r140, [%r136+3072];
	setp.eq.s32 	%p60, %r140, 0;
	@%p60 bra 	$L__BB4_100;
	cvt.u32.u64 	%r383, %rd5;
	shl.b32 	%r384, %r480, 8;
	add.s32 	%r385, %r384, %r383;
	add.s32 	%r386, %r385, 768;
	mul.wide.u32 	%rd74, %r386, 8;
	add.s64 	%rd75, %rd2, %rd74;
	cvt.u64.u32 	%rd76, %r140;
	atom.global.add.u64 	%rd77, [%rd75], %rd76;
$L__BB4_100:
	add.s32 	%r480, %r480, 4;
$L__BB4_101:
	setp.eq.s32 	%p61, %r5, 0;
	@%p61 bra 	$L__BB4_111;
	setp.eq.s32 	%p62, %r135, 0;
	@%p62 bra 	$L__BB4_108;
	shl.b32 	%r387, %r480, 10;
	add.s32 	%r143, %r6, %r387;
	ld.shared.u32 	%r144, [%r143];
	setp.eq.s32 	%p63, %r144, 0;
	@%p63 bra 	$L__BB4_105;
	cvt.u32.u64 	%r388, %rd5;
	shl.b32 	%r389, %r480, 8;
	add.s32 	%r390, %r389, %r388;
	mul.wide.u32 	%rd78, %r390, 8;
	add.s64 	%rd79, %rd2, %rd78;
	cvt.u64.u32 	%rd80, %r144;
	atom.global.add.u64 	%rd81, [%rd79], %rd80;
$L__BB4_105:
	ld.shared.u32 	%r145, [%r143+1024];
	setp.eq.s32 	%p64, %r145, 0;
	@%p64 bra 	$L__BB4_107;
	cvt.u32.u64 	%r391, %rd5;
	shl.b32 	%r392, %r480, 8;
	add.s32 	%r393, %r392, %r391;
	add.s32 	%r394, %r393, 256;
	mul.wide.u32 	%rd82, %r394, 8;
	add.s64 	%rd83, %rd2, %rd82;
	cvt.u64.u32 	%rd84, %r145;
	atom.global.add.u64 	%rd85, [%rd83], %rd84;
$L__BB4_107:
	add.s32 	%r480, %r480, 2;
$L__BB4_108:
	setp.eq.s32 	%p65, %r17, 0;
	@%p65 bra 	$L__BB4_111;
	shl.b32 	%r395, %r480, 10;
	add.s32 	%r396, %r6, %r395;
	ld.shared.u32 	%r148, [%r396];
	setp.eq.s32 	%p66, %r148, 0;
	@%p66 bra 	$L__BB4_111;
	cvt.u32.u64 	%r397, %rd5;
	shl.b32 	%r398, %r480, 8;
	add.s32 	%r399, %r398, %r397;
	mul.wide.u32 	%rd86, %r399, 8;
	add.s64 	%rd87, %rd2, %rd86;
	cvt.u64.u32 	%rd88, %r148;
	atom.global.add.u64 	%rd89, [%rd87], %rd88;
$L__BB4_111:
	cvt.u32.u64 	%r400, %rd5;
	setp.gt.u32 	%p67, %r400, 127;
	@%p67 bra 	$L__BB4_152;
	setp.lt.u32 	%p68, %r1, 7;
	mov.b32 	%r484, 0;
	@%p68 bra 	$L__BB4_131;
	mov.b32 	%r482, 0;
$L__BB4_114:
	.pragma "nounroll";
	shl.b32 	%r404, %r482, 10;
	add.s32 	%r150, %r6, %r404;
	ld.shared.u32 	%r151, [%r150+512];
	setp.eq.s32 	%p69, %r151, 0;
	shl.b32 	%r405, %r482, 8;
	add.s32 	%r406, %r405, %r400;
	mul.wide.u32 	%rd90, %r406, 8;
	add.s64 	%rd15, %rd2, %rd90;
	@%p69 bra 	$L__BB4_116;
	cvt.u64.u32 	%rd91, %r151;
	atom.global.add.u64 	%rd92, [%rd15+1024], %rd91;
$L__BB4_116:
	ld.shared.u32 	%r152, [%r150+1536];
	setp.eq.s32 	%p70, %r152, 0;
	@%p70 bra 	$L__BB4_118;
	cvt.u64.u32 	%rd93, %r152;
	atom.global.add.u64 	%rd94, [%rd15+3072], %rd93;
$L__BB4_118:
	ld.shared.u32 	%r153, [%r150+2560];
	setp.eq.s32 	%p71, %r153, 0;
	@%p71 bra 	$L__BB4_120;
	cvt.u64.u32 	%rd95, %r153;
	atom.global.add.u64 	%rd96, [%rd15+5120], %rd95;
$L__BB4_120:
	ld.shared.u32 	%r154, [%r150+3584];
	setp.eq.s32 	%p72, %r154, 0;
	@%p72 bra 	$L__BB4_122;
	cvt.u64.u32 	%rd97, %r154;
	atom.global.add.u64 	%rd98, [%rd15+7168], %rd97;
$L__BB4_122:
	ld.shared.u32 	%r155, [%r150+4608];
	setp.eq.s32 	%p73, %r155, 0;
	@%p73 bra 	$L__BB4_124;
	cvt.u64.u32 	%rd99, %r155;
	atom.global.add.u64 	%rd100, [%rd15+9216], %rd99;
$L__BB4_124:
	ld.shared.u32 	%r156, [%r150+5632];
	setp.eq.s32 	%p74, %r156, 0;
	@%p74 bra 	$L__BB4_126;
	cvt.u64.u32 	%rd101, %r156;
	atom.global.add.u64 	%rd102, [%rd15+11264], %rd101;
$L__BB4_126:
	ld.shared.u32 	%r157, [%r150+6656];
	setp.eq.s32 	%p75, %r157, 0;
	@%p75 bra 	$L__BB4_128;
	cvt.u64.u32 	%rd103, %r157;
	atom.global.add.u64 	%rd104, [%rd15+13312], %rd103;
$L__BB4_128:
	ld.shared.u32 	%r158, [%r150+7680];
	setp.eq.s32 	%p76, %r158, 0;
	@%p76 bra 	$L__BB4_130;
	cvt.u64.u32 	%rd105, %r158;
	atom.global.add.u64 	%rd106, [%rd15+15360], %rd105;
$L__BB4_130:
	add.s32 	%r482, %r482, 8;
	setp.ne.s32 	%p77, %r482, %r16;
	mov.u32 	%r484, %r16;
	@%p77 bra 	$L__BB4_114;
$L__BB4_131:
	setp.eq.s32 	%p78, %r3, 0;
	@%p78 bra 	$L__BB4_152;
	setp.lt.u32 	%p79, %r4, 3;
	@%p79 bra 	$L__BB4_142;
	shl.b32 	%r407, %r484, 10;
	add.s32 	%r161, %r6, %r407;
	ld.shared.u32 	%r162, [%r161+512];
	setp.eq.s32 	%p80, %r162, 0;
	@%p80 bra 	$L__BB4_135;
	shl.b32 	%r409, %r484, 8;
	add.s32 	%r410, %r409, %r400;
	mul.wide.u32 	%rd107, %r410, 8;
	add.s64 	%rd108, %rd2, %rd107;
	cvt.u64.u32 	%rd109, %r162;
	atom.global.add.u64 	%rd110, [%rd108+1024], %rd109;
$L__BB4_135:
	ld.shared.u32 	%r163, [%r161+1536];
	setp.eq.s32 	%p81, %r163, 0;
	@%p81 bra 	$L__BB4_137;
	shl.b32 	%r412, %r484, 8;
	add.s32 	%r413, %r412, %r400;
	add.s32 	%r414, %r413, 256;
	mul.wide.u32 	%rd111, %r414, 8;
	add.s64 	%rd112, %rd2, %rd111;
	cvt.u64.u32 	%rd113, %r163;
	atom.global.add.u64 	%rd114, [%rd112+1024], %rd113;
$L__BB4_137:
	ld.shared.u32 	%r164, [%r161+2560];
	setp.eq.s32 	%p82, %r164, 0;
	@%p82 bra 	$L__BB4_139;
	shl.b32 	%r416, %r484, 8;
	add.s32 	%r417, %r416, %r400;
	add.s32 	%r418, %r417, 512;
	mul.wide.u32 	%rd115, %r418, 8;
	add.s64 	%rd116, %rd2, %rd115;
	cvt.u64.u32 	%rd117, %r164;
	atom.global.add.u64 	%rd118, [%rd116+1024], %rd117;
$L__BB4_139:
	ld.shared.u32 	%r165, [%r161+3584];
	setp.eq.s32 	%p83, %r165, 0;
	@%p83 bra 	$L__BB4_141;
	shl.b32 	%r420, %r484, 8;
	add.s32 	%r421, %r420, %r400;
	add.s32 	%r422, %r421, 768;
	mul.wide.u32 	%rd119, %r422, 8;
	add.s64 	%rd120, %rd2, %rd119;
	cvt.u64.u32 	%rd121, %r165;
	atom.global.add.u64 	%rd122, [%rd120+1024], %rd121;
$L__BB4_141:
	add.s32 	%r484, %r484, 4;
$L__BB4_142:
	setp.eq.s32 	%p84, %r5, 0;
	@%p84 bra 	$L__BB4_152;
	setp.eq.s32 	%p85, %r135, 0;
	@%p85 bra 	$L__BB4_149;
	shl.b32 	%r423, %r484, 10;
	add.s32 	%r168, %r6, %r423;
	ld.shared.u32 	%r169, [%r168+512];
	setp.eq.s32 	%p86, %r169, 0;
	@%p86 bra 	$L__BB4_146;
	shl.b32 	%r425, %r484, 8;
	add.s32 	%r426, %r425, %r400;
	mul.wide.u32 	%rd123, %r426, 8;
	add.s64 	%rd124, %rd2, %rd123;
	cvt.u64.u32 	%rd125, %r169;
	atom.global.add.u64 	%rd126, [%rd124+1024], %rd125;
$L__BB4_146:
	ld.shared.u32 	%r170, [%r168+1536];
	setp.eq.s32 	%p87, %r170, 0;
	@%p87 bra 	$L__BB4_148;
	shl.b32 	%r428, %r484, 8;
	add.s32 	%r429, %r428, %r400;
	add.s32 	%r430, %r429, 256;
	mul.wide.u32 	%rd127, %r430, 8;
	add.s64 	%rd128, %rd2, %rd127;
	cvt.u64.u32 	%rd129, %r170;
	atom.global.add.u64 	%rd130, [%rd128+1024], %rd129;
$L__BB4_148:
	add.s32 	%r484, %r484, 2;
$L__BB4_149:
	setp.eq.s32 	%p88, %r17, 0;
	@%p88 bra 	$L__BB4_152;
	shl.b32 	%r431, %r484, 10;
	add.s32 	%r432, %r6, %r431;
	ld.shared.u32 	%r173, [%r432+512];
	setp.eq.s32 	%p89, %r173, 0;
	@%p89 bra 	$L__BB4_152;
	shl.b32 	%r434, %r484, 8;
	add.s32 	%r435, %r434, %r400;
	mul.wide.u32 	%rd131, %r435, 8;
	add.s64 	%rd132, %rd2, %rd131;
	cvt.u64.u32 	%rd133, %r173;
	atom.global.add.u64 	%rd134, [%rd132+1024], %rd133;
$L__BB4_152:
	bar.sync 	0;
	add.s64 	%rd135, %rd135, 1;
	setp.ne.s64 	%p90, %rd135, %rd6;
	@%p90 bra 	$L__BB4_2;
$L__BB4_153:
	ret;

}
	// .globl	_ZN3cub18CUB_300001_SM_10006detail10radix_sort33DeviceRadixSortExclusiveSumKernelINS1_5radix10policy_hubIixyE10Policy1000EyEEvPT0_
.visible .entry _ZN3cub18CUB_300001_SM_10006detail10radix_sort33DeviceRadixSortExclusiveSumKernelINS1_5radix10policy_hubIixyE10Policy1000EyEEvPT0_(
	.param .u64 .ptr .align 1 _ZN3cub18CUB_300001_SM_10006detail10radix_sort33DeviceRadixSortExclusiveSumKernelINS1_5radix10policy_hubIixyE10Policy1000EyEEvPT0__param_0
)
{
	.reg .pred 	%p<4>;
	.reg .b32 	%r<28>;
	.reg .b64 	%rd<54>;
	// demoted variable
	.shared .align 16 .b8 _ZZN3cub18CUB_300001_SM_10006detail10radix_sort33DeviceRadixSortExclusiveSumKernelINS1_5radix10policy_hubIixyE10Policy1000EyEEvPT0_E12temp_storage[2336];
	ld.param.u64 	%rd5, [_ZN3cub18CUB_300001_SM_10006detail10radix_sort33DeviceRadixSortExclusiveSumKernelINS1_5radix10policy_hubIixyE10Policy1000EyEEvPT0__param_0];
	cvta.to.global.u64 	%rd6, %rd5;
	mov.u32 	%r3, %ctaid.x;
	shl.b32 	%r4, %r3, 8;
	mov.u32 	%r1, %tid.x;
	setp.gt.u32 	%p1, %r1, 255;
	add.s32 	%r5, %r4, %r1;
	mul.wide.s32 	%rd7, %r5, 8;
	add.s64 	%rd1, %rd6, %rd7;
	@%p1 bra 	$L__BB5_2;
	ld.global.u64 	%rd53, [%rd1];
$L__BB5_2:
	shr.u32 	%r6, %r1, 3;
	add.s32 	%r7, %r6, %r1;
	shl.b32 	%r8, %r7, 3;
	mov.u32 	%r9, _ZZN3cub18CUB_300001_SM_10006detail10radix_sort33DeviceRadixSortExclusiveSumKernelINS1_5radix10policy_hubIixyE10Policy1000EyEEvPT0_E12temp_storage;
	add.s32 	%r10, %r9, %r8;
	add.s32 	%r2, %r10, 16;
	st.shared.u64 	[%r10+16], %rd53;
	bar.sync 	0;
	setp.gt.u32 	%p2, %r1, 31;
	@%p2 bra 	$L__BB5_4;
	mad.lo.s32 	%r27, %r1, 72, %r9;
	ld.shared.u64 	%rd23, [%r27+16];
	ld.shared.u64 	%rd24, [%r27+24];
	ld.shared.u64 	%rd25, [%r27+32];
	ld.shared.u64 	%rd26, [%r27+40];
	ld.shared.u64 	%rd27, [%r27+48];
	ld.shared.u64 	%rd28, [%r27+56];
	ld.shared.u64 	%rd29, [%r27+64];
	ld.shared.u64 	%rd30, [%r27+72];
	add.s64 	%rd31, %rd24, %rd23;
	add.s64 	%rd32, %rd31, %rd25;
	add.s64 	%rd33, %rd32, %rd26;
	add.s64 	%rd34, %rd33, %rd27;
	add.s64 	%rd35, %rd34, %rd28;
	add.s64 	%rd36, %rd35, %rd29;
	add.s64 	%rd10, %rd36, %rd30;
	mov.b32 	%r11, 1;
	mov.b32 	%r24, 0;
	mov.b32 	%r25, -1;
	// begin inline asm
	{  .reg .u64 r0;  .reg .u32 lo;  .reg .u32 hi;  .reg .pred p;  mov.b64 {lo, hi}, %rd10;  shfl.sync.up.b32 lo|p, lo, %r11, %r24, %r25;  shfl.sync.up.b32 hi|p, hi, %r11, %r24, %r25;  mov.b64 r0, {lo, hi};  @p add.u64 r0, r0, %rd10;  mov.u64 %rd8, r0;}
	// end inline asm
	mov.b32 	%r14, 2;
	// begin inline asm
	{  .reg .u64 r0;  .reg .u32 lo;  .reg .u32 hi;  .reg .pred p;  mov.b64 {lo, hi}, %rd8;  shfl.sync.up.b32 lo|p, lo, %r14, %r24, %r25;  shfl.sync.up.b32 hi|p, hi, %r14, %r24, %r25;  mov.b64 r0, {lo, hi};  @p add.u64 r0, r0, %rd8;  mov.u64 %rd11, r0;}
	// end inline asm
	mov.b32 	%r17, 4;
	// begin inline asm
	{  .reg .u64 r0;  .reg .u32 lo;  .reg .u32 hi;  .reg .pred p;  mov.b64 {lo, hi}, %rd11;  shfl.sync.up.b32 lo|p, lo, %r17, %r24, %r25;  shfl.sync.up.b32 hi|p, hi, %r17, %r24, %r25;  mov.b64 r0, {lo, hi};  @p add.u64 r0, r0, %rd11;  mov.u64 %rd14, r0;}
	// end inline asm
	mov.b32 	%r20, 8;
	// begin inline asm
	{  .reg .u64 r0;  .reg .u32 lo;  .reg .u32 hi;  .reg .pred p;  mov.b64 {lo, hi}, %rd14;  shfl.sync.up.b32 lo|p, lo, %r20, %r24, %r25;  shfl.sync.up.b32 hi|p, hi, %r20, %r24, %r25;  mov.b64 r0, {lo, hi};  @p add.u64 r0, r0, %rd14;  mov.u64 %rd17, r0;}
	// end inline asm
	mov.b32 	%r23, 16;
	// begin inline asm
	{  .reg .u64 r0;  .reg .u32 lo;  .reg .u32 hi;  .reg .pred p;  mov.b64 {lo, hi}, %rd17;  shfl.sync.up.b32 lo|p, lo, %r23, %r24, %r25;  shfl.sync.up.b32 hi|p, hi, %r23, %r24, %r25;  mov.b64 r0, {lo, hi};  @p add.u64 r0, r0, %rd17;  mov.u64 %rd20, r0;}
	// end inline asm
	sub.s64 	%rd37, %rd20, %rd10;
	ld.shared.u64 	%rd38, [%r27+16];
	ld.shared.u64 	%rd39, [%r27+24];
	ld.shared.u64 	%rd40, [%r27+32];
	ld.shared.u64 	%rd41, [%r27+40];
	ld.shared.u64 	%rd42, [%r27+48];
	ld.shared.u64 	%rd43, [%r27+56];
	ld.shared.u64 	%rd44, [%r27+64];
	add.s64 	%rd45, %rd38, %rd37;
	add.s64 	%rd46, %rd39, %rd45;
	add.s64 	%rd47, %rd40, %rd46;
	add.s64 	%rd48, %rd41, %rd47;
	add.s64 	%rd49, %rd42, %rd48;
	add.s64 	%rd50, %rd43, %rd49;
	add.s64 	%rd51, %rd44, %rd50;
	st.shared.u64 	[%r27+16], %rd37;
	st.shared.u64 	[%r27+24], %rd45;
	st.shared.u64 	[%r27+32], %rd46;
	st.shared.u64 	[%r27+40], %rd47;
	st.shared.u64 	[%r27+48], %rd48;
	st.shared.u64 	[%r27+56], %rd49;
	st.shared.u64 	[%r27+64], %rd50;
	st.shared.u64 	[%r27+72], %rd51;
$L__BB5_4:
	setp.gt.u32 	%p3, %r1, 255;
	bar.sync 	0;
	@%p3 bra 	$L__BB5_6;
	ld.shared.u64 	%rd52, [%r2];
	st.global.u64 	[%rd1], %rd52;
$L__BB5_6:
	ret;

}
	// .globl	_ZN3cub18CUB_300001_SM_10006detail10radix_sort29DeviceRadixSortOnesweepKernelINS1_5radix10policy_hubIixyE10Policy1000ELNS0_9SortOrderE1EixyiiNS1_21identity_decomposer_tEEEvPT5_SB_PT3_PKSC_PT1_PKSG_PT2_PKSK_T4_iiT6_
.visible .entry _ZN3cub18CUB_300001_SM_10006detail10radix_sort29DeviceRadixSortOnesweepKernelINS1_5radix10policy_hubIixyE10Policy1000ELNS0_9SortOrderE1EixyiiNS1_21identity_decomposer_tEEEvPT5_SB_PT3_PKSC_PT1_PKSG_PT2_PKSK_T4_iiT6_(
	.param .u64 .ptr .align 1 _ZN3cub18CUB_300001_SM_10006detail10radix_sort29DeviceRadixSortOnesweepKernelINS1_5radix10policy_hubIixyE10Policy1000ELNS0_9SortOrderE1EixyiiNS1_21identity_decomposer_tEEEvPT5_SB_PT3_PKSC_PT1_PKSG_PT2_PKSK_T4_iiT6__param_0,
	.param .u64 .ptr .align 1 _ZN3cub18CUB_300001_SM_10006detail10radix_sort29DeviceRadixSortOnesweepKernelINS1_5radix10policy_hubIixyE10Policy1000ELNS0_9SortOrderE1EixyiiNS1_21identity_decomposer_tEEEvPT5_SB_PT3_PKSC_PT1_PKSG_PT2_PKSK_T4_iiT6__param_1,
	.param .u64 .ptr .align 1 _ZN3cub18CUB_300001_SM_10006detail10radix_sort29DeviceRadixSortOnesweepKernelINS1_5radix10policy_hubIixyE10Policy1000ELNS0_9SortOrderE1EixyiiNS1_21identity_decomposer_tEEEvPT5_SB_PT3_PKSC_PT1_PKSG_PT2_PKSK_T4_iiT6__param_2,
	.param .u64 .ptr .align 1 _ZN3cub18CUB_300001_SM_10006detail10radix_sort29DeviceRadixSortOnesweepKernelINS1_5radix10policy_hubIixyE10Policy1000ELNS0_9SortOrderE1EixyiiNS1_21identity_decomposer_tEEEvPT5_SB_PT3_PKSC_PT1_PKSG_PT2_PKSK_T4_iiT6__param_3,
	.param .u64 .ptr .align 1 _ZN3cub18CUB_300001_SM_10006detail10radix_sort29DeviceRadixSortOnesweepKernelINS1_5radix10policy_hubIixyE10Policy1000ELNS0_9SortOrderE1EixyiiNS1_21identity_decomposer_tEEEvPT5_SB_PT3_PKSC_PT1_PKSG_PT2_PKSK_T4_iiT6__param_4,
	.param .u64 .ptr .align 1 _ZN3cub18CUB_300001_SM_10006detail10radix_sort29DeviceRadixSortOnesweepKernelINS1_5radix10policy_hubIixyE10Policy1000ELNS0_9SortOrderE1EixyiiNS1_21identity_decomposer_tEEEvPT5_SB_PT3_PKSC_PT1_PKSG_PT2_PKSK_T4_iiT6__param_5,
	.param .u64 .ptr .align 1 _ZN3cub18CUB_300001_SM_10006detail10radix_sort29DeviceRadixSortOnesweepKernelINS1_5radix10policy_hubIixyE10Policy1000ELNS0_9SortOrderE1EixyiiNS1_21identity_decomposer_tEEEvPT5_SB_PT3_PKSC_PT1_PKSG_PT2_PKSK_T4_iiT6__param_6,
	.param .u64 .ptr .align 1 _ZN3cub18CUB_300001_SM_10006detail10radix_sort29DeviceRadixSortOnesweepKernelINS1_5radix10policy_hubIixyE10Policy1000ELNS0_9SortOrderE1EixyiiNS1_21identity_decomposer_tEEEvPT5_SB_PT3_PKSC_PT1_PKSG_PT2_PKSK_T4_iiT6__param_7,
	.param .u32 _ZN3cub18CUB_300001_SM_10006detail10radix_sort29DeviceRadixSortOnesweepKernelINS1_5radix10policy_hubIixyE10Policy1000ELNS0_9SortOrderE1EixyiiNS1_21identity_decomposer_tEEEvPT5_SB_PT3_PKSC_PT1_PKSG_PT2_PKSK_T4_iiT6__param_8,
	.param .u32 _ZN3cub18CUB_300001_SM_10006detail10radix_sort29DeviceRadixSortOnesweepKernelINS1_5radix10policy_hubIixyE10Policy1000ELNS0_9SortOrderE1EixyiiNS1_21identity_decomposer_tEEEvPT5_SB_PT3_PKSC_PT1_PKSG_PT2_PKSK_T4_iiT6__param_9,
	.param .u32 _ZN3cub18CUB_300001_SM_10006detail10radix_sort29DeviceRadixSortOnesweepKernelINS1_5radix10policy_hubIixyE10Policy1000ELNS0_9SortOrderE1EixyiiNS1_21identity_decomposer_tEEEvPT5_SB_PT3_PKSC_PT1_PKSG_PT2_PKSK_T4_iiT6__param_10,
	.param .align 1 .b8 _ZN3cub18CUB_300001_SM_10006detail10radix_sort29DeviceRadixSortOnesweepKernelINS1_5radix10policy_hubIixyE10Policy1000ELNS0_9SortOrderE1EixyiiNS1_21identity_decomposer_tEEEvPT5_SB_PT3_PKSC_PT1_PKSG_PT2_PKSK_T4_iiT6__param_11[1]
)
.maxntid 384
{
	.reg .pred 	%p<177>;
	.reg .b32 	%r<1650>;
	.reg .b64 	%rd<523>;
	// demoted variable
	.shared .align 16 .b8 _ZZN3cub18CUB_300001_SM_10006detail10radix_sort29DeviceRadixSortOnesweepKernelINS1_5radix10policy_hubIixyE10Policy1000ELNS0_9SortOrderE1EixyiiNS1_21identity_decomposer_tEEEvPT5_SB_PT3_PKSC_PT1_PKSG_PT2_PKSK_T4_iiT6_E1s[45056];
	ld.param.u64 	%rd154, [_ZN3cub18CUB_300001_SM_10006detail10radix_sort29DeviceRadixSortOnesweepKernelINS1_5radix10policy_hubIixyE10Policy1000ELNS0_9SortOrderE1EixyiiNS1_21identity_decomposer_tEEEvPT5_SB_PT3_PKSC_PT1_PKSG_PT2_PKSK_T4_iiT6__param_0];
	ld.param.u64 	%rd150, [_ZN3cub18CUB_300001_SM_10006detail10radix_sort29DeviceRadixSortOnesweepKernelINS1_5radix10policy_hubIixyE10Policy1000ELNS0_9SortOrderE1EixyiiNS1_21identity_decomposer_tEEEvPT5_SB_PT3_PKSC_PT1_PKSG_PT2_PKSK_T4_iiT6__param_1];
	ld.param.u64 	%rd151, [_ZN3cub18CUB_300001_SM_10006detail10radix_sort29DeviceRadixSortOnesweepKernelINS1_5radix10policy_hubIixyE10Policy1000ELNS0_9SortOrderE1EixyiiNS1_21identity_decomposer_tEEEvPT5_SB_PT3_PKSC_PT1_PKSG_PT2_PKSK_T4_iiT6__param_2];
	ld.param.u64 	%rd152, [_ZN3cub18CUB_300001_SM_10006detail10radix_sort29DeviceRadixSortOnesweepKernelINS1_5radix10policy_hubIixyE10Policy1000ELNS0_9SortOrderE1EixyiiNS1_21identity_decomposer_tEEEvPT5_SB_PT3_PKSC_PT1_PKSG_PT2_PKSK_T4_iiT6__param_3];
	ld.param.u64 	%rd155, [_ZN3cub18CUB_300001_SM_10006detail10radix_sort29DeviceRadixSortOnesweepKernelINS1_5radix10policy_hubIixyE10Policy1000ELNS0_9SortOrderE1EixyiiNS1_21identity_decomposer_tEEEvPT5_SB_PT3_PKSC_PT1_PKSG_PT2_PKSK_T4_iiT6__param_4];
	ld.param.u64 	%rd156, [_ZN3cub18CUB_300001_SM_10006detail10radix_sort29DeviceRadixSortOnesweepKernelINS1_5radix10policy_hubIixyE10Policy1000ELNS0_9SortOrderE1EixyiiNS1_21identity_decomposer_tEEEvPT5_SB_PT3_PKSC_PT1_PKSG_PT2_PKSK_T4_iiT6__param_5];
	ld.param.u64 	%rd157, [_ZN3cub18CUB_300001_SM_10006detail10radix_sort29DeviceRadixSortOnesweepKernelINS1_5radix10policy_hubIixyE10Policy1000ELNS0_9SortOrderE1EixyiiNS1_21identity_decomposer_tEEEvPT5_SB_PT3_PKSC_PT1_PKSG_PT2_PKSK_T4_iiT6__param_6];
	ld.param.u64 	%rd153, [_ZN3cub18CUB_300001_SM_10006detail10radix_sort29DeviceRadixSortOnesweepKernelINS1_5radix10policy_hubIixyE10Policy1000ELNS0_9SortOrderE1EixyiiNS1_21identity_decomposer_tEEEvPT5_SB_PT3_PKSC_PT1_PKSG_PT2_PKSK_T4_iiT6__param_7];
	ld.param.u32 	%r255, [_ZN3cub18CUB_300001_SM_10006detail10radix_sort29DeviceRadixSortOnesweepKernelINS1_5radix10policy_hubIixyE10Policy1000ELNS0_9SortOrderE1EixyiiNS1_21identity_decomposer_tEEEvPT5_SB_PT3_PKSC_PT1_PKSG_PT2_PKSK_T4_iiT6__param_8];
	ld.param.u32 	%r256, [_ZN3cub18CUB_300001_SM_10006detail10radix_sort29DeviceRadixSortOnesweepKernelINS1_5radix10policy_hubIixyE10Policy1000ELNS0_9SortOrderE1EixyiiNS1_21identity_decomposer_tEEEvPT5_SB_PT3_PKSC_PT1_PKSG_PT2_PKSK_T4_iiT6__param_9];
	ld.param.u32 	%r257, [_ZN3cub18CUB_300001_SM_10006detail10radix_sort29DeviceRadixSortOnesweepKernelINS1_5radix10policy_hubIixyE10Policy1000ELNS0_9SortOrderE1EixyiiNS1_21identity_decomposer_tEEEvPT5_SB_PT3_PKSC_PT1_PKSG_PT2_PKSK_T4_iiT6__param_10];
	cvta.to.global.u64 	%rd1, %rd157;
	cvta.to.global.u64 	%rd2, %rd155;
	cvta.to.global.u64 	%rd3, %rd154;
	cvta.to.global.u64 	%rd4, %rd156;
	mov.u32 	%r1, %tid.x;
	shr.u32 	%r2, %r1, 5;
	// begin inline asm
	mov.u32 %r258, %laneid;
	// end inline asm
	setp.ne.s32 	%p1, %r1, 0;
	@%p1 bra 	$L__BB6_2;
	cvta.to.global.u64 	%rd158, %rd150;
	atom.global.add.u32 	%r259, [%rd158], 1;
	st.shared.u32 	[_ZZN3cub18CUB_300001_SM_10006detail10radix_sort29DeviceRadixSortOnesweepKernelINS1_5radix10policy_hubIixyE10Policy1000ELNS0_9SortOrderE1EixyiiNS1_21identity_decomposer_tEEEvPT5_SB_PT3_PKSC_PT1_PKSG_PT2_PKSK_T4_iiT6_E1s+43008], %r259;
$L__BB6_2:
	bar.sync 	0;
	ld.shared.u32 	%r4, [_ZZN3cub18CUB_300001_SM_10006detail10radix_sort29DeviceRadixSortOnesweepKernelINS1_5radix10policy_hubIixyE10Policy1000ELNS0_9SortOrderE1EixyiiNS1_21identity_decomposer_tEEEvPT5_SB_PT3_PKSC_PT1_PKSG_PT2_PKSK_T4_iiT6_E1s+43008];
	mul.lo.s32 	%r260, %r4, 5376;
	add.s32 	%r5, %r260, 5376;
	setp.gt.s32 	%p2, %r5, %r255;
	cvt.s64.s32 	%rd5, %r260;
	@%p2 bra 	$L__BB6_4;
	and.b32  	%r261, %r1, 31;
	and.b32  	%r262, %r1, 992;
	mul.lo.s32 	%r263, %r262, 14;
	or.b32  	%r264, %r263, %r261;
	cvt.u64.u32 	%rd159, %r264;
	add.s64 	%rd160, %rd159, %rd5;
	shl.b64 	%rd161, %rd160, 2;
	add.s64 	%rd162, %rd4, %rd161;
	ld.global.u32 	%r1604, [%rd162];
	ld.global.u32 	%r1603, [%rd162+128];
	ld.global.u32 	%r1602, [%rd162+256];
	ld.global.u32 	%r1601, [%rd162+384];
	ld.global.u32 	%r1600, [%rd162+512];
	ld.global.u32 	%r1599, [%rd162+640];
	ld.global.u32 	%r1598, [%rd162+768];
	ld.global.u32 	%r1597, [%rd162+896];
	ld.global.u32 	%r1596, [%rd162+1024];
	ld.global.u32 	%r1595, [%rd162+1152];
	ld.global.u32 	%r1594, [%rd162+1280];
	ld.global.u32 	%r1593, [%rd162+1408];
	ld.global.u32 	%r1592, [%rd162+1536];
	ld.global.u32 	%r1591, [%rd162+1664];
	bra.uni 	$L__BB6_32;
$L__BB6_4:
	cvt.u32.u64 	%r266, %rd5;
	sub.s32 	%r20, %r255, %r266;
	and.b32  	%r267, %r1, 31;
	and.b32  	%r268, %r1, 992;
	mul.lo.s32 	%r269, %r268, 14;
	or.b32  	%r21, %r269, %r267;
	setp.ge.s32 	%p3, %r21, %r20;
	cvt.u64.u32 	%rd163, %r21;
	add.s64 	%rd164, %rd163, %rd5;
	shl.b64 	%rd165, %rd164, 2;
	add.s64 	%rd6, %rd4, %rd165;
	mov.b32 	%r1604, -2147483648;
	@%p3 bra 	$L__BB6_6;
	ld.global.u32 	%r1604, [%rd6];
$L__BB6_6:
	add.s32 	%r271, %r21, 32;
	setp.ge.s32 	%p4, %r271, %r20;
	mov.b32 	%r1603, -2147483648;
	@%p4 bra 	$L__BB6_8;
	ld.global.u32 	%r1603, [%rd6+128];
$L__BB6_8:
	add.s32 	%r273, %r21, 64;
	setp.ge.s32 	%p5, %r273, %r20;
	mov.b32 	%r1602, -2147483648;
	@%p5 bra 	$L__BB6_10;
	ld.global.u32 	%r1602, [%rd6+256];
$L__BB6_10:
	add.s32 	%r275, %r21, 96;
	setp.ge.s32 	%p6, %r275, %r20;
	mov.b32 	%r1601, -2147483648;
	@%p6 bra 	$L__BB6_12;
	ld.global.u32 	%r1601, [%rd6+384];
$L__BB6_12:
	add.s32 	%r277, %r21, 128;
	setp.ge.s32 	%p7, %r277, %r20;
	mov.b32 	%r1600, -2147483648;
	@%p7 bra 	$L__BB6_14;
	ld.global.u32 	%r1600, [%rd6+512];
$L__BB6_14:
	add.s32 	%r279, %r21, 160;
	setp.ge.s32 	%p8, %r279, %r20;
	mov.b32 	%r1599, -2147483648;
	@%p8 bra 	$L__BB6_16;
	ld.global.u32 	%r1599, [%rd6+640];
$L__BB6_16:
	add.s32 	%r281, %r21, 192;
	setp.ge.s32 	%p9, %r281, %r20;
	mov.b32 	%r1598, -2147483648;
	@%p9 bra 	$L__BB6_18;
	ld.global.u32 	%r1598, [%rd6+768];
$L__BB6_18:
	add.s32 	%r283, %r21, 224;
	setp.ge.s32 	%p10, %r283, %r20;
	mov.b32 	%r1597, -2147483648;
	@%p10 bra 	$L__BB6_20;
	ld.global.u32 	%r1597, [%rd6+896];
$L__BB6_20:
	add.s32 	%r285, %r21, 256;
	setp.ge.s32 	%p11, %r285, %r20;
	mov.b32 	%r1596, -2147483648;
	@%p11 bra 	$L__BB6_22;
	ld.global.u32 	%r1596, [%rd6+1024];
$L__BB6_22:
	add.s32 	%r287, %r21, 288;
	setp.ge.s32 	%p12, %r287, %r20;
	mov.b32 	%r1595, -2147483648;
	@%p12 bra 	$L__BB6_24;
	ld.global.u32 	%r1595, [%rd6+1152];
$L__BB6_24:
	add.s32 	%r289, %r21, 320;
	setp.ge.s32 	%p13, %r289, %r20;
	mov.b32 	%r1594, -2147483648;
	@%p13 bra 	$L__BB6_26;
	ld.global.u32 	%r1594, [%rd6+1280];
$L__BB6_26:
	add.s32 	%r291, %r21, 352;
	setp.ge.s32 	%p14, %r291, %r20;
	mov.b32 	%r1593, -2147483648;
	@%p14 bra 	$L__BB6_28;
	ld.global.u32 	%r1593, [%rd6+1408];
$L__BB6_28:
	add.s32 	%r293, %r21, 384;
	setp.ge.s32 	%p15, %r293, %r20;
	mov.b32 	%r1592, -2147483648;
	@%p15 bra 	$L__BB6_30;
	ld.global.u32 	%r1592, [%rd6+1536];
$L__BB6_30:
	add.s32 	%r295, %r21, 416;
	setp.ge.s32 	%p16, %r295, %r20;
	mov.b32 	%r1591, -2147483648;
	@%p16 bra 	$L__BB6_32;
	ld.global.u32 	%r1591, [%rd6+1664];
$L__BB6_32:
	xor.b32  	%r1631, %r1604, 2147483647;
	xor.b32  	%r1630, %r1603, 2147483647;
	xor.b32  	%r1629, %r1602, 2147483647;
	xor.b32  	%r1628, %r1601, 2147483647;
	xor.b32  	%r1627, %r1600, 2147483647;
	xor.b32  	%r1626, %r1599, 2147483647;
	xor.b32  	%r1625, %r1598, 2147483647;
	xor.b32  	%r1624, %r1597, 2147483647;
	xor.b32  	%r1623, %r1596, 2147483647;
	xor.b32  	%r1622, %r1595, 2147483647;
	xor.b32  	%r1621, %r1594, 2147483647;
	xor.b32  	%r1620, %r1593, 2147483647;
	xor.b32  	%r1619, %r1592, 2147483647;
	xor.b32  	%r1618, %r1591, 2147483647;
	mov.b32 	%r296, -1;
	shl.b32 	%r297, %r296, %r257;
	not.b32 	%r77, %r297;
	shl.b32 	%r298, %r2, 10;
	mov.u32 	%r299, _ZZN3cub18CUB_300001_SM_10006detail10radix_sort29DeviceRadixSortOnesweepKernelINS1_5radix10policy_hubIixyE10Policy1000ELNS0_9SortOrderE1EixyiiNS1_21identity_decomposer_tEEEvPT5_SB_PT3_PKSC_PT1_PKSG_PT2_PKSK_T4_iiT6_E1s;
	add.s32 	%r78, %r299, %r298;
	setp.gt.s32 	%p17, %r258, 255;
	@%p17 bra 	$L__BB6_45;
	max.s32 	%r300, %r258, 224;
	sub.s32 	%r301, %r300, %r258;
	add.s32 	%r302, %r301, 31;
	shr.u32 	%r303, %r302, 5;
	add.s32 	%r79, %r303, 1;
	and.b32  	%r80, %r79, 15;
	setp.lt.u32 	%p18, %r302, 480;
	mov.u32 	%r1608, %r258;
	@%p18 bra 	$L__BB6_36;
	and.b32  	%r304, %r79, 268435440;
	neg.s32 	%r1606, %r304;
	shl.b32 	%r306, %r258, 2;
	add.s32 	%r307, %r298, %r306;
	mov.u32 	%r308, _ZZN3cub18CUB_300001_SM_10006detail10radix_sort29DeviceRadixSortOnesweepKernelINS1_5radix10policy_hubIixyE10Policy1000ELNS0_9SortOrderE1EixyiiNS1_21identity_decomposer_tEEEvPT5_SB_PT3_PKSC_PT1_PKSG_PT2_PKSK_T4_iiT6_E1s;
	add.s32 	%r309, %r307, %r308;
	add.s32 	%r1605, %r309, 1024;
	mov.u32 	%r1608, %r258;
$L__BB6_35:
	.pragma "nounroll";
	mov.b32 	%r310, 0;
	st.shared.u32 	[%r1605+-1024], %r310;
	st.shared.u32 	[%r1605+-896], %r310;
	st.shared.u32 	[%r1605+-768], %r310;
	st.shared.u32 	[%r1605+-640], %r310;
	st.shared.u32 	[%r1605+-512], %r310;
	st.shared.u32 	[%r1605+-384], %r310;
	st.shared.u32 	[%r1605+-256], %r310;
	st.shared.u32 	[%r1605+-128], %r310;
	st.shared.u32 	[%r1605], %r310;
	st.shared.u32 	[%r1605+128], %r310;
	st.shared.u32 	[%r1605+256], %r310;
	st.shared.u32 	[%r1605+384], %r310;
	st.shared.u32 	[%r1605+512], %r310;
	st.shared.u32 	[%r1605+640], %r310;
	st.shared.u32 	[%r1605+768], %r310;
	st.shared.u32 	[%r1605+896], %r310;
	add.s32 	%r1608, %r1608, 512;
	add.s32 	%r1606, %r1606, 16;
	add.s32 	%r1605, %r1605, 2048;
	setp.ne.s32 	%p19, %r1606, 0;
	@%p19 bra 	$L__BB6_35;
$L__BB6_36:
	setp.eq.s32 	%p20, %r80, 0;
	@%p20 bra 	$L__BB6_45;
	and.b32  	%r90, %r79, 7;
	setp.lt.u32 	%p21, %r80, 8;
	@%p21 bra 	$L__BB6_39;
	shl.b32 	%r311, %r1608, 2;
	add.s32 	%r312, %r78, %r311;
	mov.b32 	%r313, 0;
	st.shared.u32 	[%r312], %r313;
	st.shared.u32 	[%r312+128], %r313;
	st.shared.u32 	[%r312+256], %r313;
	st.shared.u32 	[%r312+384], %r313;
	st.shared.u32 	[%r312+512], %r313;
	st.shared.u32 	[%r312+640], %r313;
	st.shared.u32 	[%r312+768], %r313;
	st.shared.u32 	[%r312+896], %r313;
	add.s32 	%r1608, %r1608, 256;
$L__BB6_39:
	setp.eq.s32 	%p22, %r90, 0;
	@%p22 bra 	$L__BB6_45;
	and.b32  	%r93, %r79, 3;
	setp.lt.u32 	%p23, %r90, 4;
	@%p23 bra 	$L__BB6_42;
	shl.b32 	%r314, %r1608, 2;
	add.s32 	%r315, %r78, %r314;
	mov.b32 	%r316, 0;
	st.shared.u32 	[%r315], %r316;
	st.shared.u32 	[%r315+128], %r316;
	st.shared.u32 	[%r315+256], %r316;
	st.shared.u32 	[%r315+384], %r316;
	add.s32 	%r1608, %r1608, 128;
$L__BB6_42:
	setp.eq.s32 	%p24, %r93, 0;
	@%p24 bra 	$L__BB6_45;
	shl.b32 	%r318, %r1608, 2;
	add.s32 	%r319, %r298, %r318;
	mov.u32 	%r320, _ZZN3cub18CUB_300001_SM_10006detail10radix_sort29DeviceRadixSortOnesweepKernelINS1_5radix10policy_hubIixyE10Policy1000ELNS0_9SortOrderE1EixyiiNS1_21identity_decomposer_tEEEvPT5_SB_PT3_PKSC_PT1_PKSG_PT2_PKSK_T4_iiT6_E1s;
	add.s32 	%r1612, %r320, %r319;
	neg.s32 	%r1611, %r93;
$L__BB6_44:
	.pragma "nounroll";
	mov.b32 	%r321, 0;
	st.shared.u32 	[%r1612], %r321;
	add.s32 	%r1612, %r1612, 128;
	add.s32 	%r1611, %r1611, 1;
	setp.ne.s32 	%p25, %r1611, 0;
	@%p25 bra 	$L__BB6_44;
$L__BB6_45:
	bar.warp.sync 	-1;
	shr.u32 	%r323, %r1631, %r256;
	and.b32  	%r102, %r323, %r77;
	shl.b32 	%r324, %r102, 2;
	add.s32 	%r325, %r78, %r324;
	atom.shared.add.u32 	%r326, [%r325], 1;
	shr.u32 	%r327, %r1630, %r256;
	and.b32  	%r328, %r327, %r77;
	shl.b32 	%r329, %r328, 2;
	add.s32 	%r330, %r78, %r329;
	atom.shared.add.u32 	%r331, [%r330], 1;
	shr.u32 	%r332, %r1629, %r256;
	and.b32  	%r333, %r332, %r77;
	shl.b32 	%r334, %r333, 2;
	add.s32 	%r335, %r78, %r334;
	atom.shared.add.u32 	%r336, [%r335], 1;
	shr.u32 	%r337, %r1628, %r256;
	and.b32  	%r338, %r337, %r77;
	shl.b32 	%r339, %r338, 2;
	add.s32 	%r340, %r78, %r339;
	atom.shared.add.u32 	%r341, [%r340], 1;
	shr.u32 	%r342, %r1627, %r256;
	and.b32  	%r343, %r342, %r77;
	shl.b32 	%r344, %r343, 2;
	add.s32 	%r345, %r78, %r344;
	atom.shared.add.u32 	%r346, [%r345], 1;
	shr.u32 	%r347, %r1626, %r256;
	and.b32  	%r348, %r347, %r77;
	shl.b32 	%r349, %r348, 2;
	add.s32 	%r350, %r78, %r349;
	atom.shared.add.u32 	%r351, [%r350], 1;
	shr.u32 	%r352, %r1625, %r256;
	and.b32  	%r353, %r352, %r77;
	shl.b32 	%r354, %r353, 2;
	add.s32 	%r355, %r78, %r354;
	atom.shared.add.u32 	%r356, [%r355], 1;
	shr.u32 	%r357, %r1624, %r256;
	and.b32  	%r358, %r357, %r77;
	shl.b32 	%r359, %r358, 2;
	add.s32 	%r360, %r78, %r359;
	atom.shared.add.u32 	%r361, [%r360], 1;
	shr.u32 	%r362, %r1623, %r256;
	and.b32  	%r363, %r362, %r77;
	shl.b32 	%r364, %r363, 2;
	add.s32 	%r365, %r78, %r364;
	atom.shared.add.u32 	%r366, [%r365], 1;
	shr.u32 	%r367, %r1622, %r256;
	and.b32  	%r368, %r367, %r77;
	shl.b32 	%r369, %r368, 2;
	add.s32 	%r370, %r78, %r369;
	atom.shared.add.u32 	%r371, [%r370], 1;
	shr.u32 	%r372, %r1621, %r256;
	and.b32  	%r373, %r372, %r77;
	shl.b32 	%r374, %r373, 2;
	add.s32 	%r375, %r78, %r374;
	atom.shared.add.u32 	%r376, [%r375], 1;
	shr.u32 	%r377, %r1620, %r256;
	and.b32  	%r378, %r377, %r77;
	shl.b32 	%r379, %r378, 2;
	add.s32 	%r380, %r78, %r379;
	atom.shared.add.u32 	%r381, [%r380], 1;
	shr.u32 	%r382, %r1619, %r256;
	and.b32  	%r383, %r382, %r77;
	shl.b32 	%r384, %r383, 2;
	add.s32 	%r385, %r78, %r384;
	atom.shared.add.u32 	%r386, [%r385], 1;
	shr.u32 	%r387, %r1618, %r256;
	and.b32  	%r388, %r387, %r77;
	shl.b32 	%r389, %r388, 2;
	add.s32 	%r390, %r78, %r389;
	atom.shared.add.u32 	%r391, [%r390], 1;
	bar.sync 	0;
	setp.gt.u32 	%p26, %r1, 255;
	shl.b32 	%r392, %r1, 2;
	mov.u32 	%r393, _ZZN3cub18CUB_300001_SM_10006detail10radix_sort29DeviceRadixSortOnesweepKernelINS1_5radix10policy_hubIixyE10Policy1000ELNS0_9SortOrderE1EixyiiNS1_21identity_decomposer_tEEEvPT5_SB_PT3_PKSC_PT1_PKSG_PT2_PKSK_T4_iiT6_E1s;
	add.s32 	%r103, %r393, %r392;
	mov.b32 	%r1613, 0;
	@%p26 bra 	$L__BB6_47;
	ld.shared.u32 	%r394, [%r103];
	mov.b32 	%r395, 0;
	st.shared.u32 	[%r103], %r395;
	ld.shared.u32 	%r396, [%r103+1024];
	st.shared.u32 	[%r103+1024], %r394;
	add.s32 	%r397, %r396, %r394;
	ld.shared.u32 	%r398, [%r103+2048];
	st.shared.u32 	[%r103+2048], %r397;
	add.s32 	%r399, %r398, %r397;
	ld.shared.u32 	%r400, [%r103+3072];
	st.shared.u32 	[%r103+3072], %r399;
	add.s32 	%r401, %r400, %r399;
	ld.shared.u32 	%r402, [%r103+4096];
	st.shared.u32 	[%r103+4096], %r401;
	add.s32 	%r403, %r402, %r401;
	ld.shared.u32 	%r404, [%r103+5120];
	st.shared.u32 	[%r103+5120], %r403;
	add.s32 	%r405, %r404, %r403;
	ld.shared.u32 	%r406, [%r103+6144];
	st.shared.u32 	[%r103+6144], %r405;
	add.s32 	%r407, %r406, %r405;
	ld.shared.u32 	%r408, [%r103+7168];
	st.shared.u32 	[%r103+7168], %r407;
	add.s32 	%r409, %r408, %r407;
	ld.shared.u32 	%r410, [%r103+8192];
	st.shared.u32 	[%r103+8192], %r409;
	add.s32 	%r411, %r410, %r409;
	ld.shared.u32 	%r412, [%r103+9216];
	st.shared.u32 	[%r103+9216], %r411;
	add.s32 	%r413, %r412, %r411;
	ld.shared.u32 	%r414, [%r103+10240];
	st.shared.u32 	[%r103+10240], %r413;
	add.s32 	%r415, %r414, %r413;
	ld.shared.u32 	%r416, [%r103+11264];
	st.shared.u32 	[%r103+11264], %r415;
	add.s32 	%r1613, %r416, %r415;
$L__BB6_47:
	shl.b32 	%r417, %r4, 8;
	add.s32 	%r418, %r417, %r1;
	mul.wide.s32 	%rd166, %r418, 4;
	add.s64 	%rd7, %rd3, %rd166;
	@%p26 bra 	$L__BB6_49;
	or.b32  	%r419, %r1613, 1073741824;
	st.volatile.global.u32 	[%rd7], %r419;
$L__BB6_49:
	setp.lt.u32 	%p28, %r1, 256;
	setp.eq.s32 	%p29, %r1613, 5376;
	and.pred  	%p30, %p28, %p29;
	selp.u32 	%r420, 1, 0, %p30;
	{ 
	.reg .pred 	%p1; 
	.reg .pred 	%p2; 
	setp.ne.u32 	%p1, %r420, 0; 
	bar.red.or.pred 	%p2, 0, %p1; 
	selp.u32 	%r421, 1, 0, %p2; 
	}
	setp.eq.s32 	%p31, %r421, 0;
	and.b32  	%r422, %r1, 992;
	and.b32  	%r423, %r1, 31;
	mul.lo.s32 	%r424, %r422, 14;
	or.b32  	%r425, %r424, %r423;
	cvt.u64.u32 	%rd8, %r425;
	add.s64 	%rd167, %rd8, %rd5;
	cvta.to.global.u64 	%rd168, %rd153;
	shl.b64 	%rd169, %rd167, 3;
	add.s64 	%rd9, %rd168, %rd169;
	cvt.u64.u32 	%rd10, %r1;
	cvta.to.global.u64 	%rd170, %rd151;
	mul.wide.u32 	%rd171, %r1, 8;
	add.s64 	%rd11, %rd170, %rd171;
	cvta.to.global.u64 	%rd172, %rd152;
	add.s64 	%rd12, %rd172, %rd171;
	@%p31 bra 	$L__BB6_151;
	setp.gt.u32 	%p33, %r1, %r102;
	selp.b32 	%r106, 5376, 0, %p33;
	shl.b32 	%r426, %r1, 3;
	mov.u32 	%r427, _ZZN3cub18CUB_300001_SM_10006detail10radix_sort29DeviceRadixSortOnesweepKernelINS1_5radix10policy_hubIixyE10Policy1000ELNS0_9SortOrderE1EixyiiNS1_21identity_decomposer_tEEEvPT5_SB_PT3_PKSC_PT1_PKSG_PT2_PKSK_T4_iiT6_E1s;
	add.s32 	%r428, %r427, %r426;
	add.s32 	%r107, %r428, 43008;
	@%p26 bra 	$L__BB6_58;
	ld.global.u64 	%rd173, [%rd12];
	cvt.u64.u32 	%rd174, %r106;
	sub.s64 	%rd467, %rd173, %rd174;
	st.shared.u64 	[%r107], %rd467;
	setp.lt.s32 	%p34, %r4, 1;
	mov.u32 	%r1617, %r1613;
	@%p34 bra 	$L__BB6_57;
	mov.b32 	%r1615, -1;
	mov.u32 	%r1614, %r4;
	mov.u32 	%r1617, %r1613;
$L__BB6_53:
	add.s32 	%r111, %r1614, -1;
	shl.b32 	%r430, %r111, 8;
	add.s32 	%r431, %r430, %r1;
	mul.wide.s32 	%rd175, %r431, 4;
	add.s64 	%rd14, %rd3, %rd175;
$L__BB6_54:
	membar.cta;
	ld.volatile.global.u32 	%r112, [%rd14];
	setp.eq.s32 	%p35, %r112, 0;
	@%p35 bra 	$L__BB6_54;
	and.b32  	%r432, %r112, 1073741823;
	add.s32 	%r1617, %r432, %r1617;
	setp.gt.s32 	%p36, %r112, -1;
	vote.sync.ballot.b32 	%r1615, %p36, %r1615;
	setp.gt.u32 	%p38, %r1614, 1;
	and.pred  	%p39, %p36, %p38;
	mov.u32 	%r1614, %r111;
	@%p39 bra 	$L__BB6_53;
	ld.shared.u64 	%rd467, [%r107];
$L__BB6_57:
	or.b32  	%r433, %r1617, -2147483648;
	st.volatile.global.u32 	[%rd7], %r433;
	sub.s32 	%r434, %r1617, %r1613;
	cvt.s64.s32 	%rd176, %r434;
	add.s64 	%rd177, %rd467, %rd176;
	st.shared.u64 	[%r107], %rd177;
$L__BB6_58:
	setp.lt.s32 	%p41, %r5, %r255;
	setp.eq.s64 	%p42, %rd151, 0;
	or.pred  	%p43, %p42, %p41;
	or.pred  	%p44, %p26, %p43;
	@%p44 bra 	$L__BB6_60;
	ld.shared.u64 	%rd178, [%r107];
	cvt.u64.u32 	%rd179, %r106;
	cvt.s64.s32 	%rd180, %r1613;
	add.s64 	%rd181, %rd179, %rd180;
	add.s64 	%rd182, %rd181, %rd178;
	st.global.u64 	[%rd11], %rd182;
$L__BB6_60:
	setp.gt.s32 	%p45, %r5, %r255;
	bar.sync 	0;
	shl.b32 	%r435, %r102, 3;
	mov.u32 	%r436, _ZZN3cub18CUB_300001_SM_10006detail10radix_sort29DeviceRadixSortOnesweepKernelINS1_5radix10policy_hubIixyE10Policy1000ELNS0_9SortOrderE1EixyiiNS1_21identity_decomposer_tEEEvPT5_SB_PT3_PKSC_PT1_PKSG_PT2_PKSK_T4_iiT6_E1s;
	add.s32 	%r437, %r436, %r435;
	ld.shared.u64 	%rd17, [%r437+43008];
	@%p45 bra 	$L__BB6_62;
	add.s64 	%rd183, %rd17, %rd8;
	shl.b64 	%rd184, %rd183, 2;
	add.s64 	%rd185, %rd2, %rd184;
	st.global.u32 	[%rd185], %r1604;
	st.global.u32 	[%rd185+128], %r1603;
	st.global.u32 	[%rd185+256], %r1602;
	st.global.u32 	[%rd185+384], %r1601;
	st.global.u32 	[%rd185+512], %r1600;
	st.global.u32 	[%rd185+640], %r1599;
	st.global.u32 	[%rd185+768], %r1598;
	st.global.u32 	[%rd185+896], %r1597;
	st.global.u32 	[%rd185+1024], %r1596;
	st.global.u32 	[%rd185+1152], %r1595;
	st.global.u32 	[%rd185+1280], %r1594;
	st.global.u32 	[%rd185+1408], %r1593;
	st.global.u32 	[%rd185+1536], %r1592;
	st.global.u32 	[%rd185+1664], %r1591;
	bra.uni 	$L__BB6_90;
$L__BB6_62:
	cvt.u32.u64 	%r438, %rd8;
	mad.lo.s32 	%r116, %r4, -5376, %r255;
	setp.ge.s32 	%p46, %r438, %r116;
	add.s64 	%rd186, %rd17, %rd8;
	shl.b64 	%rd187, %rd186, 2;
	add.s64 	%rd18, %rd2, %rd187;
	@%p46 bra 	$L__BB6_64;
	st.global.u32 	[%rd18], %r1604;
$L__BB6_64:
	add.s32 	%r440, %r438, 32;
	setp.ge.s32 	%p47, %r440, %r116;
	@%p47 bra 	$L__BB6_66;
	st.global.u32 	[%rd18+128], %r1603;
$L__BB6_66:
	add.s32 	%r442, %r438, 64;
	setp.ge.s32 	%p48, %r442, %r116;
	@%p48 bra 	$L__BB6_68;
	st.global.u32 	[%rd18+256], %r1602;
$L__BB6_68:
	add.s32 	%r444, %r438, 96;
	setp.ge.s32 	%p49, %r444, %r116;
	@%p49 bra 	$L__BB6_70;
	st.global.u32 	[%rd18+384], %r1601;
$L__BB6_70:
	add.s32 	%r446, %r438, 128;
	setp.ge.s32 	%p50, %r446, %r116;
	@%p50 bra 	$L__BB6_72;
	st.global.u32 	[%rd18+512], %r1600;
$L__BB6_72:
	add.s32 	%r448, %r438, 160;
	setp.ge.s32 	%p51, %r448, %r116;
	@%p51 bra 	$L__BB6_74;
	st.global.u32 	[%rd18+640], %r1599;
$L__BB6_74:
	add.s32 	%r450, %r438, 192;
	setp.ge.s32 	%p52, %r450, %r116;
	@%p52 bra 	$L__BB6_76;
	st.global.u32 	[%rd18+768], %r1598;
$L__BB6_76:
	add.s32 	%r452, %r438, 224;
	setp.ge.s32 	%p53, %r452, %r116;
	@%p53 bra 	$L__BB6_78;
	st.global.u32 	[%rd18+896], %r1597;
$L__BB6_78:
	add.s32 	%r454, %r438, 256;
	setp.ge.s32 	%p54, %r454, %r116;
	@%p54 bra 	$L__BB6_80;
	st.global.u32 	[%rd18+1024], %r1596;
$L__BB6_80:
	add.s32 	%r456, %r438, 288;
	setp.ge.s32 	%p55, %r456, %r116;
	@%p55 bra 	$L__BB6_82;
	st.global.u32 	[%rd18+1152], %r1595;
$L__BB6_82:
	add.s32 	%r458, %r438, 320;
	setp.ge.s32 	%p56, %r458, %r116;
	@%p56 bra 	$L__BB6_84;
	st.global.u32 	[%rd18+1280], %r1594;
$L__BB6_84:
	add.s32 	%r460, %r438, 352;
	setp.ge.s32 	%p57, %r460, %r116;
	@%p57 bra 	$L__BB6_86;
	st.global.u32 	[%rd18+1408], %r1593;
$L__BB6_86:
	add.s32 	%r462, %r438, 384;
	setp.ge.s32 	%p58, %r462, %r116;
	@%p58 bra 	$L__BB6_88;
	st.global.u32 	[%rd18+1536], %r1592;
$L__BB6_88:
	add.s32 	%r464, %r438, 416;
	setp.ge.s32 	%p59, %r464, %r116;
	@%p59 bra 	$L__BB6_90;
	st.global.u32 	[%rd18+1664], %r1591;
$L__BB6_90:
	@%p45 bra 	$L__BB6_92;
	ld.global.u64 	%rd494, [%rd9];
	ld.global.u64 	%rd493, [%rd9+256];
	ld.global.u64 	%rd492, [%rd9+512];
	ld.global.u64 	%rd491, [%rd9+768];
	ld.global.u64 	%rd490, [%rd9+1024];
	ld.global.u64 	%rd489, [%rd9+1280];
	ld.global.u64 	%rd488, [%rd9+1536];
	ld.global.u64 	%rd487, [%rd9+1792];
	ld.global.u64 	%rd486, [%rd9+2048];
	ld.global.u64 	%rd485, [%rd9+2304];
	ld.global.u64 	%rd484, [%rd9+2560];
	ld.global.u64 	%rd483, [%rd9+2816];
	ld.global.u64 	%rd482, [%rd9+3072];
	ld.global.u64 	%rd481, [%rd9+3328];
	bra.uni 	$L__BB6_120;
$L__BB6_92:
	cvt.u32.u64 	%r465, %rd8;
	cvt.u32.u64 	%r466, %rd5;
	sub.s32 	%r117, %r255, %r466;
	setp.ge.s32 	%p61, %r465, %r117;
	@%p61 bra 	$L__BB6_94;
	ld.global.u64 	%rd494, [%rd9];
$L__BB6_94:
	add.s32 	%r468, %r465, 32;
	setp.ge.s32 	%p62, %r468, %r117;
	@%p62 bra 	$L__BB6_96;
	ld.global.u64 	%rd493, [%rd9+256];
$L__BB6_96:
	add.s32 	%r470, %r465, 64;
	setp.ge.s32 	%p63, %r470, %r117;
	@%p63 bra 	$L__BB6_98;
	ld.global.u64 	%rd492, [%rd9+512];
$L__BB6_98:
	cvt.u32.u64 	%r471, %rd8;
	add.s32 	%r472, %r471, 96;
	setp.ge.s32 	%p64, %r472, %r117;
	@%p64 bra 	$L__BB6_100;
	ld.global.u64 	%rd491, [%rd9+768];
$L__BB6_100:
	cvt.u32.u64 	%r473, %rd8;
	add.s32 	%r474, %r473, 128;
	setp.ge.s32 	%p65, %r474, %r117;
	@%p65 bra 	$L__BB6_102;
	ld.global.u64 	%rd490, [%rd9+1024];
$L__BB6_102:
	cvt.u32.u64 	%r475, %rd8;
	add.s32 	%r476, %r475, 160;
	setp.ge.s32 	%p66, %r476, %r117;
	@%p66 bra 	$L__BB6_104;
	ld.global.u64 	%rd489, [%rd9+1280];
$L__BB6_104:
	cvt.u32.u64 	%r477, %rd8;
	add.s32 	%r478, %r477, 192;
	setp.ge.s32 	%p67, %r478, %r117;
	@%p67 bra 	$L__BB6_106;
	ld.global.u64 	%rd488, [%rd9+1536];
$L__BB6_106:
	cvt.u32.u64 	%r479, %rd8;
	add.s32 	%r480, %r479, 224;
	setp.ge.s32 	%p68, %r480, %r117;
	@%p68 bra 	$L__BB6_108;
	ld.global.u64 	%rd487, [%rd9+1792];
$L__BB6_108:
	cvt.u32.u64 	%r481, %rd8;
	add.s32 	%r482, %r481, 256;
	setp.ge.s32 	%p69, %r482, %r117;
	@%p69 bra 	$L__BB6_110;
	ld.global.u64 	%rd486, [%rd9+2048];
$L__BB6_110:
	cvt.u32.u64 	%r483, %rd8;
	add.s32 	%r484, %r483, 288;
	setp.ge.s32 	%p70, %r484, %r117;
	@%p70 bra 	$L__BB6_112;
	ld.global.u64 	%rd485, [%rd9+2304];
$L__BB6_112:
	cvt.u32.u64 	%r485, %rd8;
	add.s32 	%r486, %r485, 320;
	setp.ge.s32 	%p71, %r486, %r117;
	@%p71 bra 	$L__BB6_114;
	ld.global.u64 	%rd484, [%rd9+2560];
$L__BB6_114:
	cvt.u32.u64 	%r487, %rd8;
	add.s32 	%r488, %r487, 352;
	setp.ge.s32 	%p72, %r488, %r117;
	@%p72 bra 	$L__BB6_116;
	ld.global.u64 	%rd483, [%rd9+2816];
$L__BB6_116:
	cvt.u32.u64 	%r489, %rd8;
	add.s32 	%r490, %r489, 384;
	setp.ge.s32 	%p73, %r490, %r117;
	@%p73 bra 	$L__BB6_118;
	ld.global.u64 	%rd482, [%rd9+3072];
$L__BB6_118:
	cvt.u32.u64 	%r491, %rd8;
	add.s32 	%r492, %r491, 416;
	setp.ge.s32 	%p74, %r492, %r117;
	@%p74 bra 	$L__BB6_120;
	ld.global.u64 	%rd481, [%rd9+3328];
$L__BB6_120:
	@%p45 bra 	$L__BB6_122;
	add.s64 	%rd202, %rd17, %rd8;
	shl.b64 	%rd203, %rd202, 3;
	add.s64 	%rd204, %rd1, %rd203;
	st.global.u64 	[%rd204], %rd494;
	st.global.u64 	[%rd204+256], %rd493;
	st.global.u64 	[%rd204+512], %rd492;
	st.global.u64 	[%rd204+768], %rd491;
	st.global.u64 	[%rd204+1024], %rd490;
	st.global.u64 	[%rd204+1280], %rd489;
	st.global.u64 	[%rd204+1536], %rd488;
	st.global.u64 	[%rd204+1792], %rd487;
	st.global.u64 	[%rd204+2048], %rd486;
	st.global.u64 	[%rd204+2304], %rd485;
	st.global.u64 	[%rd204+2560], %rd484;
	st.global.u64 	[%rd204+2816], %rd483;
	st.global.u64 	[%rd204+3072], %rd482;
	st.global.u64 	[%rd204+3328], %rd481;
	bra.uni 	$L__BB6_150;
$L__BB6_122:
	cvt.u32.u64 	%r493, %rd8;
	mad.lo.s32 	%r118, %r4, -5376, %r255;
	setp.ge.s32 	%p76, %r493, %r118;
	add.s64 	%rd205, %rd17, %rd8;
	shl.b64 	%rd206, %rd205, 3;
	add.s64 	%rd74, %rd1, %rd206;
	@%p76 bra 	$L__BB6_124;
	st.global.u64 	[%rd74], %rd494;
$L__BB6_124:
	cvt.u32.u64 	%r494, %rd8;
	add.s32 	%r495, %r494, 32;
	setp.ge.s32 	%p77, %r495, %r118;
	@%p77 bra 	$L__BB6_126;
	st.global.u64 	[%rd74+256], %rd493;
$L__BB6_126:
	cvt.u32.u64 	%r496, %rd8;
	add.s32 	%r497, %r496, 64;
	setp.ge.s32 	%p78, %r497, %r118;
	@%p78 bra 	$L__BB6_128;
	st.global.u64 	[%rd74+512], %rd492;
$L__BB6_128:
	cvt.u32.u64 	%r498, %rd8;
	add.s32 	%r499, %r498, 96;
	setp.ge.s32 	%p79, %r499, %r118;
	@%p79 bra 	$L__BB6_130;
	st.global.u64 	[%rd74+768], %rd491;
$L__BB6_130:
	cvt.u32.u64 	%r500, %rd8;
	add.s32 	%r501, %r500, 128;
	setp.ge.s32 	%p80, %r501, %r118;
	@%p80 bra 	$L__BB6_132;
	st.global.u64 	[%rd74+1024], %rd490;
$L__BB6_132:
	cvt.u32.u64 	%r502, %rd8;
	add.s32 	%r503, %r502, 160;
	setp.ge.s32 	%p81, %r503, %r118;
	@%p81 bra 	$L__BB6_134;
	st.global.u64 	[%rd74+1280], %rd489;
$L__BB6_134:
	cvt.u32.u64 	%r504, %rd8;
	add.s32 	%r505, %r504, 192;
	setp.ge.s32 	%p82, %r505, %r118;
	@%p82 bra 	$L__BB6_136;
	st.global.u64 	[%rd74+1536], %rd488;
$L__BB6_136:
	cvt.u32.u64 	%r506, %rd8;
	add.s32 	%r507, %r506, 224;
	setp.ge.s32 	%p83, %r507, %r118;
	@%p83 bra 	$L__BB6_138;
	st.global.u64 	[%rd74+1792], %rd487;
$L__BB6_138:
	cvt.u32.u64 	%r508, %rd8;
	add.s32 	%r509, %r508, 256;
	setp.ge.s32 	%p84, %r509, %r118;
	@%p84 bra 	$L__BB6_140;
	st.global.u64 	[%rd74+2048], %rd486;
$L__BB6_140:
	cvt.u32.u64 	%r510, %rd8;
	add.s32 	%r511, %r510, 288;
	setp.ge.s32 	%p85, %r511, %r118;
	@%p85 bra 	$L__BB6_142;
	st.global.u64 	[%rd74+2304], %rd485;
$L__BB6_142:
	cvt.u32.u64 	%r512, %rd8;
	add.s32 	%r513, %r512, 320;
	setp.ge.s32 	%p86, %r513, %r118;
	@%p86 bra 	$L__BB6_144;
	st.global.u64 	[%rd74+2560], %rd484;
$L__BB6_144:
	cvt.u32.u64 	%r514, %rd8;
	add.s32 	%r515, %r514, 352;
	setp.ge.s32 	%p87, %r515, %r118;
	@%p87 bra 	$L__BB6_146;
	st.global.u64 	[%rd74+2816], %rd483;
$L__BB6_146:
	add.s32 	%r517, %r514, 384;
	setp.ge.s32 	%p88, %r517, %r118;
	@%p88 bra 	$L__BB6_148;
	st.global.u64 	[%rd74+3072], %rd482;
$L__BB6_148:
	add.s32 	%r519, %r514, 416;
	setp.ge.s32 	%p89, %r519, %r118;
	@%p89 bra 	$L__BB6_150;
	st.global.u64 	[%rd74+3328], %rd481;
$L__BB6_150:
	// begin inline asm
	exit;
	// end inline asm
	mov.u32 	%r1618, %r1591;
	mov.u32 	%r1619, %r1592;
	mov.u32 	%r1620, %r1593;
	mov.u32 	%r1621, %r1594;
	mov.u32 	%r1622, %r1595;
	mov.u32 	%r1623, %r1596;
	mov.u32 	%r1624, %r1597;
	mov.u32 	%r1625, %r1598;
	mov.u32 	%r1626, %r1599;
	mov.u32 	%r1627, %r1600;
	mov.u32 	%r1628, %r1601;
	mov.u32 	%r1629, %r1602;
	mov.u32 	%r1630, %r1603;
	mov.u32 	%r1631, %r1604;
$L__BB6_151:
	mul.hi.u32 	%r520, %r1, 357913942;
	add.s32 	%r521, %r520, %r1;
	shl.b32 	%r522, %r521, 2;
	mov.u32 	%r523, _ZZN3cub18CUB_300001_SM_10006detail10radix_sort29DeviceRadixSortOnesweepKernelINS1_5radix10policy_hubIixyE10Policy1000ELNS0_9SortOrderE1EixyiiNS1_21identity_decomposer_tEEEvPT5_SB_PT3_PKSC_PT1_PKSG_PT2_PKSK_T4_iiT6_E1s;
	add.s32 	%r524, %r523, %r522;
	add.s32 	%r133, %r524, 13328;
	st.shared.u32 	[%r524+13328], %r1613;
	bar.sync 	0;
	setp.gt.u32 	%p90, %r1, 31;
	@%p90 bra 	$L__BB6_153;
	mov.u32 	%r555, _ZZN3cub18CUB_300001_SM_10006detail10radix_sort29DeviceRadixSortOnesweepKernelINS1_5radix10policy_hubIixyE10Policy1000ELNS0_9SortOrderE1EixyiiNS1_21identity_decomposer_tEEEvPT5_SB_PT3_PKSC_PT1_PKSG_PT2_PKSK_T4_iiT6_E1s;
	mad.lo.s32 	%r556, %r1, 52, %r555;
	ld.shared.u32 	%r557, [%r556+13328];
	ld.shared.u32 	%r558, [%r556+13332];
	ld.shared.u32 	%r559, [%r556+13336];
	ld.shared.u32 	%r560, [%r556+13340];
	ld.shared.u32 	%r561, [%r556+13344];
	ld.shared.u32 	%r562, [%r556+13348];
	ld.shared.u32 	%r563, [%r556+13352];
	ld.shared.u32 	%r564, [%r556+13356];
	ld.shared.u32 	%r565, [%r556+13360];
	ld.shared.u32 	%r566, [%r556+13364];
	ld.shared.u32 	%r567, [%r556+13368];
	ld.shared.u32 	%r568, [%r556+13372];
	add.s32 	%r569, %r558, %r557;
	add.s32 	%r570, %r569, %r559;
	add.s32 	%r571, %r570, %r560;
	add.s32 	%r572, %r571, %r561;
	add.s32 	%r573, %r572, %r562;
	add.s32 	%r574, %r573, %r563;
	add.s32 	%r575, %r574, %r564;
	add.s32 	%r576, %r575, %r565;
	add.s32 	%r577, %r576, %r566;
	add.s32 	%r578, %r577, %r567;
	add.s32 	%r529, %r578, %r568;
	mov.b32 	%r527, 1;
	mov.b32 	%r552, 0;
	mov.b32 	%r554, -1;
	// begin inline asm
	{  .reg .s32 r0;  .reg .pred p;  shfl.sync.up.b32 r0|p, %r529, %r527, %r552, %r554;  @p add.s32 r0, r0, %r529;  mov.s32 %r525, r0;}
	// end inline asm
	mov.b32 	%r533, 2;
	// begin inline asm
	{  .reg .s32 r0;  .reg .pred p;  shfl.sync.up.b32 r0|p, %r525, %r533, %r552, %r554;  @p add.s32 r0, r0, %r525;  mov.s32 %r531, r0;}
	// end inline asm
	mov.b32 	%r539, 4;
	// begin inline asm
	{  .reg .s32 r0;  .reg .pred p;  shfl.sync.up.b32 r0|p, %r531, %r539, %r552, %r554;  @p add.s32 r0, r0, %r531;  mov.s32 %r537, r0;}
	// end inline asm
	mov.b32 	%r545, 8;
	// begin inline asm
	{  .reg .s32 r0;  .reg .pred p;  shfl.sync.up.b32 r0|p, %r537, %r545, %r552, %r554;  @p add.s32 r0, r0, %r537;  mov.s32 %r543, r0;}
	// end inline asm
	mov.b32 	%r551, 16;
	// begin inline asm
	{  .reg .s32 r0;  .reg .pred p;  shfl.sync.up.b32 r0|p, %r543, %r551, %r552, %r554;  @p add.s32 r0, r0, %r543;  mov.s32 %r549, r0;}
	// end inline asm
	sub.s32 	%r579, %r549, %r529;
	add.s32 	%r580, %r557, %r579;
	add.s32 	%r581, %r558, %r580;
	add.s32 	%r582, %r559, %r581;
	add.s32 	%r583, %r560, %r582;
	add.s32 	%r584, %r561, %r583;
	add.s32 	%r585, %r562, %r584;
	add.s32 	%r586, %r563, %r585;
	add.s32 	%r587, %r564, %r586;
	add.s32 	%r588, %r565, %r587;
	add.s32 	%r589, %r566, %r588;
	add.s32 	%r590, %r567, %r589;
	st.shared.u32 	[%r556+13328], %r579;
	st.shared.u32 	[%r556+13332], %r580;
	st.shared.u32 	[%r556+13336], %r581;
	st.shared.u32 	[%r556+13340], %r582;
	st.shared.u32 	[%r556+13344], %r583;
	st.shared.u32 	[%r556+13348], %r584;
	st.shared.u32 	[%r556+13352], %r585;
	st.shared.u32 	[%r556+13356], %r586;
	st.shared.u32 	[%r556+13360], %r587;
	st.shared.u32 	[%r556+13364], %r588;
	st.shared.u32 	[%r556+13368], %r589;
	st.shared.u32 	[%r556+13372], %r590;
$L__BB6_153:
	bar.sync 	0;
	ld.shared.s32 	%rd76, [%r133];
	@%p26 bra 	$L__BB6_155;
	cvt.u32.u64 	%r591, %rd76;
	ld.shared.u32 	%r593, [%r103];
	add.s32 	%r594, %r593, %r591;
	st.shared.u32 	[%r103], %r594;
	ld.shared.u32 	%r595, [%r103+1024];
	add.s32 	%r596, %r595, %r591;
	st.shared.u32 	[%r103+1024], %r596;
	ld.shared.u32 	%r597, [%r103+2048];
	add.s32 	%r598, %r597, %r591;
	st.shared.u32 	[%r103+2048], %r598;
	ld.shared.u32 	%r599, [%r103+3072];
	add.s32 	%r600, %r599, %r591;
	st.shared.u32 	[%r103+3072], %r600;
	ld.shared.u32 	%r601, [%r103+4096];
	add.s32 	%r602, %r601, %r591;
	st.shared.u32 	[%r103+4096], %r602;
	ld.shared.u32 	%r603, [%r103+5120];
	add.s32 	%r604, %r603, %r591;
	st.shared.u32 	[%r103+5120], %r604;
	ld.shared.u32 	%r605, [%r103+6144];
	add.s32 	%r606, %r605, %r591;
	st.shared.u32 	[%r103+6144], %r606;
	ld.shared.u32 	%r607, [%r103+7168];
	add.s32 	%r608, %r607, %r591;
	st.shared.u32 	[%r103+7168], %r608;
	ld.shared.u32 	%r609, [%r103+8192];
	add.s32 	%r610, %r609, %r591;
	st.shared.u32 	[%r103+8192], %r610;
	ld.shared.u32 	%r611, [%r103+9216];
	add.s32 	%r612, %r611, %r591;
	st.shared.u32 	[%r103+9216], %r612;
	ld.shared.u32 	%r613, [%r103+10240];
	add.s32 	%r614, %r613, %r591;
	st.shared.u32 	[%r103+10240], %r614;
	ld.shared.u32 	%r615, [%r103+11264];
	add.s32 	%r616, %r615, %r591;
	st.shared.u32 	[%r103+11264], %r616;
$L__BB6_155:
	bar.sync 	0;
	// begin inline asm
	mov.u32 %r617, %lanemask_le;
	// end inline asm
	shr.u32 	%r643, %r1631, %r256;
	and.b32  	%r640, %r643, %r77;
	mov.b32 	%r620, 1;
	// begin inline asm
	{
    .reg .pred p;
    and.b32 %r618, %r640, %r620;    setp.ne.u32 p, %r618, 0;
    vote.ballot.sync.b32 %r618, p, 0xffffffff;
    @!p not.b32 %r618, %r618;
}

	// end inline asm
	mov.b32 	%r623, 2;
	// begin inline asm
	{
    .reg .pred p;
    and.b32 %r621, %r640, %r623;    setp.ne.u32 p, %r621, 0;
    vote.ballot.sync.b32 %r621, p, 0xffffffff;
    @!p not.b32 %r621, %r621;
}

	// end inline asm
	and.b32  	%r644, %r621, %r618;
	mov.b32 	%r626, 4;
	// begin inline asm
	{
    .reg .pred p;
    and.b32 %r624, %r640, %r626;    setp.ne.u32 p, %r624, 0;
    vote.ballot.sync.b32 %r624, p, 0xffffffff;
    @!p not.b32 %r624, %r624;
}

	// end inline asm
	and.b32  	%r645, %r624, %r644;
	mov.b32 	%r629, 8;
	// begin inline asm
	{
    .reg .pred p;
    and.b32 %r627, %r640, %r629;    setp.ne.u32 p, %r627, 0;
    vote.ballot.sync.b32 %r627, p, 0xffffffff;
    @!p not.b32 %r627, %r627;
}

	// end inline asm
	and.b32  	%r646, %r627, %r645;
	mov.b32 	%r632, 16;
	// begin inline asm
	{
    .reg .pred p;
    and.b32 %r630, %r640, %r632;    setp.ne.u32 p, %r630, 0;
    vote.ballot.sync.b32 %r630, p, 0xffffffff;
    @!p not.b32 %r630, %r630;
}

	// end inline asm
	and.b32  	%r647, %r630, %r646;
	mov.b32 	%r635, 32;
	// begin inline asm
	{
    .reg .pred p;
    and.b32 %r633, %r640, %r635;    setp.ne.u32 p, %r633, 0;
    vote.ballot.sync.b32 %r633, p, 0xffffffff;
    @!p not.b32 %r633, %r633;
}

	// end inline asm
	and.b32  	%r648, %r633, %r647;
	mov.b32 	%r638, 64;
	// begin inline asm
	{
    .reg .pred p;
    and.b32 %r636, %r640, %r638;    setp.ne.u32 p, %r636, 0;
    vote.ballot.sync.b32 %r636, p, 0xffffffff;
    @!p not.b32 %r636, %r636;
}

	// end inline asm
	and.b32  	%r649, %r636, %r648;
	mov.b32 	%r641, 128;
	// begin inline asm
	{
    .reg .pred p;
    and.b32 %r639, %r640, %r641;    setp.ne.u32 p, %r639, 0;
    vote.ballot.sync.b32 %r639, p, 0xffffffff;
    @!p not.b32 %r639, %r639;
}

	// end inline asm
	and.b32  	%r650, %r639, %r649;
	clz.b32 	%r651, %r650;
	sub.s32 	%r136, 31, %r651;
	and.b32  	%r652, %r617, %r650;
	popc.b32 	%r137, %r652;
	setp.ne.s32 	%p92, %r258, %r136;
	mov.b32 	%r1632, 0;
	@%p92 bra 	$L__BB6_157;
	shl.b32 	%r653, %r640, 2;
	add.s32 	%r654, %r78, %r653;
	atom.shared.add.u32 	%r1632, [%r654], %r137;
$L__BB6_157:
	shfl.sync.idx.b32	%r680|%p93, %r1632, %r136, 31, -1;
	add.s32 	%r140, %r137, %r680;
	shr.u32 	%r681, %r1630, %r256;
	and.b32  	%r677, %r681, %r77;
	mov.b32 	%r657, 1;
	// begin inline asm
	{
    .reg .pred p;
    and.b32 %r655, %r677, %r657;    setp.ne.u32 p, %r655, 0;
    vote.ballot.sync.b32 %r655, p, 0xffffffff;
    @!p not.b32 %r655, %r655;
}

	// end inline asm
	mov.b32 	%r660, 2;
	// begin inline asm
	{
    .reg .pred p;
    and.b32 %r658, %r677, %r660;    setp.ne.u32 p, %r658, 0;
    vote.ballot.sync.b32 %r658, p, 0xffffffff;
    @!p not.b32 %r658, %r658;
}

	// end inline asm
	and.b32  	%r682, %r658, %r655;
	mov.b32 	%r663, 4;
	// begin inline asm
	{
    .reg .pred p;
    and.b32 %r661, %r677, %r663;    setp.ne.u32 p, %r661, 0;
    vote.ballot.sync.b32 %r661, p, 0xffffffff;
    @!p not.b32 %r661, %r661;
}

	// end inline asm
	and.b32  	%r683, %r661, %r682;
	mov.b32 	%r666, 8;
	// begin inline asm
	{
    .reg .pred p;
    and.b32 %r664, %r677, %r666;    setp.ne.u32 p, %r664, 0;
    vote.ballot.sync.b32 %r664, p, 0xffffffff;
    @!p not.b32 %r664, %r664;
}

	// end inline asm
	and.b32  	%r684, %r664, %r683;
	mov.b32 	%r669, 16;
	// begin inline asm
	{
    .reg .pred p;
    and.b32 %r667, %r677, %r669;    setp.ne.u32 p, %r667, 0;
    vote.ballot.sync.b32 %r667, p, 0xffffffff;
    @!p not.b32 %r667, %r667;
}

	// end inline asm
	and.b32  	%r685, %r667, %r684;
	mov.b32 	%r672, 32;
	// begin inline asm
	{
    .reg .pred p;
    and.b32 %r670, %r677, %r672;    setp.ne.u32 p, %r670, 0;
    vote.ballot.sync.b32 %r670, p, 0xffffffff;
    @!p not.b32 %r670, %r670;
}

	// end inline asm
	and.b32  	%r686, %r670, %r685;
	mov.b32 	%r675, 64;
	// begin inline asm
	{
    .reg .pred p;
    and.b32 %r673, %r677, %r675;    setp.ne.u32 p, %r673, 0;
    vote.ballot.sync.b32 %r673, p, 0xffffffff;
    @!p not.b32 %r673, %r673;
}

	// end inline asm
	and.b32  	%r687, %r673, %r686;
	mov.b32 	%r678, 128;
	// begin inline asm
	{
    .reg .pred p;
    and.b32 %r676, %r677, %r678;    setp.ne.u32 p, %r676, 0;
    vote.ballot.sync.b32 %r676, p, 0xffffffff;
    @!p not.b32 %r676, %r676;
}

	// end inline asm
	and.b32  	%r688, %r676, %r687;
	clz.b32 	%r689, %r688;
	sub.s32 	%r142, 31, %r689;
	and.b32  	%r690, %r617, %r688;
	popc.b32 	%r143, %r690;
	setp.ne.s32 	%p94, %r258, %r142;
	mov.b32 	%r1633, 0;
	@%p94 bra 	$L__BB6_159;
	shl.b32 	%r691, %r677, 2;
	add.s32 	%r692, %r78, %r691;
	atom.shared.add.u32 	%r1633, [%r692], %r143;
$L__BB6_159:
	shfl.sync.idx.b32	%r718|%p95, %r1633, %r142, 31, -1;
	add.s32 	%r146, %r143, %r718;
	shr.u32 	%r719, %r1629, %r256;
	and.b32  	%r715, %r719, %r77;
	mov.b32 	%r695, 1;
	// begin inline asm
	{
    .reg .pred p;
    and.b32 %r693, %r715, %r695;    setp.ne.u32 p, %r693, 0;
    vote.ballot.sync.b32 %r693, p, 0xffffffff;
    @!p not.b32 %r693, %r693;
}

	// end inline asm
	mov.b32 	%r698, 2;
	// begin inline asm
	{
    .reg .pred p;
    and.b32 %r696, %r715, %r698;    setp.ne.u32 p, %r696, 0;
    vote.ballot.sync.b32 %r696, p, 0xffffffff;
    @!p not.b32 %r696, %r696;
}

	// end inline asm
	and.b32  	%r720, %r696, %r693;
	mov.b32 	%r701, 4;
	// begin inline asm
	{
    .reg .pred p;
    and.b32 %r699, %r715, %r701;    setp.ne.u32 p, %r699, 0;
    vote.ballot.sync.b32 %r699, p, 0xffffffff;
    @!p not.b32 %r699, %r699;
}

	// end inline asm
	and.b32  	%r721, %r699, %r720;
	mov.b32 	%r704, 8;
	// begin inline asm
	{
    .reg .pred p;
    and.b32 %r702, %r715, %r704;    setp.ne.u32 p, %r702, 0;
    vote.ballot.sync.b32 %r702, p, 0xffffffff;
    @!p not.b32 %r702, %r702;
}

	// end inline asm
	and.b32  	%r722, %r702, %r721;
	mov.b32 	%r707, 16;
	// begin inline asm
	{
    .reg .pred p;
    and.b32 %r705, %r715, %r707;    setp.ne.u32 p, %r705, 0;
    vote.ballot.sync.b32 %r705, p, 0xffffffff;
    @!p not.b32 %r705, %r705;
}

	// end inline asm
	and.b32  	%r723, %r705, %r722;
	mov.b32 	%r710, 32;
	// begin inline asm
	{
    .reg .pred p;
    and.b32 %r708, %r715, %r710;    setp.ne.u32 p, %r708, 0;
    vote.ballot.sync.b32 %r708, p, 0xffffffff;
    @!p not.b32 %r708, %r708;
}

	// end inline asm
	and.b32  	%r724, %r708, %r723;
	mov.b32 	%r713, 64;
	// begin inline asm
	{
    .reg .pred p;
    and.b32 %r711, %r715, %r713;    setp.ne.u32 p, %r711, 0;
    vote.ballot.sync.b32 %r711, p, 0xffffffff;
    @!p not.b32 %r711, %r711;
}

	// end inline asm
	and.b32  	%r725, %r711, %r724;
	mov.b32 	%r716, 128;
	// begin inline asm
	{
    .reg .pred p;
    and.b32 %r714, %r715, %r716;    setp.ne.u32 p, %r714, 0;
    vote.ballot.sync.b32 %r714, p, 0xffffffff;
    @!p not.b32 %r714, %r714;
}

	// end inline asm
	and.b32  	%r726, %r714, %r725;
	clz.b32 	%r727, %r726;
	sub.s32 	%r148, 31, %r727;
	and.b32  	%r728, %r617, %r726;
	popc.b32 	%r149, %r728;
	setp.ne.s32 	%p96, %r258, %r148;
	mov.b32 	%r1634, 0;
	@%p96 bra 	$L__BB6_161;
	shl.b32 	%r729, %r715, 2;
	add.s32 	%r730, %r78, %r729;
	atom.shared.add.u32 	%r1634, [%r730], %r149;
$L__BB6_161:
	shfl.sync.idx.b32	%r756|%p97, %r1634, %r148, 31, -1;
	add.s32 	%r152, %r149, %r756;
	shr.u32 	%r757, %r1628, %r256;
	and.b32  	%r753, %r757, %r77;
	mov.b32 	%r733, 1;
	// begin inline asm
	{
    .reg .pred p;
    and.b32 %r731, %r753, %r733;    setp.ne.u32 p, %r731, 0;
    vote.ballot.sync.b32 %r731, p, 0xffffffff;
    @!p not.b32 %r731, %r731;
}

	// end inline asm
	mov.b32 	%r736, 2;
	// begin inline asm
	{
    .reg .pred p;
    and.b32 %r734, %r753, %r736;    setp.ne.u32 p, %r734, 0;
    vote.ballot.sync.b32 %r734, p, 0xffffffff;
    @!p not.b32 %r734, %r734;
}

	// end inline asm
	and.b32  	%r758, %r734, %r731;
	mov.b32 	%r739, 4;
	// begin inline asm
	{
    .reg .pred p;
    and.b32 %r737, %r753, %r739;    setp.ne.u32 p, %r737, 0;
    vote.ballot.sync.b32 %r737, p, 0xffffffff;
    @!p not.b32 %r737, %r737;
}

	// end inline asm
	and.b32  	%r759, %r737, %r758;
	mov.b32 	%r742, 8;
	// begin inline asm
	{
    .reg .pred p;
    and.b32 %r740, %r753, %r742;    setp.ne.u32 p, %r740, 0;
    vote.ballot.sync.b32 %r740, p, 0xffffffff;
    @!p not.b32 %r740, %r740;
}

	// end inline asm
	and.b32  	%r760, %r740, %r759;
	mov.b32 	%r745, 16;
	// begin inline asm
	{
    .reg .pred p;
    and.b32 %r743, %r753, %r745;    setp.ne.u32 p, %r743, 0;
    vote.ballot.sync.b32 %r743, p, 0xffffffff;
    @!p not.b32 %r743, %r743;
}

	// end inline asm
	and.b32  	%r761, %r743, %r760;
	mov.b32 	%r748, 32;
	// begin inline asm
	{
    .reg .pred p;
    and.b32 %r746, %r753, %r748;    setp.ne.u32 p, %r746, 0;
    vote.ballot.sync.b32 %r746, p, 0xffffffff;
    @!p not.b32 %r746, %r746;
}

	// end inline asm
	and.b32  	%r762, %r746, %r761;
	mov.b32 	%r751, 64;
	// begin inline asm
	{
    .reg .pred p;
    and.b32 %r749, %r753, %r751;    setp.ne.u32 p, %r749, 0;
    vote.ballot.sync.b32 %r749, p, 0xffffffff;
    @!p not.b32 %r749, %r749;
}

	// end inline asm
	and.b32  	%r763, %r749, %r762;
	mov.b32 	%r754, 128;
	// begin inline asm
	{
    .reg .pred p;
    and.b32 %r752, %r753, %r754;    setp.ne.u32 p, %r752, 0;
    vote.ballot.sync.b32 %r752, p, 0xffffffff;
    @!p not.b32 %r752, %r752;
}

	// end inline asm
	and.b32  	%r764, %r752, %r763;
	clz.b32 	%r765, %r764;
	sub.s32 	%r154, 31, %r765;
	and.b32  	%r766, %r617, %r764;
	popc.b32 	%r155, %r766;
	setp.ne.s32 	%p98, %r258, %r154;
	mov.b32 	%r1635, 0;
	@%p98 bra 	$L__BB6_163;
	shl.b32 	%r767, %r753, 2;
	add.s32 	%r768, %r78, %r767;
	atom.shared.add.u32 	%r1635, [%r768], %r155;
$L__BB6_163:
	shfl.sync.idx.b32	%r794|%p99, %r1635, %r154, 31, -1;
	add.s32 	%r158, %r155, %r794;
	shr.u32 	%r795, %r1627, %r256;
	and.b32  	%r791, %r795, %r77;
	mov.b32 	%r771, 1;
	// begin inline asm
	{
    .reg .pred p;
    and.b32 %r769, %r791, %r771;    setp.ne.u32 p, %r769, 0;
    vote.ballot.sync.b32 %r769, p, 0xffffffff;
    @!p not.b32 %r769, %r769;
}

	// end inline asm
	mov.b32 	%r774, 2;
	// begin inline asm
	{
    .reg .pred p;
    and.b32 %r772, %r791, %r774;    setp.ne.u32 p, %r772, 0;
    vote.ballot.sync.b32 %r772, p, 0xffffffff;
    @!p not.b32 %r772, %r772;
}

	// end inline asm
	and.b32  	%r796, %r772, %r769;
	mov.b32 	%r777, 4;
	// begin inline asm
	{
    .reg .pred p;
    and.b32 %r775, %r791, %r777;    setp.ne.u32 p, %r775, 0;
    vote.ballot.sync.b32 %r775, p, 0xffffffff;
    @!p not.b32 %r775, %r775;
}

	// end inline asm
	and.b32  	%r797, %r775, %r796;
	mov.b32 	%r780, 8;
	// begin inline asm
	{
    .reg .pred p;
    and.b32 %r778, %r791, %r780;    setp.ne.u32 p, %r778, 0;
    vote.ballot.sync.b32 %r778, p, 0xffffffff;
    @!p not.b32 %r778, %r778;
}

	// end inline asm
	and.b32  	%r798, %r778, %r797;
	mov.b32 	%r783, 16;
	// begin inline asm
	{
    .reg .pred p;
    and.b32 %r781, %r791, %r783;    setp.ne.u32 p, %r781, 0;
    vote.ballot.sync.b32 %r781, p, 0xffffffff;
    @!p not.b32 %r781, %r781;
}

	// end inline asm
	and.b32  	%r799, %r781, %r798;
	mov.b32 	%r786, 32;
	// begin inline asm
	{
    .reg .pred p;
    and.b32 %r784, %r791, %r786;    setp.ne.u32 p, %r784, 0;
    vote.ballot.sync.b32 %r784, p, 0xffffffff;
    @!p not.b32 %r784, %r784;
}

	// end inline asm
	and.b32  	%r800, %r784, %r799;
	mov.b32 	%r789, 64;
	// begin inline asm
	{
    .reg .pred p;
    and.b32 %r787, %r791, %r789;    setp.ne.u32 p, %r787, 0;
    vote.ballot.sync.b32 %r787, p, 0xffffffff;
    @!p not.b32 %r787, %r787;
}

	// end inline asm
	and.b32  	%r801, %r787, %r800;
	mov.b32 	%r792, 128;
	// begin inline asm
	{
    .reg .pred p;
    and.b32 %r790, %r791, %r792;    setp.ne.u32 p, %r790, 0;
    vote.ballot.sync.b32 %r790, p, 0xffffffff;
    @!p not.b32 %r790, %r790;
}

	// end inline asm
	and.b32  	%r802, %r790, %r801;
	clz.b32 	%r803, %r802;
	sub.s32 	%r160, 31, %r803;
	and.b32  	%r804, %r617, %r802;
	popc.b32 	%r161, %r804;
	setp.ne.s32 	%p100, %r258, %r160;
	mov.b32 	%r1636, 0;
	@%p100 bra 	$L__BB6_165;
	shl.b32 	%r805, %r791, 2;
	add.s32 	%r806, %r78, %r805;
	atom.shared.add.u32 	%r1636, [%r806], %r161;
$L__BB6_165:
	shfl.sync.idx.b32	%r832|%p101, %r1636, %r160, 31, -1;
	add.s32 	%r164, %r161, %r832;
	shr.u32 	%r833, %r1626, %r256;
	and.b32  	%r829, %r833, %r77;
	mov.b32 	%r809, 1;
	// begin inline asm
	{
    .reg .pred p;
    and.b32 %r807, %r829, %r809;    setp.ne.u32 p, %r807, 0;
    vote.ballot.sync.b32 %r807, p, 0xffffffff;
    @!p not.b32 %r807, %r807;
}

	// end inline asm
	mov.b32 	%r812, 2;
	// begin inline asm
	{
    .reg .pred p;
    and.b32 %r810, %r829, %r812;    setp.ne.u32 p, %r810, 0;
    vote.ballot.sync.b32 %r810, p, 0xffffffff;
    @!p not.b32 %r810, %r810;
}

	// end inline asm
	and.b32  	%r834, %r810, %r807;
	mov.b32 	%r815, 4;
	// begin inline asm
	{
    .reg .pred p;
    and.b32 %r813, %r829, %r815;    setp.ne.u32 p, %r813, 0;
    vote.ballot.sync.b32 %r813, p, 0xffffffff;
    @!p not.b32 %r813, %r813;
}

	// end inline asm
	and.b32  	%r835, %r813, %r834;
	mov.b32 	%r818, 8;
	// begin inline asm
	{
    .reg .pred p;
    and.b32 %r816, %r829, %r818;    setp.ne.u32 p, %r816, 0;
    vote.ballot.sync.b32 %r816, p, 0xffffffff;
    @!p not.b32 %r816, %r816;
}

	// end inline asm
	and.b32  	%r836, %r816, %r835;
	mov.b32 	%r821, 16;
	// begin inline asm
	{
    .reg .pred p;
    and.b32 %r819, %r829, %r821;    setp.ne.u32 p, %r819, 0;
    vote.ballot.sync.b32 %r819, p, 0xffffffff;
    @!p not.b32 %r819, %r819;
}

	// end inline asm
	and.b32  	%r837, %r819, %r836;
	mov.b32 	%r824, 32;
	// begin inline asm
	{
    .reg .pred p;
    and.b32 %r822, %r829, %r824;    setp.ne.u32 p, %r822, 0;
    vote.ballot.sync.b32 %r822, p, 0xffffffff;
    @!p not.b32 %r822, %r822;
}

	// end inline asm
	and.b32  	%r838, %r822, %r837;
	mov.b32 	%r827, 64;
	// begin inline asm
	{
    .reg .pred p;
    and.b32 %r825, %r829, %r827;    setp.ne.u32 p, %r825, 0;
    vote.ballot.sync.b32 %r825, p, 0xffffffff;
    @!p not.b32 %r825, %r825;
}

	// end inline asm
	and.b32  	%r839, %r825, %r838;
	mov.b32 	%r830, 128;
	// begin inline asm
	{
    .reg .pred p;
    and.b32 %r828, %r829, %r830;    setp.ne.u32 p, %r828, 0;
    vote.ballot.sync.b32 %r828, p, 0xffffffff;
    @!p not.b32 %r828, %r828;
}

	// end inline asm
	and.b32  	%r840, %r828, %r839;
	clz.b32 	%r841, %r840;
	sub.s32 	%r166, 31, %r841;
	and.b32  	%r842, %r617, %r840;
	popc.b32 	%r167, %r842;
	setp.ne.s32 	%p102, %r258, %r166;
	mov.b32 	%r1637, 0;
	@%p102 bra 	$L__BB6_167;
	shl.b32 	%r843, %r829, 2;
	add.s32 	%r844, %r78, %r843;
	atom.shared.add.u32 	%r1637, [%r844], %r167;
$L__BB6_167:
	shfl.sync.idx.b32	%r870|%p103, %r1637, %r166, 31, -1;
	add.s32 	%r170, %r167, %r870;
	shr.u32 	%r871, %r1625, %r256;
	and.b32  	%r867, %r871, %r77;
	mov.b32 	%r847, 1;
	// begin inline asm
	{
    .reg .pred p;
    and.b32 %r845, %r867, %r847;    setp.ne.u32 p, %r845, 0;
    vote.ballot.sync.b32 %r845, p, 0xffffffff;
    @!p not.b32 %r845, %r845;
}

	// end inline asm
	mov.b32 	%r850, 2;
	// begin inline asm
	{
    .reg .pred p;
    and.b32 %r848, %r867, %r850;    setp.ne.u32 p, %r848, 0;
    vote.ballot.sync.b32 %r848, p, 0xffffffff;
    @!p not.b32 %r848, %r848;
}

	// end inline asm
	and.b32  	%r872, %r848, %r845;
	mov.b32 	%r853, 4;
	// begin inline asm
	{
    .reg .pred p;
    and.b32 %r851, %r867, %r853;    setp.ne.u32 p, %r851, 0;
    vote.ballot.sync.b32 %r851, p, 0xffffffff;
    @!p not.b32 %r851, %r851;
}

	// end inline asm
	and.b32  	%r873, %r851, %r872;
	mov.b32 	%r856, 8;
	// begin inline asm
	{
    .reg .pred p;
    and.b32 %r854, %r867, %r856;    setp.ne.u32 p, %r854, 0;
    vote.ballot.sync.b32 %r854, p, 0xffffffff;
    @!p not.b32 %r854, %r854;
}

	// end inline asm
	and.b32  	%r874, %r854, %r873;
	mov.b32 	%r859, 16;
	// begin inline asm
	{
    .reg .pred p;
    and.b32 %r857, %r867, %r859;    setp.ne.u32 p, %r857, 0;
    vote.ballot.sync.b32 %r857, p, 0xffffffff;
    @!p not.b32 %r857, %r857;
}

	// end inline asm
	and.b32  	%r875, %r857, %r874;
	mov.b32 	%r862, 32;
	// begin inline asm
	{
    .reg .pred p;
    and.b32 %r860, %r867, %r862;    setp.ne.u32 p, %r860, 0;
    vote.ballot.sync.b32 %r860, p, 0xffffffff;
    @!p not.b32 %r860, %r860;
}

	// end inline asm
	and.b32  	%r876, %r860, %r875;
	mov.b32 	%r865, 64;
	// begin inline asm
	{
    .reg .pred p;
    and.b32 %r863, %r867, %r865;    setp.ne.u32 p, %r863, 0;
    vote.ballot.sync.b32 %r863, p, 0xffffffff;
    @!p not.b32 %r863, %r863;
}

	// end inline asm
	and.b32  	%r877, %r863, %r876;
	mov.b32 	%r868, 128;
	// begin inline asm
	{
    .reg .pred p;
    and.b32 %r866, %r867, %r868;    setp.ne.u32 p, %r866, 0;
    vote.ballot.sync.b32 %r866, p, 0xffffffff;
    @!p not.b32 %r866, %r866;
}

	// end inline asm
	and.b32  	%r878, %r866, %r877;
	clz.b32 	%r879, %r878;
	sub.s32 	%r172, 31, %r879;
	and.b32  	%r880, %r617, %r878;
	popc.b32 	%r173, %r880;
	setp.ne.s32 	%p104, %r258, %r172;
	mov.b32 	%r1638, 0;
	@%p104 bra 	$L__BB6_169;
	shl.b32 	%r881, %r867, 2;
	add.s32 	%r882, %r78, %r881;
	atom.shared.add.u32 	%r1638, [%r882], %r173;
$L__BB6_169:
	shfl.sync.idx.b32	%r908|%p105, %r1638, %r172, 31, -1;
	add.s32 	%r176, %r173, %r908;
	shr.u32 	%r909, %r1624, %r256;
	and.b32  	%r905, %r909, %r77;
	mov.b32 	%r885, 1;
	// begin inline asm
	{
    .reg .pred p;
    and.b32 %r883, %r905, %r885;    setp.ne.u32 p, %r883, 0;
    vote.ballot.sync.b32 %r883, p, 0xffffffff;
    @!p not.b32 %r883, %r883;
}

	// end inline asm
	mov.b32 	%r888, 2;
	// begin inline asm
	{
    .reg .pred p;
    and.b32 %r886, %r905, %r888;    setp.ne.u32 p, %r886, 0;
    vote.ballot.sync.b32 %r886, p, 0xffffffff;
    @!p not.b32 %r886, %r886;
}

	// end inline asm
	and.b32  	%r910, %r886, %r883;
	mov.b32 	%r891, 4;
	// begin inline asm
	{
    .reg .pred p;
    and.b32 %r889, %r905, %r891;    setp.ne.u32 p, %r889, 0;
    vote.ballot.sync.b32 %r889, p, 0xffffffff;
    @!p not.b32 %r889, %r889;
}

	// end inline asm
	and.b32  	%r911, %r889, %r910;
	mov.b32 	%r894, 8;
	// begin inline asm
	{
    .reg .pred p;
    and.b32 %r892, %r905, %r894;    setp.ne.u32 p, %r892, 0;
    vote.ballot.sync.b32 %r892, p, 0xffffffff;
    @!p not.b32 %r892, %r892;
}

	// end inline asm
	and.b32  	%r912, %r892, %r911;
	mov.b32 	%r897, 16;
	// begin inline asm
	{
    .reg .pred p;
    and.b32 %r895, %r905, %r897;    setp.ne.u32 p, %r895, 0;
    vote.ballot.sync.b32 %r895, p, 0xffffffff;
    @!p not.b32 %r895, %r895;
}

	// end inline asm
	and.b32  	%r913, %r895, %r912;
	mov.b32 	%r900, 32;
	// begin inline asm
	{
    .reg .pred p;
    and.b32 %r898, %r905, %r900;    setp.ne.u32 p, %r898, 0;
    vote.ballot.sync.b32 %r898, p, 0xffffffff;
    @!p not.b32 %r898, %r898;
}

	// end inline asm
	and.b32  	%r914, %r898, %r913;
	mov.b32 	%r903, 64;
	// begin inline asm
	{
    .reg .pred p;
    and.b32 %r901, %r905, %r903;    setp.ne.u32 p, %r901, 0;
    vote.ballot.sync.b32 %r901, p, 0xffffffff;
    @!p not.b32 %r901, %r901;
}

	// end inline asm
	and.b32  	%r915, %r901, %r914;
	mov.b32 	%r906, 128;
	// begin inline asm
	{
    .reg .pred p;
    and.b32 %r904, %r905, %r906;    setp.ne.u32 p, %r904, 0;
    vote.ballot.sync.b32 %r904, p, 0xffffffff;
    @!p not.b32 %r904, %r904;
}

	// end inline asm
	and.b32  	%r916, %r904, %r915;
	clz.b32 	%r917, %r916;
	sub.s32 	%r178, 31, %r917;
	and.b32  	%r918, %r617, %r916;
	popc.b32 	%r179, %r918;
	setp.ne.s32 	%p106, %r258, %r178;
	mov.b32 	%r1639, 0;
	@%p106 bra 	$L__BB6_171;
	shl.b32 	%r919, %r905, 2;
	add.s32 	%r920, %r78, %r919;
	atom.shared.add.u32 	%r1639, [%r920], %r179;
$L__BB6_171:
	shfl.sync.idx.b32	%r946|%p107, %r1639, %r178, 31, -1;
	add.s32 	%r182, %r179, %r946;
	shr.u32 	%r947, %r1623, %r256;
	and.b32  	%r943, %r947, %r77;
	mov.b32 	%r923, 1;
	// begin inline asm
	{
    .reg .pred p;
    and.b32 %r921, %r943, %r923;    setp.ne.u32 p, %r921, 0;
    vote.ballot.sync.b32 %r921, p, 0xffffffff;
    @!p not.b32 %r921, %r921;
}

	// end inline asm
	mov.b32 	%r926, 2;
	// begin inline asm
	{
    .reg .pred p;
    and.b32 %r924, %r943, %r926;    setp.ne.u32 p, %r924, 0;
    vote.ballot.sync.b32 %r924, p, 0xffffffff;
    @!p not.b32 %r924, %r924;
}

	// end inline asm
	and.b32  	%r948, %r924, %r921;
	mov.b32 	%r929, 4;
	// begin inline asm
	{
    .reg .pred p;
    and.b32 %r927, %r943, %r929;    setp.ne.u32 p, %r927, 0;
    vote.ballot.sync.b32 %r927, p, 0xffffffff;
    @!p not.b32 %r927, %r927;
}

	// end inline asm
	and.b32  	%r949, %r927, %r948;
	mov.b32 	%r932, 8;
	// begin inline asm
	{
    .reg .pred p;
    and.b32 %r930, %r943, %r932;    setp.ne.u32 p, %r930, 0;
    vote.ballot.sync.b32 %r930, p, 0xffffffff;
    @!p not.b32 %r930, %r930;
}

	// end inline asm
	and.b32  	%r950, %r930, %r949;
	mov.b32 	%r935, 16;
	// begin inline asm
	{
    .reg .pred p;
    and.b32 %r933, %r943, %r935;    setp.ne.u32 p, %r933, 0;
    vote.ballot.sync.b32 %r933, p, 0xffffffff;
    @!p not.b32 %r933, %r933;
}

	// end inline asm
	and.b32  	%r951, %r933, %r950;
	mov.b32 	%r938, 32;
	// begin inline asm
	{
    .reg .pred p;
    and.b32 %r936, %r943, %r938;    setp.ne.u32 p, %r936, 0;
    vote.ballot.sync.b32 %r936, p, 0xffffffff;
    @!p not.b32 %r936, %r936;
}

	// end inline asm
	and.b32  	%r952, %r936, %r951;
	mov.b32 	%r941, 64;
	// begin inline asm
	{
    .reg .pred p;
    and.b32 %r939, %r943, %r941;    setp.ne.u32 p, %r939, 0;
    vote.ballot.sync.b32 %r939, p, 0xffffffff;
    @!p not.b32 %r939, %r939;
}

	// end inline asm
	and.b32  	%r953, %r939, %r952;
	mov.b32 	%r944, 128;
	// begin inline asm
	{
    .reg .pred p;
    and.b32 %r942, %r943, %r944;    setp.ne.u32 p, %r942, 0;
    vote.ballot.sync.b32 %r942, p, 0xffffffff;
    @!p not.b32 %r942, %r942;
}

	// end inline asm
	and.b32  	%r954, %r942, %r953;
	clz.b32 	%r955, %r954;
	sub.s32 	%r184, 31, %r955;
	and.b32  	%r956, %r617, %r954;
	popc.b32 	%r185, %r956;
	setp.ne.s32 	%p108, %r258, %r184;
	mov.b32 	%r1640, 0;
	@%p108 bra 	$L__BB6_173;
	shl.b32 	%r957, %r943, 2;
	add.s32 	%r958, %r78, %r957;
	atom.shared.add.u32 	%r1640, [%r958], %r185;
$L__BB6_173:
	shfl.sync.idx.b32	%r984|%p109, %r1640, %r184, 31, -1;
	add.s32 	%r188, %r185, %r984;
	shr.u32 	%r985, %r1622, %r256;
	and.b32  	%r981, %r985, %r77;
	mov.b32 	%r961, 1;
	// begin inline asm
	{
    .reg .pred p;
    and.b32 %r959, %r981, %r961;    setp.ne.u32 p, %r959, 0;
    vote.ballot.sync.b32 %r959, p, 0xffffffff;
    @!p not.b32 %r959, %r959;
}

	// end inline asm
	mov.b32 	%r964, 2;
	// begin inline asm
	{
    .reg .pred p;
    and.b32 %r962, %r981, %r964;    setp.ne.u32 p, %r962, 0;
    vote.ballot.sync.b32 %r962, p, 0xffffffff;
    @!p not.b32 %r962, %r962;
}

	// end inline asm
	and.b32  	%r986, %r962, %r959;
	mov.b32 	%r967, 4;
	// begin inline asm
	{
    .reg .pred p;
    and.b32 %r965, %r981, %r967;    setp.ne.u32 p, %r965, 0;
    vote.ballot.sync.b32 %r965, p, 0xffffffff;
    @!p not.b32 %r965, %r965;
}

	// end inline asm
	and.b32  	%r987, %r965, %r986;
	mov.b32 	%r970, 8;
	// begin inline asm
	{
    .reg .pred p;
    and.b32 %r968, %r981, %r970;    setp.ne.u32 p, %r968, 0;
    vote.ballot.sync.b32 %r968, p, 0xffffffff;
    @!p not.b32 %r968, %r968;
}

	// end inline asm
	and.b32  	%r988, %r968, %r987;
	mov.b32 	%r973, 16;
	// begin inline asm
	{
    .reg .pred p;
    and.b32 %r971, %r981, %r973;    setp.ne.u32 p, %r971, 0;
    vote.ballot.sync.b32 %r971, p, 0xffffffff;
    @!p not.b32 %r971, %r971;
}

	// end inline asm
	and.b32  	%r989, %r971, %r988;
	mov.b32 	%r976, 32;
	// begin inline asm
	{
    .reg .pred p;
    and.b32 %r974, %r981, %r976;    setp.ne.u32 p, %r974, 0;
    vote.ballot.sync.b32 %r974, p, 0xffffffff;
    @!p not.b32 %r974, %r974;
}

	// end inline asm
	and.b32  	%r990, %r974, %r989;
	mov.b32 	%r979, 64;
	// begin inline asm
	{
    .reg .pred p;
    and.b32 %r977, %r981, %r979;    setp.ne.u32 p, %r977, 0;
    vote.ballot.sync.b32 %r977, p, 0xffffffff;
    @!p not.b32 %r977, %r977;
}

	// end inline asm
	and.b32  	%r991, %r977, %r990;
	mov.b32 	%r982, 128;
	// begin inline asm
	{
    .reg .pred p;
    and.b32 %r980, %r981, %r982;    setp.ne.u32 p, %r980, 0;
    vote.ballot.sync.b32 %r980, p, 0xffffffff;
    @!p not.b32 %r980, %r980;
}

	// end inline asm
	and.b32  	%r992, %r980, %r991;
	clz.b32 	%r993, %r992;
	sub.s32 	%r190, 31, %r993;
	and.b32  	%r994, %r617, %r992;
	popc.b32 	%r191, %r994;
	setp.ne.s32 	%p110, %r258, %r190;
	mov.b32 	%r1641, 0;
	@%p110 bra 	$L__BB6_175;
	shl.b32 	%r995, %r981, 2;
	add.s32 	%r996, %r78, %r995;
	atom.shared.add.u32 	%r1641, [%r996], %r191;
$L__BB6_175:
	shfl.sync.idx.b32	%r1022|%p111, %r1641, %r190, 31, -1;
	add.s32 	%r194, %r191, %r1022;
	shr.u32 	%r1023, %r1621, %r256;
	and.b32  	%r1019, %r1023, %r77;
	mov.b32 	%r999, 1;
	// begin inline asm
	{
    .reg .pred p;
    and.b32 %r997, %r1019, %r999;    setp.ne.u32 p, %r997, 0;
    vote.ballot.sync.b32 %r997, p, 0xffffffff;
    @!p not.b32 %r997, %r997;
}

	// end inline asm
	mov.b32 	%r1002, 2;
	// begin inline asm
	{
    .reg .pred p;
    and.b32 %r1000, %r1019, %r1002;    setp.ne.u32 p, %r1000, 0;
    vote.ballot.sync.b32 %r1000, p, 0xffffffff;
    @!p not.b32 %r1000, %r1000;
}

	// end inline asm
	and.b32  	%r1024, %r1000, %r997;
	mov.b32 	%r1005, 4;
	// begin inline asm
	{
    .reg .pred p;
    and.b32 %r1003, %r1019, %r1005;    setp.ne.u32 p, %r1003, 0;
    vote.ballot.sync.b32 %r1003, p, 0xffffffff;
    @!p not.b32 %r1003, %r1003;
}

	// end inline asm
	and.b32  	%r1025, %r1003, %r1024;
	mov.b32 	%r1008, 8;
	// begin inline asm
	{
    .reg .pred p;
    and.b32 %r1006, %r1019, %r1008;    setp.ne.u32 p, %r1006, 0;
    vote.ballot.sync.b32 %r1006, p, 0xffffffff;
    @!p not.b32 %r1006, %r1006;
}

	// end inline asm
	and.b32  	%r1026, %r1006, %r1025;
	mov.b32 	%r1011, 16;
	// begin inline asm
	{
    .reg .pred p;
    and.b32 %r1009, %r1019, %r1011;    setp.ne.u32 p, %r1009, 0;
    vote.ballot.sync.b32 %r1009, p, 0xffffffff;
    @!p not.b32 %r1009, %r1009;
}

	// end inline asm
	and.b32  	%r1027, %r1009, %r1026;
	mov.b32 	%r1014, 32;
	// begin inline asm
	{
    .reg .pred p;
    and.b32 %r1012, %r1019, %r1014;    setp.ne.u32 p, %r1012, 0;
    vote.ballot.sync.b32 %r1012, p, 0xffffffff;
    @!p not.b32 %r1012, %r1012;
}

	// end inline asm
	and.b32  	%r1028, %r1012, %r1027;
	mov.b32 	%r1017, 64;
	// begin inline asm
	{
    .reg .pred p;
    and.b32 %r1015, %r1019, %r1017;    setp.ne.u32 p, %r1015, 0;
    vote.ballot.sync.b32 %r1015, p, 0xffffffff;
    @!p not.b32 %r1015, %r1015;
}

	// end inline asm
	and.b32  	%r1029, %r1015, %r1028;
	mov.b32 	%r1020, 128;
	// begin inline asm
	{
    .reg .pred p;
    and.b32 %r1018, %r1019, %r1020;    setp.ne.u32 p, %r1018, 0;
    vote.ballot.sync.b32 %r1018, p, 0xffffffff;
    @!p not.b32 %r1018, %r1018;
}

	// end inline asm
	and.b32  	%r1030, %r1018, %r1029;
	clz.b32 	%r1031, %r1030;
	sub.s32 	%r196, 31, %r1031;
	and.b32  	%r1032, %r617, %r1030;
	popc.b32 	%r197, %r1032;
	setp.ne.s32 	%p112, %r258, %r196;
	mov.b32 	%r1642, 0;
	@%p112 bra 	$L__BB6_177;
	shl.b32 	%r1033, %r1019, 2;
	add.s32 	%r1034, %r78, %r1033;
	atom.shared.add.u32 	%r1642, [%r1034], %r197;
$L__BB6_177:
	shfl.sync.idx.b32	%r1060|%p113, %r1642, %r196, 31, -1;
	add.s32 	%r200, %r197, %r1060;
	shr.u32 	%r1061, %r1620, %r256;
	and.b32  	%r1057, %r1061, %r77;
	mov.b32 	%r1037, 1;
	// begin inline asm
	{
    .reg .pred p;
    and.b32 %r1035, %r1057, %r1037;    setp.ne.u32 p, %r1035, 0;
    vote.ballot.sync.b32 %r1035, p, 0xffffffff;
    @!p not.b32 %r1035, %r1035;
}

	// end inline asm
	mov.b32 	%r1040, 2;
	// begin inline asm
	{
    .reg .pred p;
    and.b32 %r1038, %r1057, %r1040;    setp.ne.u32 p, %r1038, 0;
    vote.ballot.sync.b32 %r1038, p, 0xffffffff;
    @!p not.b32 %r1038, %r1038;
}

	// end inline asm
	and.b32  	%r1062, %r1038, %r1035;
	mov.b32 	%r1043, 4;
	// begin inline asm
	{
    .reg .pred p;
    and.b32 %r1041, %r1057, %r1043;    setp.ne.u32 p, %r1041, 0;
    vote.ballot.sync.b32 %r1041, p, 0xffffffff;
    @!p not.b32 %r1041, %r1041;
}

	// end inline asm
	and.b32  	%r1063, %r1041, %r1062;
	mov.b32 	%r1046, 8;
	// begin inline asm
	{
    .reg .pred p;
    and.b32 %r1044, %r1057, %r1046;    setp.ne.u32 p, %r1044, 0;
    vote.ballot.sync.b32 %r1044, p, 0xffffffff;
    @!p not.b32 %r1044, %r1044;
}

	// end inline asm
	and.b32  	%r1064, %r1044, %r1063;
	mov.b32 	%r1049, 16;
	// begin inline asm
	{
    .reg .pred p;
    and.b32 %r1047, %r1057, %r1049;    setp.ne.u32 p, %r1047, 0;
    vote.ballot.sync.b32 %r1047, p, 0xffffffff;
    @!p not.b32 %r1047, %r1047;
}

	// end inline asm
	and.b32  	%r1065, %r1047, %r1064;
	mov.b32 	%r1052, 32;
	// begin inline asm
	{
    .reg .pred p;
    and.b32 %r1050, %r1057, %r1052;    setp.ne.u32 p, %r1050, 0;
    vote.ballot.sync.b32 %r1050, p, 0xffffffff;
    @!p not.b32 %r1050, %r1050;
}

	// end inline asm
	and.b32  	%r1066, %r1050, %r1065;
	mov.b32 	%r1055, 64;
	// begin inline asm
	{
    .reg .pred p;
    and.b32 %r1053, %r1057, %r1055;    setp.ne.u32 p, %r1053, 0;
    vote.ballot.sync.b32 %r1053, p, 0xffffffff;
    @!p not.b32 %r1053, %r1053;
}

	// end inline asm
	and.b32  	%r1067, %r1053, %r1066;
	mov.b32 	%r1058, 128;
	// begin inline asm
	{
    .reg .pred p;
    and.b32 %r1056, %r1057, %r1058;    setp.ne.u32 p, %r1056, 0;
    vote.ballot.sync.b32 %r1056, p, 0xffffffff;
    @!p not.b32 %r1056, %r1056;
}

	// end inline asm
	and.b32  	%r1068, %r1056, %r1067;
	clz.b32 	%r1069, %r1068;
	sub.s32 	%r202, 31, %r1069;
	and.b32  	%r1070, %r617, %r1068;
	popc.b32 	%r203, %r1070;
	setp.ne.s32 	%p114, %r258, %r202;
	mov.b32 	%r1643, 0;
	@%p114 bra 	$L__BB6_179;
	shl.b32 	%r1071, %r1057, 2;
	add.s32 	%r1072, %r78, %r1071;
	atom.shared.add.u32 	%r1643, [%r1072], %r203;
$L__BB6_179:
	shfl.sync.idx.b32	%r1098|%p115, %r1643, %r202, 31, -1;
	add.s32 	%r206, %r203, %r1098;
	shr.u32 	%r1099, %r1619, %r256;
	and.b32  	%r1095, %r1099, %r77;
	mov.b32 	%r1075, 1;
	// begin inline asm
	{
    .reg .pred p;
    and.b32 %r1073, %r1095, %r1075;    setp.ne.u32 p, %r1073, 0;
    vote.ballot.sync.b32 %r1073, p, 0xffffffff;
    @!p not.b32 %r1073, %r1073;
}

	// end inline asm
	mov.b32 	%r1078, 2;
	// begin inline asm
	{
    .reg .pred p;
    and.b32 %r1076, %r1095, %r1078;    setp.ne.u32 p, %r1076, 0;
    vote.ballot.sync.b32 %r1076, p, 0xffffffff;
    @!p not.b32 %r1076, %r1076;
}

	// end inline asm
	and.b32  	%r1100, %r1076, %r1073;
	mov.b32 	%r1081, 4;
	// begin inline asm
	{
    .reg .pred p;
    and.b32 %r1079, %r1095, %r1081;    setp.ne.u32 p, %r1079, 0;
    vote.ballot.sync.b32 %r1079, p, 0xffffffff;
    @!p not.b32 %r1079, %r1079;
}

	// end inline asm
	and.b32  	%r1101, %r1079, %r1100;
	mov.b32 	%r1084, 8;
	// begin inline asm
	{
    .reg .pred p;
    and.b32 %r1082, %r1095, %r1084;    setp.ne.u32 p, %r1082, 0;
    vote.ballot.sync.b32 %r1082, p, 0xffffffff;
    @!p not.b32 %r1082, %r1082;
}

	// end inline asm
	and.b32  	%r1102, %r1082, %r1101;
	mov.b32 	%r1087, 16;
	// begin inline asm
	{
    .reg .pred p;
    and.b32 %r1085, %r1095, %r1087;    setp.ne.u32 p, %r1085, 0;
    vote.ballot.sync.b32 %r1085, p, 0xffffffff;
    @!p not.b32 %r1085, %r1085;
}

	// end inline asm
	and.b32  	%r1103, %r1085, %r1102;
	mov.b32 	%r1090, 32;
	// begin inline asm
	{
    .reg .pred p;
    and.b32 %r1088, %r1095, %r1090;    setp.ne.u32 p, %r1088, 0;
    vote.ballot.sync.b32 %r1088, p, 0xffffffff;
    @!p not.b32 %r1088, %r1088;
}

	// end inline asm
	and.b32  	%r1104, %r1088, %r1103;
	mov.b32 	%r1093, 64;
	// begin inline asm
	{
    .reg .pred p;
    and.b32 %r1091, %r1095, %r1093;    setp.ne.u32 p, %r1091, 0;
    vote.ballot.sync.b32 %r1091, p, 0xffffffff;
    @!p not.b32 %r1091, %r1091;
}

	// end inline asm
	and.b32  	%r1105, %r1091, %r1104;
	mov.b32 	%r1096, 128;
	// begin inline asm
	{
    .reg .pred p;
    and.b32 %r1094, %r1095, %r1096;    setp.ne.u32 p, %r1094, 0;
    vote.ballot.sync.b32 %r1094, p, 0xffffffff;
    @!p not.b32 %r1094, %r1094;
}

	// end inline asm
	and.b32  	%r1106, %r1094, %r1105;
	clz.b32 	%r1107, %r1106;
	sub.s32 	%r208, 31, %r1107;
	and.b32  	%r1108, %r617, %r1106;
	popc.b32 	%r209, %r1108;
	setp.ne.s32 	%p116, %r258, %r208;
	mov.b32 	%r1644, 0;
	@%p116 bra 	$L__BB6_181;
	shl.b32 	%r1109, %r1095, 2;
	add.s32 	%r1110, %r78, %r1109;
	atom.shared.add.u32 	%r1644, [%r1110], %r209;
$L__BB6_181:
	shfl.sync.idx.b32	%r1136|%p117, %r1644, %r208, 31, -1;
	add.s32 	%r212, %r209, %r1136;
	shr.u32 	%r1137, %r1618, %r256;
	and.b32  	%r1133, %r1137, %r77;
	mov.b32 	%r1113, 1;
	// begin inline asm
	{
    .reg .pred p;
    and.b32 %r1111, %r1133, %r1113;    setp.ne.u32 p, %r1111, 0;
    vote.ballot.sync.b32 %r1111, p, 0xffffffff;
    @!p not.b32 %r1111, %r1111;
}

	// end inline asm
	mov.b32 	%r1116, 2;
	// begin inline asm
	{
    .reg .pred p;
    and.b32 %r1114, %r1133, %r1116;    setp.ne.u32 p, %r1114, 0;
    vote.ballot.sync.b32 %r1114, p, 0xffffffff;
    @!p not.b32 %r1114, %r1114;
}

	// end inline asm
	and.b32  	%r1138, %r1114, %r1111;
	mov.b32 	%r1119, 4;
	// begin inline asm
	{
    .reg .pred p;
    and.b32 %r1117, %r1133, %r1119;    setp.ne.u32 p, %r1117, 0;
    vote.ballot.sync.b32 %r1117, p, 0xffffffff;
    @!p not.b32 %r1117, %r1117;
}

	// end inline asm
	and.b32  	%r1139, %r1117, %r1138;
	mov.b32 	%r1122, 8;
	// begin inline asm
	{
    .reg .pred p;
    and.b32 %r1120, %r1133, %r1122;    setp.ne.u32 p, %r1120, 0;
    vote.ballot.sync.b32 %r1120, p, 0xffffffff;
    @!p not.b32 %r1120, %r1120;
}

	// end inline asm
	and.b32  	%r1140, %r1120, %r1139;
	mov.b32 	%r1125, 16;
	// begin inline asm
	{
    .reg .pred p;
    and.b32 %r1123, %r1133, %r1125;    setp.ne.u32 p, %r1123, 0;
    vote.ballot.sync.b32 %r1123, p, 0xffffffff;
    @!p not.b32 %r1123, %r1123;
}

	// end inline asm
	and.b32  	%r1141, %r1123, %r1140;
	mov.b32 	%r1128, 32;
	// begin inline asm
	{
    .reg .pred p;
    and.b32 %r1126, %r1133, %r1128;    setp.ne.u32 p, %r1126, 0;
    vote.ballot.sync.b32 %r1126, p, 0xffffffff;
    @!p not.b32 %r1126, %r1126;
}

	// end inline asm
	and.b32  	%r1142, %r1126, %r1141;
	mov.b32 	%r1131, 64;
	// begin inline asm
	{
    .reg .pred p;
    and.b32 %r1129, %r1133, %r1131;    setp.ne.u32 p, %r1129, 0;
    vote.ballot.sync.b32 %r1129, p, 0xffffffff;
    @!p not.b32 %r1129, %r1129;
}

	// end inline asm
	and.b32  	%r1143, %r1129, %r1142;
	mov.b32 	%r1134, 128;
	// begin inline asm
	{
    .reg .pred p;
    and.b32 %r1132, %r1133, %r1134;    setp.ne.u32 p, %r1132, 0;
    vote.ballot.sync.b32 %r1132, p, 0xffffffff;
    @!p not.b32 %r1132, %r1132;
}

	// end inline asm
	and.b32  	%r1144, %r1132, %r1143;
	clz.b32 	%r1145, %r1144;
	sub.s32 	%r214, 31, %r1145;
	and.b32  	%r1146, %r617, %r1144;
	popc.b32 	%r215, %r1146;
	setp.ne.s32 	%p118, %r258, %r214;
	mov.b32 	%r1645, 0;
	@%p118 bra 	$L__BB6_183;
	shl.b32 	%r1147, %r1133, 2;
	add.s32 	%r1148, %r78, %r1147;
	atom.shared.add.u32 	%r1645, [%r1148], %r215;
$L__BB6_183:
	shfl.sync.idx.b32	%r1149|%p120, %r1645, %r214, 31, -1;
	add.s32 	%r218, %r215, %r1149;
	bar.sync 	0;
	shl.b32 	%r1150, %r140, 2;
	mov.u32 	%r1151, _ZZN3cub18CUB_300001_SM_10006detail10radix_sort29DeviceRadixSortOnesweepKernelINS1_5radix10policy_hubIixyE10Policy1000ELNS0_9SortOrderE1EixyiiNS1_21identity_decomposer_tEEEvPT5_SB_PT3_PKSC_PT1_PKSG_PT2_PKSK_T4_iiT6_E1s;
	add.s32 	%r219, %r1151, %r1150;
	st.shared.u32 	[%r219+-4], %r1631;
	shl.b32 	%r1152, %r146, 2;
	add.s32 	%r220, %r1151, %r1152;
	st.shared.u32 	[%r220+-4], %r1630;
	shl.b32 	%r1153, %r152, 2;
	add.s32 	%r221, %r1151, %r1153;
	st.shared.u32 	[%r221+-4], %r1629;
	shl.b32 	%r1154, %r158, 2;
	add.s32 	%r222, %r1151, %r1154;
	st.shared.u32 	[%r222+-4], %r1628;
	shl.b32 	%r1155, %r164, 2;
	add.s32 	%r223, %r1151, %r1155;
	st.shared.u32 	[%r223+-4], %r1627;
	shl.b32 	%r1156, %r170, 2;
	add.s32 	%r224, %r1151, %r1156;
	st.shared.u32 	[%r224+-4], %r1626;
	shl.b32 	%r1157, %r176, 2;
	add.s32 	%r225, %r1151, %r1157;
	st.shared.u32 	[%r225+-4], %r1625;
	shl.b32 	%r1158, %r182, 2;
	add.s32 	%r1159, %r1151, %r1158;
	st.shared.u32 	[%r1159+-4], %r1624;
	shl.b32 	%r1160, %r188, 2;
	add.s32 	%r1161, %r1151, %r1160;
	st.shared.u32 	[%r1161+-4], %r1623;
	shl.b32 	%r1162, %r194, 2;
	add.s32 	%r1163, %r1151, %r1162;
	st.shared.u32 	[%r1163+-4], %r1622;
	shl.b32 	%r1164, %r200, 2;
	add.s32 	%r1165, %r1151, %r1164;
	st.shared.u32 	[%r1165+-4], %r1621;
	shl.b32 	%r1166, %r206, 2;
	add.s32 	%r226, %r1151, %r1166;
	st.shared.u32 	[%r226+-4], %r1620;
	shl.b32 	%r1167, %r212, 2;
	add.s32 	%r227, %r1151, %r1167;
	st.shared.u32 	[%r227+-4], %r1619;
	shl.b32 	%r1168, %r218, 2;
	add.s32 	%r228, %r1151, %r1168;
	st.shared.u32 	[%r228+-4], %r1618;
	shl.b32 	%r1169, %r1, 3;
	add.s32 	%r1170, %r1151, %r1169;
	add.s32 	%r229, %r1170, 43008;
	@%p26 bra 	$L__BB6_191;
	ld.global.u64 	%rd207, [%rd12];
	sub.s64 	%rd495, %rd207, %rd76;
	st.shared.u64 	[%r229], %rd495;
	setp.lt.s32 	%p121, %r4, 1;
	mov.u32 	%r1649, %r1613;
	@%p121 bra 	$L__BB6_190;
	mov.b32 	%r1647, -1;
	mov.u32 	%r1646, %r4;
	mov.u32 	%r1649, %r1613;
$L__BB6_186:
	add.s32 	%r233, %r1646, -1;
	shl.b32 	%r1172, %r233, 8;
	add.s32 	%r1173, %r1172, %r1;
	mul.wide.s32 	%rd208, %r1173, 4;
	add.s64 	%rd78, %rd3, %rd208;
$L__BB6_187:
	membar.cta;
	ld.volatile.global.u32 	%r234, [%rd78];
	setp.eq.s32 	%p122, %r234, 0;
	@%p122 bra 	$L__BB6_187;
	and.b32  	%r1174, %r234, 1073741823;
	add.s32 	%r1649, %r1174, %r1649;
	setp.gt.s32 	%p123, %r234, -1;
	vote.sync.ballot.b32 	%r1647, %p123, %r1647;
	setp.gt.u32 	%p125, %r1646, 1;
	and.pred  	%p126, %p123, %p125;
	mov.u32 	%r1646, %r233;
	@%p126 bra 	$L__BB6_186;
	ld.shared.u64 	%rd495, [%r229];
$L__BB6_190:
	or.b32  	%r1175, %r1649, -2147483648;
	st.volatile.global.u32 	[%rd7], %r1175;
	sub.s32 	%r1176, %r1649, %r1613;
	cvt.s64.s32 	%rd209, %r1176;
	add.s64 	%rd210, %rd495, %rd209;
	st.shared.u64 	[%r229], %rd210;
$L__BB6_191:
	setp.lt.s32 	%p128, %r5, %r255;
	setp.eq.s64 	%p129, %rd151, 0;
	or.pred  	%p130, %p129, %p128;
	or.pred  	%p131, %p26, %p130;
	@%p131 bra 	$L__BB6_193;
	ld.shared.u64 	%rd211, [%r229];
	cvt.s64.s32 	%rd212, %r1613;
	add.s64 	%rd213, %rd76, %rd212;
	add.s64 	%rd214, %rd213, %rd211;
	st.global.u64 	[%rd11], %rd214;
$L__BB6_193:
	setp.gt.s32 	%p132, %r5, %r255;
	bar.sync 	0;
	@%p132 bra 	$L__BB6_195;
	ld.shared.u32 	%r1177, [%r103];
	shr.u32 	%r1178, %r1177, %r256;
	and.b32  	%r1179, %r1178, %r77;
	shl.b32 	%r1180, %r1179, 3;
	mov.u32 	%r1181, _ZZN3cub18CUB_300001_SM_10006detail10radix_sort29DeviceRadixSortOnesweepKernelINS1_5radix10policy_hubIixyE10Policy1000ELNS0_9SortOrderE1EixyiiNS1_21identity_decomposer_tEEEvPT5_SB_PT3_PKSC_PT1_PKSG_PT2_PKSK_T4_iiT6_E1s;
	add.s32 	%r1182, %r1181, 43008;
	add.s32 	%r1183, %r1182, %r1180;
	ld.shared.u64 	%rd215, [%r1183];
	add.s64 	%rd216, %rd215, %rd10;
	xor.b32  	%r1184, %r1177, 2147483647;
	shl.b64 	%rd217, %rd216, 2;
	add.s64 	%rd218, %rd2, %rd217;
	st.global.u32 	[%rd218], %r1184;
	bar.warp.sync 	-1;
	ld.shared.u32 	%r1185, [%r103+1536];
	shr.u32 	%r1186, %r1185, %r256;
	and.b32  	%r1187, %r1186, %r77;
	shl.b32 	%r1188, %r1187, 3;
	add.s32 	%r1189, %r1182, %r1188;
	ld.shared.u64 	%rd219, [%r1189];
	add.s64 	%rd220, %rd219, %rd10;
	xor.b32  	%r1190, %r1185, 2147483647;
	shl.b64 	%rd221, %rd220, 2;
	add.s64 	%rd222, %rd2, %rd221;
	st.global.u32 	[%rd222+1536], %r1190;
	bar.warp.sync 	-1;
	ld.shared.u32 	%r1191, [%r103+3072];
	shr.u32 	%r1192, %r1191, %r256;
	and.b32  	%r1193, %r1192, %r77;
	shl.b32 	%r1194, %r1193, 3;
	add.s32 	%r1195, %r1182, %r1194;
	ld.shared.u64 	%rd223, [%r1195];
	add.s64 	%rd224, %rd223, %rd10;
	xor.b32  	%r1196, %r1191, 2147483647;
	shl.b64 	%rd225, %rd224, 2;
	add.s64 	%rd226, %rd2, %rd225;
	st.global.u32 	[%rd226+3072], %r1196;
	bar.warp.sync 	-1;
	ld.shared.u32 	%r1197, [%r103+4608];
	shr.u32 	%r1198, %r1197, %r256;
	and.b32  	%r1199, %r1198, %r77;
	shl.b32 	%r1200, %r1199, 3;
	add.s32 	%r1201, %r1182, %r1200;
	ld.shared.u64 	%rd227, [%r1201];
	add.s64 	%rd228, %rd227, %rd10;
	xor.b32  	%r1202, %r1197, 2147483647;
	shl.b64 	%rd229, %rd228, 2;
	add.s64 	%rd230, %rd2, %rd229;
	st.global.u32 	[%rd230+4608], %r1202;
	bar.warp.sync 	-1;
	ld.shared.u32 	%r1203, [%r103+6144];
	shr.u32 	%r1204, %r1203, %r256;
	and.b32  	%r1205, %r1204, %r77;
	shl.b32 	%r1206, %r1205, 3;
	add.s32 	%r1207, %r1182, %r1206;
	ld.shared.u64 	%rd231, [%r1207];
	add.s64 	%rd232, %rd231, %rd10;
	xor.b32  	%r1208, %r1203, 2147483647;
	shl.b64 	%rd233, %rd232, 2;
	add.s64 	%rd234, %rd2, %rd233;
	st.global.u32 	[%rd234+6144], %r1208;
	bar.warp.sync 	-1;
	ld.shared.u32 	%r1209, [%r103+7680];
	shr.u32 	%r1210, %r1209, %r256;
	and.b32  	%r1211, %r1210, %r77;
	shl.b32 	%r1212, %r1211, 3;
	add.s32 	%r1213, %r1182, %r1212;
	ld.shared.u64 	%rd235, [%r1213];
	add.s64 	%rd236, %rd235, %rd10;
	xor.b32  	%r1214, %r1209, 2147483647;
	shl.b64 	%rd237, %rd236, 2;
	add.s64 	%rd238, %rd2, %rd237;
	st.global.u32 	[%rd238+7680], %r1214;
	bar.warp.sync 	-1;
	ld.shared.u32 	%r1215, [%r103+9216];
	shr.u32 	%r1216, %r1215, %r256;
	and.b32  	%r1217, %r1216, %r77;
	shl.b32 	%r1218, %r1217, 3;
	add.s32 	%r1219, %r1182, %r1218;
	ld.shared.u64 	%rd239, [%r1219];
	add.s64 	%rd240, %rd239, %rd10;
	xor.b32  	%r1220, %r1215, 2147483647;
	shl.b64 	%rd241, %rd240, 2;
	add.s64 	%rd242, %rd2, %rd241;
	st.global.u32 	[%rd242+9216], %r1220;
	bar.warp.sync 	-1;
	ld.shared.u32 	%r1221, [%r103+10752];
	shr.u32 	%r1222, %r1221, %r256;
	and.b32  	%r1223, %r1222, %r77;
	shl.b32 	%r1224, %r1223, 3;
	add.s32 	%r1225, %r1182, %r1224;
	ld.shared.u64 	%rd243, [%r1225];
	add.s64 	%rd244, %rd243, %rd10;
	xor.b32  	%r1226, %r1221, 2147483647;
	shl.b64 	%rd245, %rd244, 2;
	add.s64 	%rd246, %rd2, %rd245;
	st.global.u32 	[%rd246+10752], %r1226;
	bar.warp.sync 	-1;
	ld.shared.u32 	%r1227, [%r103+12288];
	shr.u32 	%r1228, %r1227, %r256;
	and.b32  	%r1229, %r1228, %r77;
	shl.b32 	%r1230, %r1229, 3;
	add.s32 	%r1231, %r1182, %r1230;
	ld.shared.u64 	%rd247, [%r1231];
	add.s64 	%rd248, %rd247, %rd10;
	xor.b32  	%r1232, %r1227, 2147483647;
	shl.b64 	%rd249, %rd248, 2;
	add.s64 	%rd250, %rd2, %rd249;
	st.global.u32 	[%rd250+12288], %r1232;
	bar.warp.sync 	-1;
	ld.shared.u32 	%r1233, [%r103+13824];
	shr.u32 	%r1234, %r1233, %r256;
	and.b32  	%r1235, %r1234, %r77;
	shl.b32 	%r1236, %r1235, 3;
	add.s32 	%r1237, %r1182, %r1236;
	ld.shared.u64 	%rd251, [%r1237];
	add.s64 	%rd252, %rd251, %rd10;
	xor.b32  	%r1238, %r1233, 2147483647;
	shl.b64 	%rd253, %rd252, 2;
	add.s64 	%rd254, %rd2, %rd253;
	st.global.u32 	[%rd254+13824], %r1238;
	bar.warp.sync 	-1;
	ld.shared.u32 	%r1239, [%r103+15360];
	shr.u32 	%r1240, %r1239, %r256;
	and.b32  	%r1241, %r1240, %r77;
	shl.b32 	%r1242, %r1241, 3;
	add.s32 	%r1243, %r1182, %r1242;
	ld.shared.u64 	%rd255, [%r1243];
	add.s64 	%rd256, %rd255, %rd10;
	xor.b32  	%r1244, %r1239, 2147483647;
	shl.b64 	%rd257, %rd256, 2;
	add.s64 	%rd258, %rd2, %rd257;
	st.global.u32 	[%rd258+15360], %r1244;
	bar.warp.sync 	-1;
	ld.shared.u32 	%r1245, [%r103+16896];
	shr.u32 	%r1246, %r1245, %r256;
	and.b32  	%r1247, %r1246, %r77;
	shl.b32 	%r1248, %r1247, 3;
	add.s32 	%r1249, %r1182, %r1248;
	ld.shared.u64 	%rd259, [%r1249];
	add.s64 	%rd260, %rd259, %rd10;
	xor.b32  	%r1250, %r1245, 2147483647;
	shl.b64 	%rd261, %rd260, 2;
	add.s64 	%rd262, %rd2, %rd261;
	st.global.u32 	[%rd262+16896], %r1250;
	bar.warp.sync 	-1;
	ld.shared.u32 	%r1251, [%r103+18432];
	shr.u32 	%r1252, %r1251, %r256;
	and.b32  	%r1253, %r1252, %r77;
	shl.b32 	%r1254, %r1253, 3;
	add.s32 	%r1255, %r1182, %r1254;
	ld.shared.u64 	%rd263, [%r1255];
	add.s64 	%rd264, %rd263, %rd10;
	xor.b32  	%r1256, %r1251, 2147483647;
	shl.b64 	%rd265, %rd264, 2;
	add.s64 	%rd266, %rd2, %rd265;
	st.global.u32 	[%rd266+18432], %r1256;
	bar.warp.sync 	-1;
	ld.shared.u32 	%r1257, [%r103+19968];
	shr.u32 	%r1258, %r1257, %r256;
	and.b32  	%r1259, %r1258, %r77;
	shl.b32 	%r1260, %r1259, 3;
	add.s32 	%r1261, %r1182, %r1260;
	ld.shared.u64 	%rd267, [%r1261];
	add.s64 	%rd268, %rd267, %rd10;
	xor.b32  	%r1262, %r1257, 2147483647;
	shl.b64 	%rd269, %rd268, 2;
	add.s64 	%rd270, %rd2, %rd269;
	st.global.u32 	[%rd270+19968], %r1262;
	bar.warp.sync 	-1;
	bra.uni 	$L__BB6_224;
$L__BB6_195:
	mad.lo.s32 	%r238, %r4, -5376, %r255;
	setp.ge.s32 	%p133, %r1, %r238;
	@%p133 bra 	$L__BB6_197;
	ld.shared.u32 	%r1263, [%r103];
	shr.u32 	%r1264, %r1263, %r256;
	and.b32  	%r1265, %r1264, %r77;
	shl.b32 	%r1266, %r1265, 3;
	mov.u32 	%r1267, _ZZN3cub18CUB_300001_SM_10006detail10radix_sort29DeviceRadixSortOnesweepKernelINS1_5radix10policy_hubIixyE10Policy1000ELNS0_9SortOrderE1EixyiiNS1_21identity_decomposer_tEEEvPT5_SB_PT3_PKSC_PT1_PKSG_PT2_PKSK_T4_iiT6_E1s;
	add.s32 	%r1268, %r1267, %r1266;
	ld.shared.u64 	%rd271, [%r1268+43008];
	xor.b32  	%r1269, %r1263, 2147483647;
	add.s64 	%rd272, %rd271, %rd10;
	shl.b64 	%rd273, %rd272, 2;
	add.s64 	%rd274, %rd2, %rd273;
	st.global.u32 	[%rd274], %r1269;
$L__BB6_197:
	bar.warp.sync 	-1;
	add.s32 	%r1270, %r1, 384;
	setp.ge.s32 	%p134, %r1270, %r238;
	@%p134 bra 	$L__BB6_199;
	ld.shared.u32 	%r1271, [%r103+1536];
	shr.u32 	%r1272, %r1271, %r256;
	and.b32  	%r1273, %r1272, %r77;
	shl.b32 	%r1274, %r1273, 3;
	mov.u32 	%r1275, _ZZN3cub18CUB_300001_SM_10006detail10radix_sort29DeviceRadixSortOnesweepKernelINS1_5radix10policy_hubIixyE10Policy1000ELNS0_9SortOrderE1EixyiiNS1_21identity_decomposer_tEEEvPT5_SB_PT3_PKSC_PT1_PKSG_PT2_PKSK_T4_iiT6_E1s;
	add.s32 	%r1276, %r1275, %r1274;
	ld.shared.u64 	%rd275, [%r1276+43008];
	xor.b32  	%r1277, %r1271, 2147483647;
	add.s64 	%rd276, %rd275, %rd10;
	shl.b64 	%rd277, %rd276, 2;
	add.s64 	%rd278, %rd2, %rd277;
	st.global.u32 	[%rd278+1536], %r1277;
$L__BB6_199:
	bar.warp.sync 	-1;
	add.s32 	%r1278, %r1, 768;
	setp.ge.s32 	%p135, %r1278, %r238;
	@%p135 bra 	$L__BB6_201;
	ld.shared.u32 	%r1279, [%r103+3072];
	shr.u32 	%r1280, %r1279, %r256;
	and.b32  	%r1281, %r1280, %r77;
	shl.b32 	%r1282, %r1281, 3;
	mov.u32 	%r1283, _ZZN3cub18CUB_300001_SM_10006detail10radix_sort29DeviceRadixSortOnesweepKernelINS1_5radix10policy_hubIixyE10Policy1000ELNS0_9SortOrderE1EixyiiNS1_21identity_decomposer_tEEEvPT5_SB_PT3_PKSC_PT1_PKSG_PT2_PKSK_T4_iiT6_E1s;
	add.s32 	%r1284, %r1283, %r1282;
	ld.shared.u64 	%rd279, [%r1284+43008];
	xor.b32  	%r1285, %r1279, 2147483647;
	add.s64 	%rd280, %rd279, %rd10;
	shl.b64 	%rd281, %rd280, 2;
	add.s64 	%rd282, %rd2, %rd281;
	st.global.u32 	[%rd282+3072], %r1285;
$L__BB6_201:
	bar.warp.sync 	-1;
	add.s32 	%r1286, %r1, 1152;
	setp.ge.s32 	%p136, %r1286, %r238;
	@%p136 bra 	$L__BB6_203;
	ld.shared.u32 	%r1287, [%r103+4608];
	shr.u32 	%r1288, %r1287, %r256;
	and.b32  	%r1289, %r1288, %r77;
	shl.b32 	%r1290, %r1289, 3;
	mov.u32 	%r1291, _ZZN3cub18CUB_300001_SM_10006detail10radix_sort29DeviceRadixSortOnesweepKernelINS1_5radix10policy_hubIixyE10Policy1000ELNS0_9SortOrderE1EixyiiNS1_21identity_decomposer_tEEEvPT5_SB_PT3_PKSC_PT1_PKSG_PT2_PKSK_T4_iiT6_E1s;
	add.s32 	%r1292, %r1291, %r1290;
	ld.shared.u64 	%rd283, [%r1292+43008];
	xor.b32  	%r1293, %r1287, 2147483647;
	add.s64 	%rd284, %rd283, %rd10;
	shl.b64 	%rd285, %rd284, 2;
	add.s64 	%rd286, %rd2, %rd285;
	st.global.u32 	[%rd286+4608], %r1293;
$L__BB6_203:
	bar.warp.sync 	-1;
	add.s32 	%r1294, %r1, 1536;
	setp.ge.s32 	%p137, %r1294, %r238;
	@%p137 bra 	$L__BB6_205;
	ld.shared.u32 	%r1295, [%r103+6144];
	shr.u32 	%r1296, %r1295, %r256;
	and.b32  	%r1297, %r1296, %r77;
	shl.b32 	%r1298, %r1297, 3;
	mov.u32 	%r1299, _ZZN3cub18CUB_300001_SM_10006detail10radix_sort29DeviceRadixSortOnesweepKernelINS1_5radix10policy_hubIixyE10Policy1000ELNS0_9SortOrderE1EixyiiNS1_21identity_decomposer_tEEEvPT5_SB_PT3_PKSC_PT1_PKSG_PT2_PKSK_T4_iiT6_E1s;
	add.s32 	%r1300, %r1299, %r1298;
	ld.shared.u64 	%rd287, [%r1300+43008];
	xor.b32  	%r1301, %r1295, 2147483647;
	add.s64 	%rd288, %rd287, %rd10;
	shl.b64 	%rd289, %rd288, 2;
	add.s64 	%rd290, %rd2, %rd289;
	st.global.u32 	[%rd290+6144], %r1301;
$L__BB6_205:
	bar.warp.sync 	-1;
	add.s32 	%r1302, %r1, 1920;
	setp.ge.s32 	%p138, %r1302, %r238;
	@%p138 bra 	$L__BB6_207;
	ld.shared.u32 	%r1303, [%r103+7680];
	shr.u32 	%r1304, %r1303, %r256;
	and.b32  	%r1305, %r1304, %r77;
	shl.b32 	%r1306, %r1305, 3;
	mov.u32 	%r1307, _ZZN3cub18CUB_300001_SM_10006detail10radix_sort29DeviceRadixSortOnesweepKernelINS1_5radix10policy_hubIixyE10Policy1000ELNS0_9SortOrderE1EixyiiNS1_21identity_decomposer_tEEEvPT5_SB_PT3_PKSC_PT1_PKSG_PT2_PKSK_T4_iiT6_E1s;
	add.s32 	%r1308, %r1307, %r1306;
	ld.shared.u64 	%rd291, [%r1308+43008];
	xor.b32  	%r1309, %r1303, 2147483647;
	add.s64 	%rd292, %rd291, %rd10;
	shl.b64 	%rd293, %rd292, 2;
	add.s64 	%rd294, %rd2, %rd293;
	st.global.u32 	[%rd294+7680], %r1309;
$L__BB6_207:
	bar.warp.sync 	-1;
	add.s32 	%r1310, %r1, 2304;
	setp.ge.s32 	%p139, %r1310, %r238;
	@%p139 bra 	$L__BB6_209;
	ld.shared.u32 	%r1311, [%r103+9216];
	shr.u32 	%r1312, %r1311, %r256;
	and.b32  	%r1313, %r1312, %r77;
	shl.b32 	%r1314, %r1313, 3;
	mov.u32 	%r1315, _ZZN3cub18CUB_300001_SM_10006detail10radix_sort29DeviceRadixSortOnesweepKernelINS1_5radix10policy_hubIixyE10Policy1000ELNS0_9SortOrderE1EixyiiNS1_21identity_decomposer_tEEEvPT5_SB_PT3_PKSC_PT1_PKSG_PT2_PKSK_T4_iiT6_E1s;
	add.s32 	%r1316, %r1315, %r1314;
	ld.shared.u64 	%rd295, [%r1316+43008];
	xor.b32  	%r1317, %r1311, 2147483647;
	add.s64 	%rd296, %rd295, %rd10;
	shl.b64 	%rd297, %rd296, 2;
	add.s64 	%rd298, %rd2, %rd297;
	st.global.u32 	[%rd298+9216], %r1317;
$L__BB6_209:
	bar.warp.sync 	-1;
	add.s32 	%r1318, %r1, 2688;
	setp.ge.s32 	%p140, %r1318, %r238;
	@%p140 bra 	$L__BB6_211;
	ld.shared.u32 	%r1319, [%r103+10752];
	shr.u32 	%r1320, %r1319, %r256;
	and.b32  	%r1321, %r1320, %r77;
	shl.b32 	%r1322, %r1321, 3;
	mov.u32 	%r1323, _ZZN3cub18CUB_300001_SM_10006detail10radix_sort29DeviceRadixSortOnesweepKernelINS1_5radix10policy_hubIixyE10Policy1000ELNS0_9SortOrderE1EixyiiNS1_21identity_decomposer_tEEEvPT5_SB_PT3_PKSC_PT1_PKSG_PT2_PKSK_T4_iiT6_E1s;
	add.s32 	%r1324, %r1323, %r1322;
	ld.shared.u64 	%rd299, [%r1324+43008];
	xor.b32  	%r1325, %r1319, 2147483647;
	add.s64 	%rd300, %rd299, %rd10;
	shl.b64 	%rd301, %rd300, 2;
	add.s64 	%rd302, %rd2, %rd301;
	st.global.u32 	[%rd302+10752], %r1325;
$L__BB6_211:
	bar.warp.sync 	-1;
	or.b32  	%r1326, %r1, 3072;
	setp.ge.s32 	%p141, %r1326, %r238;
	@%p141 bra 	$L__BB6_213;
	ld.shared.u32 	%r1327, [%r103+12288];
	shr.u32 	%r1328, %r1327, %r256;
	and.b32  	%r1329, %r1328, %r77;
	shl.b32 	%r1330, %r1329, 3;
	mov.u32 	%r1331, _ZZN3cub18CUB_300001_SM_10006detail10radix_sort29DeviceRadixSortOnesweepKernelINS1_5radix10policy_hubIixyE10Policy1000ELNS0_9SortOrderE1EixyiiNS1_21identity_decomposer_tEEEvPT5_SB_PT3_PKSC_PT1_PKSG_PT2_PKSK_T4_iiT6_E1s;
	add.s32 	%r1332, %r1331, %r1330;
	ld.shared.u64 	%rd303, [%r1332+43008];
	xor.b32  	%r1333, %r1327, 2147483647;
	add.s64 	%rd304, %rd303, %rd10;
	shl.b64 	%rd305, %rd304, 2;
	add.s64 	%rd306, %rd2, %rd305;
	st.global.u32 	[%rd306+12288], %r1333;
$L__BB6_213:
	bar.warp.sync 	-1;
	add.s32 	%r1334, %r1, 3456;
	setp.ge.s32 	%p142, %r1334, %r238;
	@%p142 bra 	$L__BB6_215;
	ld.shared.u32 	%r1335, [%r103+13824];
	shr.u32 	%r1336, %r1335, %r256;
	and.b32  	%r1337, %r1336, %r77;
	shl.b32 	%r1338, %r1337, 3;
	mov.u32 	%r1339, _ZZN3cub18CUB_300001_SM_10006detail10radix_sort29DeviceRadixSortOnesweepKernelINS1_5radix10policy_hubIixyE10Policy1000ELNS0_9SortOrderE1EixyiiNS1_21identity_decomposer_tEEEvPT5_SB_PT3_PKSC_PT1_PKSG_PT2_PKSK_T4_iiT6_E1s;
	add.s32 	%r1340, %r1339, %r1338;
	ld.shared.u64 	%rd307, [%r1340+43008];
	xor.b32  	%r1341, %r1335, 2147483647;
	add.s64 	%rd308, %rd307, %rd10;
	shl.b64 	%rd309, %rd308, 2;
	add.s64 	%rd310, %rd2, %rd309;
	st.global.u32 	[%rd310+13824], %r1341;
$L__BB6_215:
	bar.warp.sync 	-1;
	add.s32 	%r1342, %r1, 3840;
	setp.ge.s32 	%p143, %r1342, %r238;
	@%p143 bra 	$L__BB6_217;
	ld.shared.u32 	%r1343, [%r103+15360];
	shr.u32 	%r1344, %r1343, %r256;
	and.b32  	%r1345, %r1344, %r77;
	shl.b32 	%r1346, %r1345, 3;
	mov.u32 	%r1347, _ZZN3cub18CUB_300001_SM_10006detail10radix_sort29DeviceRadixSortOnesweepKernelINS1_5radix10policy_hubIixyE10Policy1000ELNS0_9SortOrderE1EixyiiNS1_21identity_decomposer_tEEEvPT5_SB_PT3_PKSC_PT1_PKSG_PT2_PKSK_T4_iiT6_E1s;
	add.s32 	%r1348, %r1347, %r1346;
	ld.shared.u64 	%rd311, [%r1348+43008];
	xor.b32  	%r1349, %r1343, 2147483647;
	add.s64 	%rd312, %rd311, %rd10;
	shl.b64 	%rd313, %rd312, 2;
	add.s64 	%rd314, %rd2, %rd313;
	st.global.u32 	[%rd314+15360], %r1349;
$L__BB6_217:
	bar.warp.sync 	-1;
	add.s32 	%r1350, %r1, 4224;
	setp.ge.s32 	%p144, %r1350, %r238;
	@%p144 bra 	$L__BB6_219;
	ld.shared.u32 	%r1351, [%r103+16896];
	shr.u32 	%r1352, %r1351, %r256;
	and.b32  	%r1353, %r1352, %r77;
	shl.b32 	%r1354, %r1353, 3;
	mov.u32 	%r1355, _ZZN3cub18CUB_300001_SM_10006detail10radix_sort29DeviceRadixSortOnesweepKernelINS1_5radix10policy_hubIixyE10Policy1000ELNS0_9SortOrderE1EixyiiNS1_21identity_decomposer_tEEEvPT5_SB_PT3_PKSC_PT1_PKSG_PT2_PKSK_T4_iiT6_E1s;
	add.s32 	%r1356, %r1355, %r1354;
	ld.shared.u64 	%rd315, [%r1356+43008];
	xor.b32  	%r1357, %r1351, 2147483647;
	add.s64 	%rd316, %rd315, %rd10;
	shl.b64 	%rd317, %rd316, 2;
	add.s64 	%rd318, %rd2, %rd317;
	st.global.u32 	[%rd318+16896], %r1357;
$L__BB6_219:
	bar.warp.sync 	-1;
	add.s32 	%r1358, %r1, 4608;
	setp.ge.s32 	%p145, %r1358, %r238;
	@%p145 bra 	$L__BB6_221;
	ld.shared.u32 	%r1359, [%r103+18432];
	shr.u32 	%r1360, %r1359, %r256;
	and.b32  	%r1361, %r1360, %r77;
	shl.b32 	%r1362, %r1361, 3;
	mov.u32 	%r1363, _ZZN3cub18CUB_300001_SM_10006detail10radix_sort29DeviceRadixSortOnesweepKernelINS1_5radix10policy_hubIixyE10Policy1000ELNS0_9SortOrderE1EixyiiNS1_21identity_decomposer_tEEEvPT5_SB_PT3_PKSC_PT1_PKSG_PT2_PKSK_T4_iiT6_E1s;
	add.s32 	%r1364, %r1363, %r1362;
	ld.shared.u64 	%rd319, [%r1364+43008];
	xor.b32  	%r1365, %r1359, 2147483647;
	add.s64 	%rd320, %rd319, %rd10;
	shl.b64 	%rd321, %rd320, 2;
	add.s64 	%rd322, %rd2, %rd321;
	st.global.u32 	[%rd322+18432], %r1365;
$L__BB6_221:
	bar.warp.sync 	-1;
	add.s32 	%r1366, %r1, 4992;
	setp.ge.s32 	%p146, %r1366, %r238;
	@%p146 bra 	$L__BB6_223;
	ld.shared.u32 	%r1367, [%r103+19968];
	shr.u32 	%r1368, %r1367, %r256;
	and.b32  	%r1369, %r1368, %r77;
	shl.b32 	%r1370, %r1369, 3;
	mov.u32 	%r1371, _ZZN3cub18CUB_300001_SM_10006detail10radix_sort29DeviceRadixSortOnesweepKernelINS1_5radix10policy_hubIixyE10Policy1000ELNS0_9SortOrderE1EixyiiNS1_21identity_decomposer_tEEEvPT5_SB_PT3_PKSC_PT1_PKSG_PT2_PKSK_T4_iiT6_E1s;
	add.s32 	%r1372, %r1371, %r1370;
	ld.shared.u64 	%rd323, [%r1372+43008];
	xor.b32  	%r1373, %r1367, 2147483647;
	add.s64 	%rd324, %rd323, %rd10;
	shl.b64 	%rd325, %rd324, 2;
	add.s64 	%rd326, %rd2, %rd325;
	st.global.u32 	[%rd326+19968], %r1373;
$L__BB6_223:
	bar.warp.sync 	-1;
$L__BB6_224:
	setp.gt.s32 	%p147, %r5, %r255;
	ld.shared.u32 	%r1374, [%r103];
	shr.u32 	%r1375, %r1374, %r256;
	and.b32  	%r239, %r1375, %r77;
	ld.shared.u32 	%r1376, [%r103+1536];
	shr.u32 	%r1377, %r1376, %r256;
	and.b32  	%r240, %r1377, %r77;
	ld.shared.u32 	%r1378, [%r103+3072];
	shr.u32 	%r1379, %r1378, %r256;
	and.b32  	%r241, %r1379, %r77;
	ld.shared.u32 	%r1380, [%r103+4608];
	shr.u32 	%r1381, %r1380, %r256;
	and.b32  	%r242, %r1381, %r77;
	ld.shared.u32 	%r1382, [%r103+6144];
	shr.u32 	%r1383, %r1382, %r256;
	and.b32  	%r243, %r1383, %r77;
	ld.shared.u32 	%r1384, [%r103+7680];
	shr.u32 	%r1385, %r1384, %r256;
	and.b32  	%r244, %r1385, %r77;
	ld.shared.u32 	%r1386, [%r103+9216];
	shr.u32 	%r1387, %r1386, %r256;
	and.b32  	%r245, %r1387, %r77;
	ld.shared.u32 	%r1388, [%r103+10752];
	shr.u32 	%r1389, %r1388, %r256;
	and.b32  	%r246, %r1389, %r77;
	ld.shared.u32 	%r1390, [%r103+12288];
	shr.u32 	%r1391, %r1390, %r256;
	and.b32  	%r247, %r1391, %r77;
	ld.shared.u32 	%r1392, [%r103+13824];
	shr.u32 	%r1393, %r1392, %r256;
	and.b32  	%r248, %r1393, %r77;
	ld.shared.u32 	%r1394, [%r103+15360];
	shr.u32 	%r1395, %r1394, %r256;
	and.b32  	%r249, %r1395, %r77;
	ld.shared.u32 	%r1396, [%r103+16896];
	shr.u32 	%r1397, %r1396, %r256;
	and.b32  	%r250, %r1397, %r77;
	ld.shared.u32 	%r1398, [%r103+18432];
	shr.u32 	%r1399, %r1398, %r256;
	and.b32  	%r251, %r1399, %r77;
	ld.shared.u32 	%r1400, [%r103+19968];
	shr.u32 	%r1401, %r1400, %r256;
	and.b32  	%r252, %r1401, %r77;
	@%p147 bra 	$L__BB6_226;
	ld.global.u64 	%rd509, [%rd9];
	ld.global.u64 	%rd510, [%rd9+256];
	ld.global.u64 	%rd511, [%rd9+512];
	ld.global.u64 	%rd512, [%rd9+768];
	ld.global.u64 	%rd513, [%rd9+1024];
	ld.global.u64 	%rd514, [%rd9+1280];
	ld.global.u64 	%rd515, [%rd9+1536];
	ld.global.u64 	%rd516, [%rd9+1792];
	ld.global.u64 	%rd517, [%rd9+2048];
	ld.global.u64 	%rd518, [%rd9+2304];
	ld.global.u64 	%rd519, [%rd9+2560];
	ld.global.u64 	%rd520, [%rd9+2816];
	ld.global.u64 	%rd521, [%rd9+3072];
	ld.global.u64 	%rd522, [%rd9+3328];
	bra.uni 	$L__BB6_254;
$L__BB6_226:
	cvt.u32.u64 	%r1402, %rd8;
	cvt.u32.u64 	%r1403, %rd5;
	sub.s32 	%r253, %r255, %r1403;
	setp.ge.s32 	%p148, %r1402, %r253;
	@%p148 bra 	$L__BB6_228;
	ld.global.u64 	%rd509, [%rd9];
$L__BB6_228:
	add.s32 	%r1405, %r1402, 32;
	setp.ge.s32 	%p149, %r1405, %r253;
	@%p149 bra 	$L__BB6_230;
	ld.global.u64 	%rd510, [%rd9+256];
$L__BB6_230:
	cvt.u32.u64 	%r1406, %rd8;
	add.s32 	%r1407, %r1406, 64;
	setp.ge.s32 	%p150, %r1407, %r253;
	@%p150 bra 	$L__BB6_232;
	ld.global.u64 	%rd511, [%rd9+512];
$L__BB6_232:
	cvt.u32.u64 	%r1408, %rd8;
	add.s32 	%r1409, %r1408, 96;
	setp.ge.s32 	%p151, %r1409, %r253;
	@%p151 bra 	$L__BB6_234;
	ld.global.u64 	%rd512, [%rd9+768];
$L__BB6_234:
	cvt.u32.u64 	%r1410, %rd8;
	add.s32 	%r1411, %r1410, 128;
	setp.ge.s32 	%p152, %r1411, %r253;
	@%p152 bra 	$L__BB6_236;
	ld.global.u64 	%rd513, [%rd9+1024];
$L__BB6_236:
	cvt.u32.u64 	%r1412, %rd8;
	add.s32 	%r1413, %r1412, 160;
	setp.ge.s32 	%p153, %r1413, %r253;
	@%p153 bra 	$L__BB6_238;
	ld.global.u64 	%rd514, [%rd9+1280];
$L__BB6_238:
	cvt.u32.u64 	%r1414, %rd8;
	add.s32 	%r1415, %r1414, 192;
	setp.ge.s32 	%p154, %r1415, %r253;
	@%p154 bra 	$L__BB6_240;
	ld.global.u64 	%rd515, [%rd9+1536];
$L__BB6_240:
	cvt.u32.u64 	%r1416, %rd8;
	add.s32 	%r1417, %r1416, 224;
	setp.ge.s32 	%p155, %r1417, %r253;
	@%p155 bra 	$L__BB6_242;
	ld.global.u64 	%rd516, [%rd9+1792];
$L__BB6_242:
	cvt.u32.u64 	%r1418, %rd8;
	add.s32 	%r1419, %r1418, 256;
	setp.ge.s32 	%p156, %r1419, %r253;
	@%p156 bra 	$L__BB6_244;
	ld.global.u64 	%rd517, [%rd9+2048];
$L__BB6_244:
	cvt.u32.u64 	%r1420, %rd8;
	add.s32 	%r1421, %r1420, 288;
	setp.ge.s32 	%p157, %r1421, %r253;
	@%p157 bra 	$L__BB6_246;
	ld.global.u64 	%rd518, [%rd9+2304];
$L__BB6_246:
	cvt.u32.u64 	%r1422, %rd8;
	add.s32 	%r1423, %r1422, 320;
	setp.ge.s32 	%p158, %r1423, %r253;
	@%p158 bra 	$L__BB6_248;
	ld.global.u64 	%rd519, [%rd9+2560];
$L__BB6_248:
	cvt.u32.u64 	%r1424, %rd8;
	add.s32 	%r1425, %r1424, 352;
	setp.ge.s32 	%p159, %r1425, %r253;
	@%p159 bra 	$L__BB6_250;
	ld.global.u64 	%rd520, [%rd9+2816];
$L__BB6_250:
	cvt.u32.u64 	%r1426, %rd8;
	add.s32 	%r1427, %r1426, 384;
	setp.ge.s32 	%p160, %r1427, %r253;
	@%p160 bra 	$L__BB6_252;
	ld.global.u64 	%rd521, [%rd9+3072];
$L__BB6_252:
	cvt.u32.u64 	%r1428, %rd8;
	add.s32 	%r1429, %r1428, 416;
	setp.ge.s32 	%p161, %r1429, %r253;
	@%p161 bra 	$L__BB6_254;
	ld.global.u64 	%rd522, [%rd9+3328];
$L__BB6_254:
	bar.sync 	0;
	add.s32 	%r1431, %r219, %r1150;
	st.shared.u64 	[%r1431+-8], %rd509;
	add.s32 	%r1433, %r220, %r1152;
	st.shared.u64 	[%r1433+-8], %rd510;
	add.s32 	%r1435, %r221, %r1153;
	st.shared.u64 	[%r1435+-8], %rd511;
	add.s32 	%r1437, %r222, %r1154;
	st.shared.u64 	[%r1437+-8], %rd512;
	add.s32 	%r1439, %r223, %r1155;
	st.shared.u64 	[%r1439+-8], %rd513;
	add.s32 	%r1441, %r224, %r1156;
	st.shared.u64 	[%r1441+-8], %rd514;
	add.s32 	%r1443, %r225, %r1157;
	st.shared.u64 	[%r1443+-8], %rd515;
	mov.u32 	%r1445, _ZZN3cub18CUB_300001_SM_10006detail10radix_sort29DeviceRadixSortOnesweepKernelINS1_5radix10policy_hubIixyE10Policy1000ELNS0_9SortOrderE1EixyiiNS1_21identity_decomposer_tEEEvPT5_SB_PT3_PKSC_PT1_PKSG_PT2_PKSK_T4_iiT6_E1s;
	add.s32 	%r1446, %r1445, %r1158;
	add.s32 	%r1447, %r1446, %r1158;
	st.shared.u64 	[%r1447+-8], %rd516;
	add.s32 	%r1449, %r1445, %r1160;
	add.s32 	%r1450, %r1449, %r1160;
	st.shared.u64 	[%r1450+-8], %rd517;
	add.s32 	%r1452, %r1445, %r1162;
	add.s32 	%r1453, %r1452, %r1162;
	st.shared.u64 	[%r1453+-8], %rd518;
	add.s32 	%r1455, %r1445, %r1164;
	add.s32 	%r1456, %r1455, %r1164;
	st.shared.u64 	[%r1456+-8], %rd519;
	add.s32 	%r1458, %r226, %r1166;
	st.shared.u64 	[%r1458+-8], %rd520;
	add.s32 	%r1460, %r227, %r1167;
	st.shared.u64 	[%r1460+-8], %rd521;
	add.s32 	%r1462, %r228, %r1168;
	st.shared.u64 	[%r1462+-8], %rd522;
	bar.sync 	0;
	@%p147 bra 	$L__BB6_256;
	shl.b32 	%r1463, %r1, 2;
	add.s32 	%r1464, %r103, %r1463;
	ld.shared.u64 	%rd341, [%r1464];
	shl.b32 	%r1465, %r239, 3;
	add.s32 	%r1467, %r1445, 43008;
	add.s32 	%r1468, %r1467, %r1465;
	ld.shared.u64 	%rd342, [%r1468];
	add.s64 	%rd343, %rd342, %rd10;
	shl.b64 	%rd344, %rd343, 3;
	add.s64 	%rd345, %rd1, %rd344;
	st.global.u64 	[%rd345], %rd341;
	bar.warp.sync 	-1;
	ld.shared.u64 	%rd346, [%r1464+3072];
	shl.b32 	%r1469, %r240, 3;
	add.s32 	%r1470, %r1467, %r1469;
	ld.shared.u64 	%rd347, [%r1470];
	add.s64 	%rd348, %rd347, %rd10;
	shl.b64 	%rd349, %rd348, 3;
	add.s64 	%rd350, %rd1, %rd349;
	st.global.u64 	[%rd350+3072], %rd346;
	bar.warp.sync 	-1;
	ld.shared.u64 	%rd351, [%r1464+6144];
	shl.b32 	%r1471, %r241, 3;
	add.s32 	%r1472, %r1467, %r1471;
	ld.shared.u64 	%rd352, [%r1472];
	add.s64 	%rd353, %rd352, %rd10;
	shl.b64 	%rd354, %rd353, 3;
	add.s64 	%rd355, %rd1, %rd354;
	st.global.u64 	[%rd355+6144], %rd351;
	bar.warp.sync 	-1;
	ld.shared.u64 	%rd356, [%r1464+9216];
	shl.b32 	%r1473, %r242, 3;
	add.s32 	%r1474, %r1467, %r1473;
	ld.shared.u64 	%rd357, [%r1474];
	add.s64 	%rd358, %rd357, %rd10;
	shl.b64 	%rd359, %rd358, 3;
	add.s64 	%rd360, %rd1, %rd359;
	st.global.u64 	[%rd360+9216], %rd356;
	bar.warp.sync 	-1;
	ld.shared.u64 	%rd361, [%r1464+12288];
	shl.b32 	%r1475, %r243, 3;
	add.s32 	%r1476, %r1467, %r1475;
	ld.shared.u64 	%rd362, [%r1476];
	add.s64 	%rd363, %rd362, %rd10;
	shl.b64 	%rd364, %rd363, 3;
	add.s64 	%rd365, %rd1, %rd364;
	st.global.u64 	[%rd365+12288], %rd361;
	bar.warp.sync 	-1;
	ld.shared.u64 	%rd366, [%r1464+15360];
	shl.b32 	%r1477, %r244, 3;
	add.s32 	%r1478, %r1467, %r1477;
	ld.shared.u64 	%rd367, [%r1478];
	add.s64 	%rd368, %rd367, %rd10;
	shl.b64 	%rd369, %rd368, 3;
	add.s64 	%rd370, %rd1, %rd369;
	st.global.u64 	[%rd370+15360], %rd366;
	bar.warp.sync 	-1;
	ld.shared.u64 	%rd371, [%r1464+18432];
	shl.b32 	%r1479, %r245, 3;
	add.s32 	%r1480, %r1467, %r1479;
	ld.shared.u64 	%rd372, [%r1480];
	add.s64 	%rd373, %rd372, %rd10;
	shl.b64 	%rd374, %rd373, 3;
	add.s64 	%rd375, %rd1, %rd374;
	st.global.u64 	[%rd375+18432], %rd371;
	bar.warp.sync 	-1;
	ld.shared.u64 	%rd376, [%r1464+21504];
	shl.b32 	%r1481, %r246, 3;
	add.s32 	%r1482, %r1467, %r1481;
	ld.shared.u64 	%rd377, [%r1482];
	add.s64 	%rd378, %rd377, %rd10;
	shl.b64 	%rd379, %rd378, 3;
	add.s64 	%rd380, %rd1, %rd379;
	st.global.u64 	[%rd380+21504], %rd376;
	bar.warp.sync 	-1;
	ld.shared.u64 	%rd381, [%r1464+24576];
	shl.b32 	%r1483, %r247, 3;
	add.s32 	%r1484, %r1467, %r1483;
	ld.shared.u64 	%rd382, [%r1484];
	add.s64 	%rd383, %rd382, %rd10;
	shl.b64 	%rd384, %rd383, 3;
	add.s64 	%rd385, %rd1, %rd384;
	st.global.u64 	[%rd385+24576], %rd381;
	bar.warp.sync 	-1;
	ld.shared.u64 	%rd386, [%r1464+27648];
	shl.b32 	%r1485, %r248, 3;
	add.s32 	%r1486, %r1467, %r1485;
	ld.shared.u64 	%rd387, [%r1486];
	add.s64 	%rd388, %rd387, %rd10;
	shl.b64 	%rd389, %rd388, 3;
	add.s64 	%rd390, %rd1, %rd389;
	st.global.u64 	[%rd390+27648], %rd386;
	bar.warp.sync 	-1;
	ld.shared.u64 	%rd391, [%r1464+30720];
	shl.b32 	%r1487, %r249, 3;
	add.s32 	%r1488, %r1467, %r1487;
	ld.shared.u64 	%rd392, [%r1488];
	add.s64 	%rd393, %rd392, %rd10;
	shl.b64 	%rd394, %rd393, 3;
	add.s64 	%rd395, %rd1, %rd394;
	st.global.u64 	[%rd395+30720], %rd391;
	bar.warp.sync 	-1;
	ld.shared.u64 	%rd396, [%r1464+33792];
	shl.b32 	%r1489, %r250, 3;
	add.s32 	%r1490, %r1467, %r1489;
	ld.shared.u64 	%rd397, [%r1490];
	add.s64 	%rd398, %rd397, %rd10;
	shl.b64 	%rd399, %rd398, 3;
	add.s64 	%rd400, %rd1, %rd399;
	st.global.u64 	[%rd400+33792], %rd396;
	bar.warp.sync 	-1;
	ld.shared.u64 	%rd401, [%r1464+36864];
	shl.b32 	%r1491, %r251, 3;
	add.s32 	%r1492, %r1467, %r1491;
	ld.shared.u64 	%rd402, [%r1492];
	add.s64 	%rd403, %rd402, %rd10;
	shl.b64 	%rd404, %rd403, 3;
	add.s64 	%rd405, %rd1, %rd404;
	st.global.u64 	[%rd405+36864], %rd401;
	bar.warp.sync 	-1;
	ld.shared.u64 	%rd406, [%r1464+39936];
	shl.b32 	%r1493, %r252, 3;
	add.s32 	%r1494, %r1467, %r1493;
	ld.shared.u64 	%rd407, [%r1494];
	add.s64 	%rd408, %rd407, %rd10;
	shl.b64 	%rd409, %rd408, 3;
	add.s64 	%rd410, %rd1, %rd409;
	st.global.u64 	[%rd410+39936], %rd406;
	bar.warp.sync 	-1;
	bra.uni 	$L__BB6_285;
$L__BB6_256:
	mad.lo.s32 	%r254, %r4, -5376, %r255;
	shl.b32 	%r1495, %r239, 3;
	add.s32 	%r1497, %r1445, %r1495;
	ld.shared.u64 	%rd136, [%r1497+43008];
	setp.ge.s32 	%p163, %r1, %r254;
	@%p163 bra 	$L__BB6_258;
	shl.b32 	%r1498, %r1, 2;
	add.s32 	%r1499, %r103, %r1498;
	ld.shared.u64 	%rd411, [%r1499];
	add.s64 	%rd412, %rd136, %rd10;
	shl.b64 	%rd413, %rd412, 3;
	add.s64 	%rd414, %rd1, %rd413;
	st.global.u64 	[%rd414], %rd411;
$L__BB6_258:
	bar.warp.sync 	-1;
	shl.b32 	%r1500, %r240, 3;
	add.s32 	%r1502, %r1445, %r1500;
	ld.shared.u64 	%rd137, [%r1502+43008];
	add.s32 	%r1503, %r1, 384;
	setp.ge.s32 	%p164, %r1503, %r254;
	@%p164 bra 	$L__BB6_260;
	shl.b32 	%r1504, %r1, 2;
	add.s32 	%r1505, %r103, %r1504;
	ld.shared.u64 	%rd415, [%r1505+3072];
	add.s64 	%rd416, %rd137, %rd10;
	shl.b64 	%rd417, %rd416, 3;
	add.s64 	%rd418, %rd1, %rd417;
	st.global.u64 	[%rd418+3072], %rd415;
$L__BB6_260:
	bar.warp.sync 	-1;
	shl.b32 	%r1506, %r241, 3;
	add.s32 	%r1508, %r1445, %r1506;
	ld.shared.u64 	%rd138, [%r1508+43008];
	add.s32 	%r1509, %r1, 768;
	setp.ge.s32 	%p165, %r1509, %r254;
	@%p165 bra 	$L__BB6_262;
	shl.b32 	%r1510, %r1, 2;
	add.s32 	%r1511, %r103, %r1510;
	ld.shared.u64 	%rd419, [%r1511+6144];
	add.s64 	%rd420, %rd138, %rd10;
	shl.b64 	%rd421, %rd420, 3;
	add.s64 	%rd422, %rd1, %rd421;
	st.global.u64 	[%rd422+6144], %rd419;
$L__BB6_262:
	bar.warp.sync 	-1;
	shl.b32 	%r1512, %r242, 3;
	add.s32 	%r1514, %r1445, %r1512;
	ld.shared.u64 	%rd139, [%r1514+43008];
	add.s32 	%r1515, %r1, 1152;
	setp.ge.s32 	%p166, %r1515, %r254;
	@%p166 bra 	$L__BB6_264;
	shl.b32 	%r1516, %r1, 2;
	add.s32 	%r1517, %r103, %r1516;
	ld.shared.u64 	%rd423, [%r1517+9216];
	add.s64 	%rd424, %rd139, %rd10;
	shl.b64 	%rd425, %rd424, 3;
	add.s64 	%rd426, %rd1, %rd425;
	st.global.u64 	[%rd426+9216], %rd423;
$L__BB6_264:
	bar.warp.sync 	-1;
	shl.b32 	%r1518, %r243, 3;
	add.s32 	%r1520, %r1445, %r1518;
	ld.shared.u64 	%rd140, [%r1520+43008];
	add.s32 	%r1521, %r1, 1536;
	setp.ge.s32 	%p167, %r1521, %r254;
	@%p167 bra 	$L__BB6_266;
	shl.b32 	%r1522, %r1, 2;
	add.s32 	%r1523, %r103, %r1522;
	ld.shared.u64 	%rd427, [%r1523+12288];
	add.s64 	%rd428, %rd140, %rd10;
	shl.b64 	%rd429, %rd428, 3;
	add.s64 	%rd430, %rd1, %rd429;
	st.global.u64 	[%rd430+12288], %rd427;
$L__BB6_266:
	bar.warp.sync 	-1;
	shl.b32 	%r1524, %r244, 3;
	add.s32 	%r1526, %r1445, %r1524;
	ld.shared.u64 	%rd141, [%r1526+43008];
	add.s32 	%r1527, %r1, 1920;
	setp.ge.s32 	%p168, %r1527, %r254;
	@%p168 bra 	$L__BB6_268;
	shl.b32 	%r1528, %r1, 2;
	add.s32 	%r1529, %r103, %r1528;
	ld.shared.u64 	%rd431, [%r1529+15360];
	add.s64 	%rd432, %rd141, %rd10;
	shl.b64 	%rd433, %rd432, 3;
	add.s64 	%rd434, %rd1, %rd433;
	st.global.u64 	[%rd434+15360], %rd431;
$L__BB6_268:
	bar.warp.sync 	-1;
	shl.b32 	%r1530, %r245, 3;
	add.s32 	%r1532, %r1445, %r1530;
	ld.shared.u64 	%rd142, [%r1532+43008];
	add.s32 	%r1533, %r1, 2304;
	setp.ge.s32 	%p169, %r1533, %r254;
	@%p169 bra 	$L__BB6_270;
	shl.b32 	%r1534, %r1, 2;
	add.s32 	%r1535, %r103, %r1534;
	ld.shared.u64 	%rd435, [%r1535+18432];
	add.s64 	%rd436, %rd142, %rd10;
	shl.b64 	%rd437, %rd436, 3;
	add.s64 	%rd438, %rd1, %rd437;
	st.global.u64 	[%rd438+18432], %rd435;
$L__BB6_270:
	bar.warp.sync 	-1;
	shl.b32 	%r1536, %r246, 3;
	add.s32 	%r1538, %r1445, %r1536;
	ld.shared.u64 	%rd143, [%r1538+43008];
	add.s32 	%r1539, %r1, 2688;
	setp.ge.s32 	%p170, %r1539, %r254;
	@%p170 bra 	$L__BB6_272;
	shl.b32 	%r1540, %r1, 2;
	add.s32 	%r1541, %r103, %r1540;
	ld.shared.u64 	%rd439, [%r1541+21504];
	add.s64 	%rd440, %rd143, %rd10;
	shl.b64 	%rd441, %rd440, 3;
	add.s64 	%rd442, %rd1, %rd441;
	st.global.u64 	[%rd442+21504], %rd439;
$L__BB6_272:
	bar.warp.sync 	-1;
	shl.b32 	%r1542, %r247, 3;
	add.s32 	%r1544, %r1445, %r1542;
	ld.shared.u64 	%rd144, [%r1544+43008];
	or.b32  	%r1545, %r1, 3072;
	setp.ge.s32 	%p171, %r1545, %r254;
	@%p171 bra 	$L__BB6_274;
	shl.b32 	%r1546, %r1, 2;
	add.s32 	%r1547, %r103, %r1546;
	ld.shared.u64 	%rd443, [%r1547+24576];
	add.s64 	%rd444, %rd144, %rd10;
	shl.b64 	%rd445, %rd444, 3;
	add.s64 	%rd446, %rd1, %rd445;
	st.global.u64 	[%rd446+24576], %rd443;
$L__BB6_274:
	bar.warp.sync 	-1;
	shl.b32 	%r1548, %r248, 3;
	add.s32 	%r1550, %r1445, %r1548;
	ld.shared.u64 	%rd145, [%r1550+43008];
	add.s32 	%r1551, %r1, 3456;
	setp.ge.s32 	%p172, %r1551, %r254;
	@%p172 bra 	$L__BB6_276;
	shl.b32 	%r1552, %r1, 2;
	add.s32 	%r1553, %r103, %r1552;
	ld.shared.u64 	%rd447, [%r1553+27648];
	add.s64 	%rd448, %rd145, %rd10;
	shl.b64 	%rd449, %rd448, 3;
	add.s64 	%rd450, %rd1, %rd449;
	st.global.u64 	[%rd450+27648], %rd447;
$L__BB6_276:
	bar.warp.sync 	-1;
	shl.b32 	%r1554, %r249, 3;
	add.s32 	%r1556, %r1445, %r1554;
	ld.shared.u64 	%rd146, [%r1556+43008];
	add.s32 	%r1557, %r1, 3840;
	setp.ge.s32 	%p173, %r1557, %r254;
	@%p173 bra 	$L__BB6_278;
	shl.b32 	%r1558, %r1, 2;
	add.s32 	%r1559, %r103, %r1558;
	ld.shared.u64 	%rd451, [%r1559+30720];
	add.s64 	%rd452, %rd146, %rd10;
	shl.b64 	%rd453, %rd452, 3;
	add.s64 	%rd454, %rd1, %rd453;
	st.global.u64 	[%rd454+30720], %rd451;
$L__BB6_278:
	bar.warp.sync 	-1;
	shl.b32 	%r1560, %r250, 3;
	add.s32 	%r1562, %r1445, %r1560;
	ld.shared.u64 	%rd147, [%r1562+43008];
	add.s32 	%r1563, %r1, 4224;
	setp.ge.s32 	%p174, %r1563, %r254;
	@%p174 bra 	$L__BB6_280;
	shl.b32 	%r1564, %r1, 2;
	add.s32 	%r1565, %r103, %r1564;
	ld.shared.u64 	%rd455, [%r1565+33792];
	add.s64 	%rd456, %rd147, %rd10;
	shl.b64 	%rd457, %rd456, 3;
	add.s64 	%rd458, %rd1, %rd457;
	st.global.u64 	[%rd458+33792], %rd455;
$L__BB6_280:
	bar.warp.sync 	-1;
	shl.b32 	%r1566, %r251, 3;
	add.s32 	%r1568, %r1445, %r1566;
	ld.shared.u64 	%rd148, [%r1568+43008];
	add.s32 	%r1569, %r1, 4608;
	setp.ge.s32 	%p175, %r1569, %r254;
	@%p175 bra 	$L__BB6_282;
	shl.b32 	%r1570, %r1, 2;
	add.s32 	%r1571, %r103, %r1570;
	ld.shared.u64 	%rd459, [%r1571+36864];
	add.s64 	%rd460, %rd148, %rd10;
	shl.b64 	%rd461, %rd460, 3;
	add.s64 	%rd462, %rd1, %rd461;
	st.global.u64 	[%rd462+36864], %rd459;
$L__BB6_282:
	bar.warp.sync 	-1;
	shl.b32 	%r1572, %r252, 3;
	add.s32 	%r1574, %r1445, %r1572;
	ld.shared.u64 	%rd463, [%r1574+43008];
	add.s64 	%rd149, %rd463, %rd10;
	add.s32 	%r1575, %r1, 4992;
	setp.ge.s32 	%p176, %r1575, %r254;
	@%p176 bra 	$L__BB6_284;
	shl.b32 	%r1576, %r1, 2;
	add.s32 	%r1577, %r103, %r1576;
	ld.shared.u64 	%rd464, [%r1577+39936];
	shl.b64 	%rd465, %rd149, 3;
	add.s64 	%rd466, %rd1, %rd465;
	st.global.u64 	[%rd466+39936], %rd464;
$L__BB6_284:
	bar.warp.sync 	-1;
$L__BB6_285:
	ret;

}
	// .globl	_ZN3cub18CUB_300001_SM_10006detail10radix_sort31DeviceRadixSortSingleTileKernelINS1_5radix10policy_hubIiiyE10Policy1000ELNS0_9SortOrderE1EiiyNS1_21identity_decomposer_tEEEvPKT1_PSA_PKT2_PSE_T3_iiT4_
.visible .entry _ZN3cub18CUB_300001_SM_10006detail10radix_sort31DeviceRadixSortSingleTileKernelINS1_5radix10policy_hubIiiyE10Policy1000ELNS0_9SortOrderE1EiiyNS1_21identity_decomposer_tEEEvPKT1_PSA_PKT2_PSE_T3_iiT4_(
	.param .u64 .ptr .align 1 _ZN3cub18CUB_300001_SM_10006detail10radix_sort31DeviceRadixSortSingleTileKernelINS1_5radix10policy_hubIiiyE10Policy1000ELNS0_9SortOrderE1EiiyNS1_21identity_decomposer_tEEEvPKT1_PSA_PKT2_PSE_T3_iiT4__param_0,
	.param .u64 .ptr .align 1 _ZN3cub18CUB_300001_SM_10006detail10radix_sort31DeviceRadixSortSingleTileKernelINS1_5radix10policy_hubIiiyE10Policy1000ELNS0_9SortOrderE1EiiyNS1_21identity_decomposer_tEEEvPKT1_PSA_PKT2_PSE_T3_iiT4__param_1,
	.param .u64 .ptr .align 1 _ZN3cub18CUB_300001_SM_10006detail10radix_sort31DeviceRadixSortSingleTileKernelINS1_5radix10policy_hubIiiyE10Policy1000ELNS0_9SortOrderE1EiiyNS1_21identity_decomposer_tEEEvPKT1_PSA_PKT2_PSE_T3_iiT4__param_2,
	.param .u64 .ptr .align 1 _ZN3cub18CUB_300001_SM_10006detail10radix_sort31DeviceRadixSortSingleTileKernelINS1_5radix10policy_hubIiiyE10Policy1000ELNS0_9SortOrderE1EiiyNS1_21identity_decomposer_tEEEvPKT1_PSA_PKT2_PSE_T3_iiT4__param_3,
	.param .u64 _ZN3cub18CUB_300001_SM_10006detail10radix_sort31DeviceRadixSortSingleTileKernelINS1_5radix10policy_hubIiiyE10Policy1000ELNS0_9SortOrderE1EiiyNS1_21identity_decomposer_tEEEvPKT1_PSA_PKT2_PSE_T3_iiT4__param_4,
	.param .u32 _ZN3cub18CUB_300001_SM_10006detail10radix_sort31DeviceRadixSortSingleTileKernelINS1_5radix10policy_hubIiiyE10Policy1000ELNS0_9SortOrderE1EiiyNS1_21identity_decomposer_tEEEvPKT1_PSA_PKT2_PSE_T3_iiT4__param_5,
	.param .u32 _ZN3cub18CUB_300001_SM_10006detail10radix_sort31DeviceRadixSortSingleTileKernelINS1_5radix10policy_hubIiiyE10Policy1000ELNS0_9SortOrderE1EiiyNS1_21identity_decomposer_tEEEvPKT1_PSA_PKT2_PSE_T3_iiT4__param_6,
	.param .align 1 .b8 _ZN3cub18CUB_300001_SM_10006detail10radix_sort31DeviceRadixSortSingleTileKernelINS1_5radix10policy_hubIiiyE10Policy1000ELNS0_9SortOrderE1EiiyNS1_21identity_decomposer_tEEEvPKT1_PSA_PKT2_PSE_T3_iiT4__param_7[1]
)
.maxntid 256
.minnctapersm 1
{
	.reg .pred 	%p<73>;
	.reg .b16 	%rs<39>;
	.reg .b32 	%r<919>;
	.reg .b64 	%rd<37>;
	// demoted variable
	.shared .align 16 .b8 _ZZN3cub18CUB_300001_SM_10006detail10radix_sort31DeviceRadixSortSingleTileKernelINS1_5radix10policy_hubIiiyE10Policy1000ELNS0_9SortOrderE1EiiyNS1_21identity_decomposer_tEEEvPKT1_PSA_PKT2_PSE_T3_iiT4_E12temp_storage[33856];
	ld.param.u64 	%rd10, [_ZN3cub18CUB_300001_SM_10006detail10radix_sort31DeviceRadixSortSingleTileKernelINS1_5radix10policy_hubIiiyE10Policy1000ELNS0_9SortOrderE1EiiyNS1_21identity_decomposer_tEEEvPKT1_PSA_PKT2_PSE_T3_iiT4__param_0];
	ld.param.u64 	%rd6, [_ZN3cub18CUB_300001_SM_10006detail10radix_sort31DeviceRadixSortSingleTileKernelINS1_5radix10policy_hubIiiyE10Policy1000ELNS0_9SortOrderE1EiiyNS1_21identity_decomposer_tEEEvPKT1_PSA_PKT2_PSE_T3_iiT4__param_1];
	ld.param.u64 	%rd7, [_ZN3cub18CUB_300001_SM_10006detail10radix_sort31DeviceRadixSortSingleTileKernelINS1_5radix10policy_hubIiiyE10Policy1000ELNS0_9SortOrderE1EiiyNS1_21identity_decomposer_tEEEvPKT1_PSA_PKT2_PSE_T3_iiT4__param_2];
	ld.param.u64 	%rd8, [_ZN3cub18CUB_300001_SM_10006detail10radix_sort31DeviceRadixSortSingleTileKernelINS1_5radix10policy_hubIiiyE10Policy1000ELNS0_9SortOrderE1EiiyNS1_21identity_decomposer_tEEEvPKT1_PSA_PKT2_PSE_T3_iiT4__param_3];
	ld.param.u64 	%rd9, [_ZN3cub18CUB_300001_SM_10006detail10radix_sort31DeviceRadixSortSingleTileKernelINS1_5radix10policy_hubIiiyE10Policy1000ELNS0_9SortOrderE1EiiyNS1_21identity_decomposer_tEEEvPKT1_PSA_PKT2_PSE_T3_iiT4__param_4];
	ld.param.u32 	%r303, [_ZN3cub18CUB_300001_SM_10006detail10radix_sort31DeviceRadixSortSingleTileKernelINS1_5radix10policy_hubIiiyE10Policy1000ELNS0_9SortOrderE1EiiyNS1_21identity_decomposer_tEEEvPKT1_PSA_PKT2_PSE_T3_iiT4__param_5];
	ld.param.u32 	%r304, [_ZN3cub18CUB_300001_SM_10006detail10radix_sort31DeviceRadixSortSingleTileKernelINS1_5radix10policy_hubIiiyE10Policy1000ELNS0_9SortOrderE1EiiyNS1_21identity_decomposer_tEEEvPKT1_PSA_PKT2_PSE_T3_iiT4__param_6];
	cvta.to.global.u64 	%rd11, %rd10;
	cvt.u32.u64 	%r1, %rd9;
	mov.u32 	%r2, %tid.x;
	mul.lo.s32 	%r3, %r2, 19;
	setp.ge.s32 	%p1, %r3, %r1;
	mul.wide.u32 	%rd12, %r3, 4;
	add.s64 	%rd1, %rd11, %rd12;
	mov.b32 	%r897, 0;
	@%p1 bra 	$L__BB7_2;
	ld.global.u32 	%r306, [%rd1];
	xor.b32  	%r897, %r306, -2147483648;
$L__BB7_2:
	add.s32 	%r6, %r3, 1;
	setp.ge.s32 	%p2, %r6, %r1;
	mov.b32 	%r896, 0;
	@%p2 bra 	$L__BB7_4;
	ld.global.u32 	%r308, [%rd1+4];
	xor.b32  	%r896, %r308, -2147483648;
$L__BB7_4:
	add.s32 	%r9, %r3, 2;
	setp.ge.s32 	%p3, %r9, %r1;
	mov.b32 	%r895, 0;
	@%p3 bra 	$L__BB7_6;
	ld.global.u32 	%r310, [%rd1+8];
	xor.b32  	%r895, %r310, -2147483648;
$L__BB7_6:
	add.s32 	%r12, %r3, 3;
	setp.ge.s32 	%p4, %r12, %r1;
	mov.b32 	%r894, 0;
	@%p4 bra 	$L__BB7_8;
	ld.global.u32 	%r312, [%rd1+12];
	xor.b32  	%r894, %r312, -2147483648;
$L__BB7_8:
	add.s32 	%r15, %r3, 4;
	setp.ge.s32 	%p5, %r15, %r1;
	mov.b32 	%r893, 0;
	@%p5 bra 	$L__BB7_10;
	ld.global.u32 	%r314, [%rd1+16];
	xor.b32  	%r893, %r314, -2147483648;
$L__BB7_10:
	add.s32 	%r18, %r3, 5;
	setp.ge.s32 	%p6, %r18, %r1;
	mov.b32 	%r892, 0;
	@%p6 bra 	$L__BB7_12;
	ld.global.u32 	%r316, [%rd1+20];
	xor.b32  	%r892, %r316, -2147483648;
$L__BB7_12:
	add.s32 	%r21, %r3, 6;
	setp.ge.s32 	%p7, %r21, %r1;
	mov.b32 	%r891, 0;
	@%p7 bra 	$L__BB7_14;
	ld.global.u32 	%r318, [%rd1+24];
	xor.b32  	%r891, %r318, -2147483648;
$L__BB7_14:
	add.s32 	%r24, %r3, 7;
	setp.ge.s32 	%p8, %r24, %r1;
	mov.b32 	%r890, 0;
	@%p8 bra 	$L__BB7_16;
	ld.global.u32 	%r320, [%rd1+28];
	xor.b32  	%r890, %r320, -2147483648;
$L__BB7_16:
	add.s32 	%r27, %r3, 8;
	setp.ge.s32 	%p9, %r27, %r1;
	mov.b32 	%r889, 0;
	@%p9 bra 	$L__BB7_18;
	ld.global.u32 	%r322, [%rd1+32];
	xor.b32  	%r889, %r322, -2147483648;
$L__BB7_18:
	add.s32 	%r30, %r3, 9;
	setp.ge.s32 	%p10, %r30, %r1;
	mov.b32 	%r888, 0;
	@%p10 bra 	$L__BB7_20;
	ld.global.u32 	%r324, [%rd1+36];
	xor.b32  	%r888, %r324, -2147483648;
$L__BB7_20:
	add.s32 	%r33, %r3, 10;
	setp.ge.s32 	%p11, %r33, %r1;
	mov.b32 	%r887, 0;
	@%p11 bra 	$L__BB7_22;
	ld.global.u32 	%r326, [%rd1+40];
	xor.b32  	%r887, %r326, -2147483648;
$L__BB7_22:
	add.s32 	%r36, %r3, 11;
	setp.ge.s32 	%p12, %r36, %r1;
	mov.b32 	%r886, 0;
	@%p12 bra 	$L__BB7_24;
	ld.global.u32 	%r328, [%rd1+44];
	xor.b32  	%r886, %r328, -2147483648;
$L__BB7_24:
	add.s32 	%r39, %r3, 12;
	setp.ge.s32 	%p13, %r39, %r1;
	mov.b32 	%r885, 0;
	@%p13 bra 	$L__BB7_26;
	ld.global.u32 	%r330, [%rd1+48];
	xor.b32  	%r885, %r330, -2147483648;
$L__BB7_26:
	add.s32 	%r42, %r3, 13;
	setp.ge.s32 	%p14, %r42, %r1;
	mov.b32 	%r884, 0;
	@%p14 bra 	$L__BB7_28;
	ld.global.u32 	%r332, [%rd1+52];
	xor.b32  	%r884, %r332, -2147483648;
$L__BB7_28:
	add.s32 	%r45, %r3, 14;
	setp.ge.s32 	%p15, %r45, %r1;
	mov.b32 	%r883, 0;
	@%p15 bra 	$L__BB7_30;
	ld.global.u32 	%r334, [%rd1+56];
	xor.b32  	%r883, %r334, -2147483648;
$L__BB7_30:
	add.s32 	%r48, %r3, 15;
	setp.ge.s32 	%p16, %r48, %r1;
	mov.b32 	%r882, 0;
	@%p16 bra 	$L__BB7_32;
	ld.global.u32 	%r336, [%rd1+60];
	xor.b32  	%r882, %r336, -2147483648;
$L__BB7_32:
	add.s32 	%r51, %r3, 16;
	setp.ge.s32 	%p17, %r51, %r1;
	mov.b32 	%r881, 0;
	@%p17 bra 	$L__BB7_34;
	ld.global.u32 	%r338, [%rd1+64];
	xor.b32  	%r881, %r338, -2147483648;
$L__BB7_34:
	add.s32 	%r54, %r3, 17;
	setp.ge.s32 	%p18, %r54, %r1;
	mov.b32 	%r880, 0;
	@%p18 bra 	$L__BB7_36;
	ld.global.u32 	%r340, [%rd1+68];
	xor.b32  	%r880, %r340, -2147483648;
$L__BB7_36:
	add.s32 	%r57, %r3, 18;
	setp.ge.s32 	%p19, %r57, %r1;
	mov.b32 	%r879, 0;
	@%p19 bra 	$L__BB7_38;
	ld.global.u32 	%r342, [%rd1+72];
	xor.b32  	%r879, %r342, -2147483648;
$L__BB7_38:
	bar.sync 	0;
	mov.b64 	{%r344, %r345}, %rd9;
	shfl.sync.idx.b32	%r60|%p20, %r344, 0, 31, -1;
	shfl.sync.idx.b32	%r346|%p21, %r345, 0, 31, -1;
	mov.b64 	%rd2, {%r60, %r346};
	setp.ge.s32 	%p22, %r3, %r60;
	cvta.to.global.u64 	%rd13, %rd7;
	add.s64 	%rd3, %rd13, %rd12;
	@%p22 bra 	$L__BB7_40;
	ld.global.u32 	%r916, [%rd3];
$L__BB7_40:
	setp.ge.s32 	%p23, %r6, %r60;
	@%p23 bra 	$L__BB7_42;
	ld.global.u32 	%r915, [%rd3+4];
$L__BB7_42:
	setp.ge.s32 	%p24, %r9, %r60;
	@%p24 bra 	$L__BB7_44;
	ld.global.u32 	%r914, [%rd3+8];
$L__BB7_44:
	setp.ge.s32 	%p25, %r12, %r60;
	@%p25 bra 	$L__BB7_46;
	ld.global.u32 	%r913, [%rd3+12];
$L__BB7_46:
	setp.ge.s32 	%p26, %r15, %r60;
	@%p26 bra 	$L__BB7_48;
	ld.global.u32 	%r912, [%rd3+16];
$L__BB7_48:
	setp.ge.s32 	%p27, %r18, %r60;
	@%p27 bra 	$L__BB7_50;
	ld.global.u32 	%r911, [%rd3+20];
$L__BB7_50:
	setp.ge.s32 	%p28, %r21, %r60;
	@%p28 bra 	$L__BB7_52;
	ld.global.u32 	%r910, [%rd3+24];
$L__BB7_52:
	setp.ge.s32 	%p29, %r24, %r60;
	@%p29 bra 	$L__BB7_54;
	ld.global.u32 	%r909, [%rd3+28];
$L__BB7_54:
	setp.ge.s32 	%p30, %r27, %r60;
	@%p30 bra 	$L__BB7_56;
	ld.global.u32 	%r908, [%rd3+32];
$L__BB7_56:
	setp.ge.s32 	%p31, %r30, %r60;
	@%p31 bra 	$L__BB7_58;
	ld.global.u32 	%r907, [%rd3+36];
$L__BB7_58:
	setp.ge.s32 	%p32, %r33, %r60;
	@%p32 bra 	$L__BB7_60;
	ld.global.u32 	%r906, [%rd3+40];
$L__BB7_60:
	setp.ge.s32 	%p33, %r36, %r60;
	@%p33 bra 	$L__BB7_62;
	ld.global.u32 	%r905, [%rd3+44];
$L__BB7_62:
	setp.ge.s32 	%p34, %r39, %r60;
	@%p34 bra 	$L__BB7_64;
	ld.global.u32 	%r904, [%rd3+48];
$L__BB7_64:
	setp.ge.s32 	%p35, %r42, %r60;
	@%p35 bra 	$L__BB7_66;
	ld.global.u32 	%r903, [%rd3+52];
$L__BB7_66:
	setp.ge.s32 	%p36, %r45, %r60;
	@%p36 bra 	$L__BB7_68;
	ld.global.u32 	%r902, [%rd3+56];
$L__BB7_68:
	setp.ge.s32 	%p37, %r48, %r60;
	@%p37 bra 	$L__BB7_70;
	ld.global.u32 	%r901, [%rd3+60];
$L__BB7_70:
	setp.ge.s32 	%p38, %r51, %r60;
	@%p38 bra 	$L__BB7_72;
	ld.global.u32 	%r900, [%rd3+64];
$L__BB7_72:
	setp.ge.s32 	%p39, %r54, %r60;
	@%p39 bra 	$L__BB7_74;
	ld.global.u32 	%r899, [%rd3+68];
$L__BB7_74:
	setp.ge.s32 	%p40, %r57, %r60;
	@%p40 bra 	$L__BB7_76;
	ld.global.u32 	%r898, [%rd3+72];
$L__BB7_76:
	bar.sync 	0;
	shr.u32 	%r99, %r2, 5;
	shl.b32 	%r366, %r2, 2;
	mov.u32 	%r367, _ZZN3cub18CUB_300001_SM_10006detail10radix_sort31DeviceRadixSortSingleTileKernelINS1_5radix10policy_hubIiiyE10Policy1000ELNS0_9SortOrderE1EiiyNS1_21identity_decomposer_tEEEvPKT1_PSA_PKT2_PSE_T3_iiT4_E12temp_storage;
	add.s32 	%r100, %r367, %r366;
	shl.b32 	%r368, %r2, 7;
	add.s32 	%r101, %r100, %r368;
	shl.b32 	%r369, %r99, 2;
	add.s32 	%r370, %r367, %r369;
	add.s32 	%r102, %r370, 33792;
	mad.lo.s32 	%r103, %r2, -56, %r101;
	add.s32 	%r878, %r303, 6;
	sub.s32 	%r877, %r304, %r303;
$L__BB7_77:
	add.s32 	%r430, %r878, -6;
	min.s32 	%r373, %r877, 6;
	mov.b32 	%r459, 0;
	st.shared.u32 	[%r100], %r459;
	st.shared.u32 	[%r100+1024], %r459;
	st.shared.u32 	[%r100+2048], %r459;
	st.shared.u32 	[%r100+3072], %r459;
	st.shared.u32 	[%r100+4096], %r459;
	st.shared.u32 	[%r100+5120], %r459;
	st.shared.u32 	[%r100+6144], %r459;
	st.shared.u32 	[%r100+7168], %r459;
	st.shared.u32 	[%r100+8192], %r459;
	st.shared.u32 	[%r100+9216], %r459;
	st.shared.u32 	[%r100+10240], %r459;
	st.shared.u32 	[%r100+11264], %r459;
	st.shared.u32 	[%r100+12288], %r459;
	st.shared.u32 	[%r100+13312], %r459;
	st.shared.u32 	[%r100+14336], %r459;
	st.shared.u32 	[%r100+15360], %r459;
	st.shared.u32 	[%r100+16384], %r459;
	st.shared.u32 	[%r100+17408], %r459;
	st.shared.u32 	[%r100+18432], %r459;
	st.shared.u32 	[%r100+19456], %r459;
	st.shared.u32 	[%r100+20480], %r459;
	st.shared.u32 	[%r100+21504], %r459;
	st.shared.u32 	[%r100+22528], %r459;
	st.shared.u32 	[%r100+23552], %r459;
	st.shared.u32 	[%r100+24576], %r459;
	st.shared.u32 	[%r100+25600], %r459;
	st.shared.u32 	[%r100+26624], %r459;
	st.shared.u32 	[%r100+27648], %r459;
	st.shared.u32 	[%r100+28672], %r459;
	st.shared.u32 	[%r100+29696], %r459;
	st.shared.u32 	[%r100+30720], %r459;
	st.shared.u32 	[%r100+31744], %r459;
	st.shared.u32 	[%r100+32768], %r459;
	// begin inline asm
	bmsk.clamp.b32 %r371, %r459, %r373;
	// end inline asm
	// begin inline asm
	shr.b32 %r374, %r897, %r430;
	// end inline asm
	and.b32  	%r462, %r371, %r374;
	shl.b32 	%r463, %r462, 10;
	not.b32 	%r464, %r463;
	and.b32  	%r465, %r464, 31744;
	add.s32 	%r466, %r100, %r465;
	shr.u32 	%r467, %r462, 4;
	and.b32  	%r468, %r467, 268435454;
	sub.s32 	%r147, %r466, %r468;
	ld.shared.u16 	%rs1, [%r147+2];
	add.s16 	%rs20, %rs1, 1;
	st.shared.u16 	[%r147+2], %rs20;
	// begin inline asm
	shr.b32 %r377, %r896, %r430;
	// end inline asm
	and.b32  	%r469, %r371, %r377;
	shl.b32 	%r470, %r469, 10;
	not.b32 	%r471, %r470;
	and.b32  	%r472, %r471, 31744;
	add.s32 	%r473, %r100, %r472;
	shr.u32 	%r474, %r469, 4;
	and.b32  	%r475, %r474, 268435454;
	sub.s32 	%r148, %r473, %r475;
	ld.shared.u16 	%rs2, [%r148+2];
	add.s16 	%rs21, %rs2, 1;
	st.shared.u16 	[%r148+2], %rs21;
	// begin inline asm
	shr.b32 %r380, %r895, %r430;
	// end inline asm
	and.b32  	%r476, %r371, %r380;
	shl.b32 	%r477, %r476, 10;
	not.b32 	%r478, %r477;
	and.b32  	%r479, %r478, 31744;
	add.s32 	%r480, %r100, %r479;
	shr.u32 	%r481, %r476, 4;
	and.b32  	%r482, %r481, 268435454;
	sub.s32 	%r149, %r480, %r482;
	ld.shared.u16 	%rs3, [%r149+2];
	add.s16 	%rs22, %rs3, 1;
	st.shared.u16 	[%r149+2], %rs22;
	// begin inline asm
	shr.b32 %r383, %r894, %r430;
	// end inline asm
	and.b32  	%r483, %r371, %r383;
	shl.b32 	%r484, %r483, 10;
	not.b32 	%r485, %r484;
	and.b32  	%r486, %r485, 31744;
	add.s32 	%r487, %r100, %r486;
	shr.u32 	%r488, %r483, 4;
	and.b32  	%r489, %r488, 268435454;
	sub.s32 	%r150, %r487, %r489;
	ld.shared.u16 	%rs4, [%r150+2];
	add.s16 	%rs23, %rs4, 1;
	st.shared.u16 	[%r150+2], %rs23;
	// begin inline asm
	shr.b32 %r386, %r893, %r430;
	// end inline asm
	and.b32  	%r490, %r371, %r386;
	shl.b32 	%r491, %r490, 10;
	not.b32 	%r492, %r491;
	and.b32  	%r493, %r492, 31744;
	add.s32 	%r494, %r100, %r493;
	shr.u32 	%r495, %r490, 4;
	and.b32  	%r496, %r495, 268435454;
	sub.s32 	%r151, %r494, %r496;
	ld.shared.u16 	%rs5, [%r151+2];
	add.s16 	%rs24, %rs5, 1;
	st.shared.u16 	[%r151+2], %rs24;
	// begin inline asm
	shr.b32 %r389, %r892, %r430;
	// end inline asm
	and.b32  	%r497, %r371, %r389;
	shl.b32 	%r498, %r497, 10;
	not.b32 	%r499, %r498;
	and.b32  	%r500, %r499, 31744;
	add.s32 	%r501, %r100, %r500;
	shr.u32 	%r502, %r497, 4;
	and.b32  	%r503, %r502, 268435454;
	sub.s32 	%r152, %r501, %r503;
	ld.shared.u16 	%rs6, [%r152+2];
	add.s16 	%rs25, %rs6, 1;
	st.shared.u16 	[%r152+2], %rs25;
	// begin inline asm
	shr.b32 %r392, %r891, %r430;
	// end inline asm
	and.b32  	%r504, %r371, %r392;
	shl.b32 	%r505, %r504, 10;
	not.b32 	%r506, %r505;
	and.b32  	%r507, %r506, 31744;
	add.s32 	%r508, %r100, %r507;
	shr.u32 	%r509, %r504, 4;
	and.b32  	%r510, %r509, 268435454;
	sub.s32 	%r153, %r508, %r510;
	ld.shared.u16 	%rs7, [%r153+2];
	add.s16 	%rs26, %rs7, 1;
	st.shared.u16 	[%r153+2], %rs26;
	// begin inline asm
	shr.b32 %r395, %r890, %r430;
	// end inline asm
	and.b32  	%r511, %r371, %r395;
	shl.b32 	%r512, %r511, 10;
	not.b32 	%r513, %r512;
	and.b32  	%r514, %r513, 31744;
	add.s32 	%r515, %r100, %r514;
	shr.u32 	%r516, %r511, 4;
	and.b32  	%r517, %r516, 268435454;
	sub.s32 	%r154, %r515, %r517;
	ld.shared.u16 	%rs8, [%r154+2];
	add.s16 	%rs27, %rs8, 1;
	st.shared.u16 	[%r154+2], %rs27;
	// begin inline asm
	shr.b32 %r398, %r889, %r430;
	// end inline asm
	and.b32  	%r518, %r371, %r398;
	shl.b32 	%r519, %r518, 10;
	not.b32 	%r520, %r519;
	and.b32  	%r521, %r520, 31744;
	add.s32 	%r522, %r100, %r521;
	shr.u32 	%r523, %r518, 4;
	and.b32  	%r524, %r523, 268435454;
	sub.s32 	%r155, %r522, %r524;
	ld.shared.u16 	%rs9, [%r155+2];
	add.s16 	%rs28, %rs9, 1;
	st.shared.u16 	[%r155+2], %rs28;
	// begin inline asm
	shr.b32 %r401, %r888, %r430;
	// end inline asm
	and.b32  	%r525, %r371, %r401;
	shl.b32 	%r526, %r525, 10;
	not.b32 	%r527, %r526;
	and.b32  	%r528, %r527, 31744;
	add.s32 	%r529, %r100, %r528;
	shr.u32 	%r530, %r525, 4;
	and.b32  	%r531, %r530, 268435454;
	sub.s32 	%r156, %r529, %r531;
	ld.shared.u16 	%rs10, [%r156+2];
	add.s16 	%rs29, %rs10, 1;
	st.shared.u16 	[%r156+2], %rs29;
	// begin inline asm
	shr.b32 %r404, %r887, %r430;
	// end inline asm
	and.b32  	%r532, %r371, %r404;
	shl.b32 	%r533, %r532, 10;
	not.b32 	%r534, %r533;
	and.b32  	%r535, %r534, 31744;
	add.s32 	%r536, %r100, %r535;
	shr.u32 	%r537, %r532, 4;
	and.b32  	%r538, %r537, 268435454;
	sub.s32 	%r157, %r536, %r538;
	ld.shared.u16 	%rs11, [%r157+2];
	add.s16 	%rs30, %rs11, 1;
	st.shared.u16 	[%r157+2], %rs30;
	// begin inline asm
	shr.b32 %r407, %r886, %r430;
	// end inline asm
	and.b32  	%r539, %r371, %r407;
	shl.b32 	%r540, %r539, 10;
	not.b32 	%r541, %r540;
	and.b32  	%r542, %r541, 31744;
	add.s32 	%r543, %r100, %r542;
	shr.u32 	%r544, %r539, 4;
	and.b32  	%r545, %r544, 268435454;
	sub.s32 	%r158, %r543, %r545;
	ld.shared.u16 	%rs12, [%r158+2];
	add.s16 	%rs31, %rs12, 1;
	st.shared.u16 	[%r158+2], %rs31;
	// begin inline asm
	shr.b32 %r410, %r885, %r430;
	// end inline asm
	and.b32  	%r546, %r371, %r410;
	shl.b32 	%r547, %r546, 10;
	not.b32 	%r548, %r547;
	and.b32  	%r549, %r548, 31744;
	add.s32 	%r550, %r100, %r549;
	shr.u32 	%r551, %r546, 4;
	and.b32  	%r552, %r551, 268435454;
	sub.s32 	%r159, %r550, %r552;
	ld.shared.u16 	%rs13, [%r159+2];
	add.s16 	%rs32, %rs13, 1;
	st.shared.u16 	[%r159+2], %rs32;
	// begin inline asm
	shr.b32 %r413, %r884, %r430;
	// end inline asm
	and.b32  	%r553, %r371, %r413;
	shl.b32 	%r554, %r553, 10;
	not.b32 	%r555, %r554;
	and.b32  	%r556, %r555, 31744;
	add.s32 	%r557, %r100, %r556;
	shr.u32 	%r558, %r553, 4;
	and.b32  	%r559, %r558, 268435454;
	sub.s32 	%r160, %r557, %r559;
	ld.shared.u16 	%rs14, [%r160+2];
	add.s16 	%rs33, %rs14, 1;
	st.shared.u16 	[%r160+2], %rs33;
	// begin inline asm
	shr.b32 %r416, %r883, %r430;
	// end inline asm
	and.b32  	%r560, %r371, %r416;
	shl.b32 	%r561, %r560, 10;
	not.b32 	%r562, %r561;
	and.b32  	%r563, %r562, 31744;
	add.s32 	%r564, %r100, %r563;
	shr.u32 	%r565, %r560, 4;
	and.b32  	%r566, %r565, 268435454;
	sub.s32 	%r161, %r564, %r566;
	ld.shared.u16 	%rs15, [%r161+2];
	add.s16 	%rs34, %rs15, 1;
	st.shared.u16 	[%r161+2], %rs34;
	// begin inline asm
	shr.b32 %r419, %r882, %r430;
	// end inline asm
	and.b32  	%r567, %r371, %r419;
	shl.b32 	%r568, %r567, 10;
	not.b32 	%r569, %r568;
	and.b32  	%r570, %r569, 31744;
	add.s32 	%r571, %r100, %r570;
	shr.u32 	%r572, %r567, 4;
	and.b32  	%r573, %r572, 268435454;
	sub.s32 	%r162, %r571, %r573;
	ld.shared.u16 	%rs16, [%r162+2];
	add.s16 	%rs35, %rs16, 1;
	st.shared.u16 	[%r162+2], %rs35;
	// begin inline asm
	shr.b32 %r422, %r881, %r430;
	// end inline asm
	and.b32  	%r574, %r371, %r422;
	shl.b32 	%r575, %r574, 10;
	not.b32 	%r576, %r575;
	and.b32  	%r577, %r576, 31744;
	add.s32 	%r578, %r100, %r577;
	shr.u32 	%r579, %r574, 4;
	and.b32  	%r580, %r579, 268435454;
	sub.s32 	%r163, %r578, %r580;
	ld.shared.u16 	%rs17, [%r163+2];
	add.s16 	%rs36, %rs17, 1;
	st.shared.u16 	[%r163+2], %rs36;
	// begin inline asm
	shr.b32 %r425, %r880, %r430;
	// end inline asm
	and.b32  	%r581, %r371, %r425;
	shl.b32 	%r582, %r581, 10;
	not.b32 	%r583, %r582;
	and.b32  	%r584, %r583, 31744;
	add.s32 	%r585, %r100, %r584;
	shr.u32 	%r586, %r581, 4;
	and.b32  	%r587, %r586, 268435454;
	sub.s32 	%r164, %r585, %r587;
	ld.shared.u16 	%rs18, [%r164+2];
	add.s16 	%rs37, %rs18, 1;
	st.shared.u16 	[%r164+2], %rs37;
	// begin inline asm
	shr.b32 %r428, %r879, %r430;
	// end inline asm
	and.b32  	%r588, %r371, %r428;
	shl.b32 	%r589, %r588, 10;
	not.b32 	%r590, %r589;
	and.b32  	%r591, %r590, 31744;
	add.s32 	%r592, %r100, %r591;
	shr.u32 	%r593, %r588, 4;
	and.b32  	%r594, %r593, 268435454;
	sub.s32 	%r165, %r592, %r594;
	ld.shared.u16 	%rs19, [%r165+2];
	add.s16 	%rs38, %rs19, 1;
	st.shared.u16 	[%r165+2], %rs38;
	bar.sync 	0;
	ld.shared.u32 	%r166, [%r101];
	ld.shared.u32 	%r595, [%r101+4];
	ld.shared.u32 	%r596, [%r101+8];
	ld.shared.u32 	%r597, [%r101+12];
	ld.shared.u32 	%r598, [%r101+16];
	ld.shared.u32 	%r599, [%r101+20];
	ld.shared.u32 	%r600, [%r101+24];
	ld.shared.u32 	%r601, [%r101+28];
	ld.shared.u32 	%r602, [%r101+32];
	ld.shared.u32 	%r603, [%r101+36];
	ld.shared.u32 	%r604, [%r101+40];
	ld.shared.u32 	%r605, [%r101+44];
	ld.shared.u32 	%r606, [%r101+48];
	ld.shared.u32 	%r607, [%r101+52];
	ld.shared.u32 	%r608, [%r101+56];
	ld.shared.u32 	%r609, [%r101+60];
	ld.shared.u32 	%r610, [%r101+64];
	ld.shared.u32 	%r611, [%r101+68];
	ld.shared.u32 	%r612, [%r101+72];
	ld.shared.u32 	%r613, [%r101+76];
	ld.shared.u32 	%r614, [%r101+80];
	ld.shared.u32 	%r615, [%r101+84];
	ld.shared.u32 	%r616, [%r101+88];
	ld.shared.u32 	%r617, [%r101+92];
	ld.shared.u32 	%r618, [%r101+96];
	ld.shared.u32 	%r619, [%r101+100];
	ld.shared.u32 	%r620, [%r101+104];
	ld.shared.u32 	%r621, [%r101+108];
	ld.shared.u32 	%r622, [%r101+112];
	ld.shared.u32 	%r623, [%r101+116];
	ld.shared.u32 	%r624, [%r101+120];
	ld.shared.u32 	%r625, [%r101+124];
	ld.shared.u32 	%r626, [%r101+128];
	add.s32 	%r167, %r595, %r166;
	add.s32 	%r168, %r596, %r167;
	add.s32 	%r169, %r597, %r168;
	add.s32 	%r170, %r598, %r169;
	add.s32 	%r171, %r599, %r170;
	add.s32 	%r172, %r600, %r171;
	add.s32 	%r173, %r601, %r172;
	add.s32 	%r174, %r602, %r173;
	add.s32 	%r175, %r603, %r174;
	add.s32 	%r176, %r604, %r175;
	add.s32 	%r177, %r605, %r176;
	add.s32 	%r178, %r606, %r177;
	add.s32 	%r179, %r607, %r178;
	add.s32 	%r180, %r608, %r179;
	add.s32 	%r181, %r609, %r180;
	add.s32 	%r182, %r610, %r181;
	add.s32 	%r183, %r611, %r182;
	add.s32 	%r184, %r612, %r183;
	add.s32 	%r185, %r613, %r184;
	add.s32 	%r186, %r614, %r185;
	add.s32 	%r187, %r615, %r186;
	add.s32 	%r188, %r616, %r187;
	add.s32 	%r189, %r617, %r188;
	add.s32 	%r190, %r618, %r189;
	add.s32 	%r191, %r619, %r190;
	add.s32 	%r192, %r620, %r191;
	add.s32 	%r193, %r621, %r192;
	add.s32 	%r194, %r622, %r193;
	add.s32 	%r195, %r623, %r194;
	add.s32 	%r196, %r624, %r195;
	add.s32 	%r197, %r625, %r196;
	add.s32 	%r436, %r626, %r197;
	// begin inline asm
	mov.u32 %r431, %laneid;
	// end inline asm
	mov.b32 	%r434, 1;
	mov.b32 	%r461, -1;
	// begin inline asm
	{  .reg .u32 r0;  .reg .pred p;  shfl.sync.up.b32 r0|p, %r436, %r434, %r459, %r461;  @p add.u32 r0, r0, %r436;  mov.u32 %r432, r0;}
	// end inline asm
	mov.b32 	%r440, 2;
	// begin inline asm
	{  .reg .u32 r0;  .reg .pred p;  shfl.sync.up.b32 r0|p, %r432, %r440, %r459, %r461;  @p add.u32 r0, r0, %r432;  mov.u32 %r438, r0;}
	// end inline asm
	mov.b32 	%r446, 4;
	// begin inline asm
	{  .reg .u32 r0;  .reg .pred p;  shfl.sync.up.b32 r0|p, %r438, %r446, %r459, %r461;  @p add.u32 r0, r0, %r438;  mov.u32 %r444, r0;}
	// end inline asm
	mov.b32 	%r452, 8;
	// begin inline asm
	{  .reg .u32 r0;  .reg .pred p;  shfl.sync.up.b32 r0|p, %r444, %r452, %r459, %r461;  @p add.u32 r0, r0, %r444;  mov.u32 %r450, r0;}
	// end inline asm
	mov.b32 	%r458, 16;
	// begin inline asm
	{  .reg .u32 r0;  .reg .pred p;  shfl.sync.up.b32 r0|p, %r450, %r458, %r459, %r461;  @p add.u32 r0, r0, %r450;  mov.u32 %r456, r0;}
	// end inline asm
	setp.ne.s32 	%p41, %r431, 31;
	@%p41 bra 	$L__BB7_79;
	st.shared.u32 	[%r102], %r456;
$L__BB7_79:
	sub.s32 	%r627, %r456, %r436;
	setp.gt.u32 	%p42, %r2, 31;
	setp.eq.s32 	%p43, %r99, 7;
	setp.eq.s32 	%p44, %r99, 6;
	setp.eq.s32 	%p45, %r99, 5;
	setp.eq.s32 	%p46, %r99, 4;
	setp.eq.s32 	%p47, %r99, 3;
	setp.eq.s32 	%p48, %r99, 2;
	setp.eq.s32 	%p49, %r99, 1;
	bar.sync 	0;
	ld.shared.v4.u32 	{%r628, %r629, %r630, %r631}, [_ZZN3cub18CUB_300001_SM_10006detail10radix_sort31DeviceRadixSortSingleTileKernelINS1_5radix10policy_hubIiiyE10Policy1000ELNS0_9SortOrderE1EiiyNS1_21identity_decomposer_tEEEvPKT1_PSA_PKT2_PSE_T3_iiT4_E12temp_storage+33792];
	selp.b32 	%r632, %r628, %r917, %p49;
	add.s32 	%r633, %r629, %r628;
	selp.b32 	%r634, %r633, %r632, %p48;
	add.s32 	%r635, %r633, %r630;
	selp.b32 	%r636, %r635, %r634, %p47;
	add.s32 	%r637, %r635, %r631;
	selp.b32 	%r638, %r637, %r636, %p46;
	ld.shared.v4.u32 	{%r639, %r640, %r641, %r642}, [_ZZN3cub18CUB_300001_SM_10006detail10radix_sort31DeviceRadixSortSingleTileKernelINS1_5radix10policy_hubIiiyE10Policy1000ELNS0_9SortOrderE1EiiyNS1_21identity_decomposer_tEEEvPKT1_PSA_PKT2_PSE_T3_iiT4_E12temp_storage+33808];
	add.s32 	%r643, %r637, %r639;
	selp.b32 	%r644, %r643, %r638, %p45;
	add.s32 	%r645, %r643, %r640;
	selp.b32 	%r646, %r645, %r644, %p44;
	add.s32 	%r647, %r645, %r641;
	selp.b32 	%r917, %r647, %r646, %p43;
	add.s32 	%r202, %r647, %r642;
	setp.ne.s32 	%p50, %r431, 0;
	selp.b32 	%r648, %r627, 0, %p50;
	add.s32 	%r649, %r917, %r648;
	or.pred  	%p51, %p42, %p50;
	selp.b32 	%r918, %r649, %r627, %p42;
	@%p51 bra 	$L__BB7_81;
	shl.b32 	%r918, %r202, 16;
	st.shared.u32 	[_ZZN3cub18CUB_300001_SM_10006detail10radix_sort31DeviceRadixSortSingleTileKernelINS1_5radix10policy_hubIiiyE10Policy1000ELNS0_9SortOrderE1EiiyNS1_21identity_decomposer_tEEEvPKT1_PSA_PKT2_PSE_T3_iiT4_E12temp_storage+33832], %r918;
$L__BB7_81:
	setp.eq.s32 	%p52, %r2, 0;
	bar.sync 	0;
	ld.shared.u32 	%r650, [_ZZN3cub18CUB_300001_SM_10006detail10radix_sort31DeviceRadixSortSingleTileKernelINS1_5radix10policy_hubIiiyE10Policy1000ELNS0_9SortOrderE1EiiyNS1_21identity_decomposer_tEEEvPKT1_PSA_PKT2_PSE_T3_iiT4_E12temp_storage+33832];
	selp.b32 	%r651, 0, %r650, %p52;
	add.s32 	%r652, %r918, %r651;
	add.s32 	%r653, %r166, %r652;
	add.s32 	%r654, %r167, %r652;
	add.s32 	%r655, %r168, %r652;
	add.s32 	%r656, %r169, %r652;
	add.s32 	%r657, %r170, %r652;
	add.s32 	%r658, %r171, %r652;
	add.s32 	%r659, %r172, %r652;
	add.s32 	%r660, %r173, %r652;
	add.s32 	%r661, %r174, %r652;
	add.s32 	%r662, %r175, %r652;
	add.s32 	%r663, %r176, %r652;
	add.s32 	%r664, %r177, %r652;
	add.s32 	%r665, %r178, %r652;
	add.s32 	%r666, %r179, %r652;
	add.s32 	%r667, %r180, %r652;
	add.s32 	%r668, %r181, %r652;
	add.s32 	%r669, %r182, %r652;
	add.s32 	%r670, %r183, %r652;
	add.s32 	%r671, %r184, %r652;
	add.s32 	%r672, %r185, %r652;
	add.s32 	%r673, %r186, %r652;
	add.s32 	%r674, %r187, %r652;
	add.s32 	%r675, %r188, %r652;
	add.s32 	%r676, %r189, %r652;
	add.s32 	%r677, %r190, %r652;
	add.s32 	%r678, %r191, %r652;
	add.s32 	%r679, %r192, %r652;
	add.s32 	%r680, %r193, %r652;
	add.s32 	%r681, %r194, %r652;
	add.s32 	%r682, %r195, %r652;
	add.s32 	%r683, %r196, %r652;
	add.s32 	%r684, %r197, %r652;
	st.shared.u32 	[%r101], %r652;
	st.shared.u32 	[%r101+4], %r653;
	st.shared.u32 	[%r101+8], %r654;
	st.shared.u32 	[%r101+12], %r655;
	st.shared.u32 	[%r101+16], %r656;
	st.shared.u32 	[%r101+20], %r657;
	st.shared.u32 	[%r101+24], %r658;
	st.shared.u32 	[%r101+28], %r659;
	st.shared.u32 	[%r101+32], %r660;
	st.shared.u32 	[%r101+36], %r661;
	st.shared.u32 	[%r101+40], %r662;
	st.shared.u32 	[%r101+44], %r663;
	st.shared.u32 	[%r101+48], %r664;
	st.shared.u32 	[%r101+52], %r665;
	st.shared.u32 	[%r101+56], %r666;
	st.shared.u32 	[%r101+60], %r667;
	st.shared.u32 	[%r101+64], %r668;
	st.shared.u32 	[%r101+68], %r669;
	st.shared.u32 	[%r101+72], %r670;
	st.shared.u32 	[%r101+76], %r671;
	st.shared.u32 	[%r101+80], %r672;
	st.shared.u32 	[%r101+84], %r673;
	st.shared.u32 	[%r101+88], %r674;
	st.shared.u32 	[%r101+92], %r675;
	st.shared.u32 	[%r101+96], %r676;
	st.shared.u32 	[%r101+100], %r677;
	st.shared.u32 	[%r101+104], %r678;
	st.shared.u32 	[%r101+108], %r679;
	st.shared.u32 	[%r101+112], %r680;
	st.shared.u32 	[%r101+116], %r681;
	st.shared.u32 	[%r101+120], %r682;
	st.shared.u32 	[%r101+124], %r683;
	st.shared.u32 	[%r101+128], %r684;
	bar.sync 	0;
	cvt.u32.u16 	%r685, %rs1;
	ld.shared.u16 	%r686, [%r147+2];
	add.s32 	%r206, %r686, %r685;
	cvt.u32.u16 	%r687, %rs2;
	ld.shared.u16 	%r688, [%r148+2];
	add.s32 	%r207, %r688, %r687;
	cvt.u32.u16 	%r689, %rs3;
	ld.shared.u16 	%r690, [%r149+2];
	add.s32 	%r208, %r690, %r689;
	cvt.u32.u16 	%r691, %rs4;
	ld.shared.u16 	%r692, [%r150+2];
	add.s32 	%r209, %r692, %r691;
	cvt.u32.u16 	%r693, %rs5;
	ld.shared.u16 	%r694, [%r151+2];
	add.s32 	%r210, %r694, %r693;
	cvt.u32.u16 	%r695, %rs6;
	ld.shared.u16 	%r696, [%r152+2];
	add.s32 	%r211, %r696, %r695;
	cvt.u32.u16 	%r697, %rs7;
	ld.shared.u16 	%r698, [%r153+2];
	add.s32 	%r212, %r698, %r697;
	cvt.u32.u16 	%r699, %rs8;
	ld.shared.u16 	%r700, [%r154+2];
	add.s32 	%r213, %r700, %r699;
	cvt.u32.u16 	%r701, %rs9;
	ld.shared.u16 	%r702, [%r155+2];
	add.s32 	%r214, %r702, %r701;
	cvt.u32.u16 	%r703, %rs10;
	ld.shared.u16 	%r704, [%r156+2];
	add.s32 	%r215, %r704, %r703;
	cvt.u32.u16 	%r705, %rs11;
	ld.shared.u16 	%r706, [%r157+2];
	add.s32 	%r216, %r706, %r705;
	cvt.u32.u16 	%r707, %rs12;
	ld.shared.u16 	%r708, [%r158+2];
	add.s32 	%r217, %r708, %r707;
	cvt.u32.u16 	%r709, %rs13;
	ld.shared.u16 	%r710, [%r159+2];
	add.s32 	%r218, %r710, %r709;
	cvt.u32.u16 	%r711, %rs14;
	ld.shared.u16 	%r712, [%r160+2];
	add.s32 	%r219, %r712, %r711;
	cvt.u32.u16 	%r713, %rs15;
	ld.shared.u16 	%r714, [%r161+2];
	add.s32 	%r220, %r714, %r713;
	cvt.u32.u16 	%r715, %rs16;
	ld.shared.u16 	%r716, [%r162+2];
	add.s32 	%r221, %r716, %r715;
	cvt.u32.u16 	%r717, %rs17;
	ld.shared.u16 	%r718, [%r163+2];
	add.s32 	%r222, %r718, %r717;
	cvt.u32.u16 	%r719, %rs18;
	ld.shared.u16 	%r720, [%r164+2];
	add.s32 	%r223, %r720, %r719;
	cvt.u32.u16 	%r721, %rs19;
	ld.shared.u16 	%r722, [%r165+2];
	add.s32 	%r224, %r722, %r721;
	bar.sync 	0;
	setp.lt.s32 	%p53, %r878, %r304;
	@%p53 bra 	$L__BB7_121;
	cvt.u64.u32 	%rd15, %r2;
	shl.b32 	%r723, %r206, 2;
	mov.u32 	%r724, _ZZN3cub18CUB_300001_SM_10006detail10radix_sort31DeviceRadixSortSingleTileKernelINS1_5radix10policy_hubIiiyE10Policy1000ELNS0_9SortOrderE1EiiyNS1_21identity_decomposer_tEEEvPKT1_PSA_PKT2_PSE_T3_iiT4_E12temp_storage;
	add.s32 	%r725, %r724, %r723;
	st.shared.u32 	[%r725], %r897;
	shl.b32 	%r726, %r207, 2;
	add.s32 	%r727, %r724, %r726;
	st.shared.u32 	[%r727], %r896;
	shl.b32 	%r728, %r208, 2;
	add.s32 	%r729, %r724, %r728;
	st.shared.u32 	[%r729], %r895;
	shl.b32 	%r730, %r209, 2;
	add.s32 	%r731, %r724, %r730;
	st.shared.u32 	[%r731], %r894;
	shl.b32 	%r732, %r210, 2;
	add.s32 	%r733, %r724, %r732;
	st.shared.u32 	[%r733], %r893;
	shl.b32 	%r734, %r211, 2;
	add.s32 	%r735, %r724, %r734;
	st.shared.u32 	[%r735], %r892;
	shl.b32 	%r736, %r212, 2;
	add.s32 	%r737, %r724, %r736;
	st.shared.u32 	[%r737], %r891;
	shl.b32 	%r738, %r213, 2;
	add.s32 	%r739, %r724, %r738;
	st.shared.u32 	[%r739], %r890;
	shl.b32 	%r740, %r214, 2;
	add.s32 	%r741, %r724, %r740;
	st.shared.u32 	[%r741], %r889;
	shl.b32 	%r742, %r215, 2;
	add.s32 	%r743, %r724, %r742;
	st.shared.u32 	[%r743], %r888;
	shl.b32 	%r744, %r216, 2;
	add.s32 	%r745, %r724, %r744;
	st.shared.u32 	[%r745], %r887;
	shl.b32 	%r746, %r217, 2;
	add.s32 	%r747, %r724, %r746;
	st.shared.u32 	[%r747], %r886;
	shl.b32 	%r748, %r218, 2;
	add.s32 	%r749, %r724, %r748;
	st.shared.u32 	[%r749], %r885;
	shl.b32 	%r750, %r219, 2;
	add.s32 	%r751, %r724, %r750;
	st.shared.u32 	[%r751], %r884;
	shl.b32 	%r752, %r220, 2;
	add.s32 	%r753, %r724, %r752;
	st.shared.u32 	[%r753], %r883;
	shl.b32 	%r754, %r221, 2;
	add.s32 	%r755, %r724, %r754;
	st.shared.u32 	[%r755], %r882;
	shl.b32 	%r756, %r222, 2;
	add.s32 	%r757, %r724, %r756;
	st.shared.u32 	[%r757], %r881;
	shl.b32 	%r758, %r223, 2;
	add.s32 	%r759, %r724, %r758;
	st.shared.u32 	[%r759], %r880;
	shl.b32 	%r760, %r224, 2;
	add.s32 	%r761, %r724, %r760;
	st.shared.u32 	[%r761], %r879;
	bar.sync 	0;
	mad.lo.s32 	%r225, %r2, -72, %r103;
	ld.shared.u32 	%r226, [%r225];
	ld.shared.u32 	%r227, [%r225+1024];
	ld.shared.u32 	%r228, [%r225+2048];
	ld.shared.u32 	%r229, [%r225+3072];
	ld.shared.u32 	%r230, [%r225+4096];
	ld.shared.u32 	%r231, [%r225+5120];
	ld.shared.u32 	%r232, [%r225+6144];
	ld.shared.u32 	%r233, [%r225+7168];
	ld.shared.u32 	%r234, [%r225+8192];
	ld.shared.u32 	%r235, [%r225+9216];
	ld.shared.u32 	%r236, [%r225+10240];
	ld.shared.u32 	%r237, [%r225+11264];
	ld.shared.u32 	%r238, [%r225+12288];
	ld.shared.u32 	%r239, [%r225+13312];
	ld.shared.u32 	%r240, [%r225+14336];
	ld.shared.u32 	%r241, [%r225+15360];
	ld.shared.u32 	%r242, [%r225+16384];
	ld.shared.u32 	%r243, [%r225+17408];
	ld.shared.u32 	%r244, [%r225+18432];
	bar.sync 	0;
	st.shared.u32 	[%r725], %r916;
	st.shared.u32 	[%r727], %r915;
	st.shared.u32 	[%r729], %r914;
	st.shared.u32 	[%r731], %r913;
	st.shared.u32 	[%r733], %r912;
	st.shared.u32 	[%r735], %r911;
	st.shared.u32 	[%r737], %r910;
	st.shared.u32 	[%r739], %r909;
	st.shared.u32 	[%r741], %r908;
	st.shared.u32 	[%r743], %r907;
	st.shared.u32 	[%r745], %r906;
	st.shared.u32 	[%r747], %r905;
	st.shared.u32 	[%r749], %r904;
	st.shared.u32 	[%r751], %r903;
	st.shared.u32 	[%r753], %r902;
	st.shared.u32 	[%r755], %r901;
	st.shared.u32 	[%r757], %r900;
	st.shared.u32 	[%r759], %r899;
	st.shared.u32 	[%r761], %r898;
	bar.sync 	0;
	ld.shared.u32 	%r245, [%r225+1024];
	ld.shared.u32 	%r246, [%r225+2048];
	ld.shared.u32 	%r247, [%r225+3072];
	ld.shared.u32 	%r248, [%r225+4096];
	ld.shared.u32 	%r249, [%r225+5120];
	ld.shared.u32 	%r250, [%r225+6144];
	ld.shared.u32 	%r251, [%r225+7168];
	ld.shared.u32 	%r252, [%r225+8192];
	ld.shared.u32 	%r253, [%r225+9216];
	ld.shared.u32 	%r254, [%r225+10240];
	ld.shared.u32 	%r255, [%r225+11264];
	ld.shared.u32 	%r256, [%r225+12288];
	ld.shared.u32 	%r257, [%r225+13312];
	ld.shared.u32 	%r258, [%r225+14336];
	ld.shared.u32 	%r259, [%r225+15360];
	ld.shared.u32 	%r260, [%r225+16384];
	ld.shared.u32 	%r261, [%r225+17408];
	ld.shared.u32 	%r262, [%r225+18432];
	setp.gt.u64 	%p54, %rd2, %rd15;
	cvta.to.global.u64 	%rd16, %rd6;
	mul.wide.u32 	%rd17, %r2, 4;
	add.s64 	%rd4, %rd16, %rd17;
	cvta.to.global.u64 	%rd18, %rd8;
	add.s64 	%rd5, %rd18, %rd17;
	@%p54 bra 	$L__BB7_83;
	bra.uni 	$L__BB7_84;
$L__BB7_83:
	xor.b32  	%r762, %r226, -2147483648;
	ld.shared.u32 	%r763, [%r225];
	st.global.u32 	[%rd4], %r762;
	st.global.u32 	[%rd5], %r763;
$L__BB7_84:
	add.s32 	%r764, %r2, 256;
	cvt.u64.u32 	%rd19, %r764;
	setp.le.u64 	%p55, %rd2, %rd19;
	@%p55 bra 	$L__BB7_86;
	xor.b32  	%r765, %r227, -2147483648;
	st.global.u32 	[%rd4+1024], %r765;
	st.global.u32 	[%rd5+1024], %r245;
$L__BB7_86:
	add.s32 	%r766, %r2, 512;
	cvt.u64.u32 	%rd20, %r766;
	setp.le.u64 	%p56, %rd2, %rd20;
	@%p56 bra 	$L__BB7_88;
	xor.b32  	%r767, %r228, -2147483648;
	st.global.u32 	[%rd4+2048], %r767;
	st.global.u32 	[%rd5+2048], %r246;
$L__BB7_88:
	add.s32 	%r768, %r2, 768;
	cvt.u64.u32 	%rd21, %r768;
	setp.le.u64 	%p57, %rd2, %rd21;
	@%p57 bra 	$L__BB7_90;
	xor.b32  	%r769, %r229, -2147483648;
	st.global.u32 	[%rd4+3072], %r769;
	st.global.u32 	[%rd5+3072], %r247;
$L__BB7_90:
	or.b32  	%r770, %r2, 1024;
	cvt.u64.u32 	%rd22, %r770;
	setp.le.u64 	%p58, %rd2, %rd22;
	@%p58 bra 	$L__BB7_92;
	xor.b32  	%r771, %r230, -2147483648;
	st.global.u32 	[%rd4+4096], %r771;
	st.global.u32 	[%rd5+4096], %r248;
$L__BB7_92:
	add.s32 	%r772, %r2, 1280;
	cvt.u64.u32 	%rd23, %r772;
	setp.le.u64 	%p59, %rd2, %rd23;
	@%p59 bra 	$L__BB7_94;
	xor.b32  	%r773, %r231, -2147483648;
	st.global.u32 	[%rd4+5120], %r773;
	st.global.u32 	[%rd5+5120], %r249;
$L__BB7_94:
	add.s32 	%r774, %r2, 1536;
	cvt.u64.u32 	%rd24, %r774;
	setp.le.u64 	%p60, %rd2, %rd24;
	@%p60 bra 	$L__BB7_96;
	xor.b32  	%r775, %r232, -2147483648;
	st.global.u32 	[%rd4+6144], %r775;
	st.global.u32 	[%rd5+6144], %r250;
$L__BB7_96:
	add.s32 	%r776, %r2, 1792;
	cvt.u64.u32 	%rd25, %r776;
	setp.le.u64 	%p61, %rd2, %rd25;
	@%p61 bra 	$L__BB7_98;
	xor.b32  	%r777, %r233, -2147483648;
	st.global.u32 	[%rd4+7168], %r777;
	st.global.u32 	[%rd5+7168], %r251;
$L__BB7_98:
	or.b32  	%r778, %r2, 2048;
	cvt.u64.u32 	%rd26, %r778;
	setp.le.u64 	%p62, %rd2, %rd26;
	@%p62 bra 	$L__BB7_100;
	xor.b32  	%r779, %r234, -2147483648;
	st.global.u32 	[%rd4+8192], %r779;
	st.global.u32 	[%rd5+8192], %r252;
$L__BB7_100:
	add.s32 	%r780, %r2, 2304;
	cvt.u64.u32 	%rd27, %r780;
	setp.le.u64 	%p63, %rd2, %rd27;
	@%p63 bra 	$L__BB7_102;
	xor.b32  	%r781, %r235, -2147483648;
	st.global.u32 	[%rd4+9216], %r781;
	st.global.u32 	[%rd5+9216], %r253;
$L__BB7_102:
	add.s32 	%r782, %r2, 2560;
	cvt.u64.u32 	%rd28, %r782;
	setp.le.u64 	%p64, %rd2, %rd28;
	@%p64 bra 	$L__BB7_104;
	xor.b32  	%r783, %r236, -2147483648;
	st.global.u32 	[%rd4+10240], %r783;
	st.global.u32 	[%rd5+10240], %r254;
$L__BB7_104:
	add.s32 	%r784, %r2, 2816;
	cvt.u64.u32 	%rd29, %r784;
	setp.le.u64 	%p65, %rd2, %rd29;
	@%p65 bra 	$L__BB7_106;
	xor.b32  	%r785, %r237, -2147483648;
	st.global.u32 	[%rd4+11264], %r785;
	st.global.u32 	[%rd5+11264], %r255;
$L__BB7_106:
	or.b32  	%r786, %r2, 3072;
	cvt.u64.u32 	%rd30, %r786;
	setp.le.u64 	%p66, %rd2, %rd30;
	@%p66 bra 	$L__BB7_108;
	xor.b32  	%r787, %r238, -2147483648;
	st.global.u32 	[%rd4+12288], %r787;
	st.global.u32 	[%rd5+12288], %r256;
$L__BB7_108:
	add.s32 	%r788, %r2, 3328;
	cvt.u64.u32 	%rd31, %r788;
	setp.le.u64 	%p67, %rd2, %rd31;
	@%p67 bra 	$L__BB7_110;
	xor.b32  	%r789, %r239, -2147483648;
	st.global.u32 	[%rd4+13312], %r789;
	st.global.u32 	[%rd5+13312], %r257;
$L__BB7_110:
	add.s32 	%r790, %r2, 3584;
	cvt.u64.u32 	%rd32, %r790;
	setp.le.u64 	%p68, %rd2, %rd32;
	@%p68 bra 	$L__BB7_112;
	xor.b32  	%r791, %r240, -2147483648;
	st.global.u32 	[%rd4+14336], %r791;
	st.global.u32 	[%rd5+14336], %r258;
$L__BB7_112:
	add.s32 	%r792, %r2, 3840;
	cvt.u64.u32 	%rd33, %r792;
	setp.le.u64 	%p69, %rd2, %rd33;
	@%p69 bra 	$L__BB7_114;
	xor.b32  	%r793, %r241, -2147483648;
	st.global.u32 	[%rd4+15360], %r793;
	st.global.u32 	[%rd5+15360], %r259;
$L__BB7_114:
	or.b32  	%r794, %r2, 4096;
	cvt.u64.u32 	%rd34, %r794;
	setp.le.u64 	%p70, %rd2, %rd34;
	@%p70 bra 	$L__BB7_116;
	xor.b32  	%r795, %r242, -2147483648;
	st.global.u32 	[%rd4+16384], %r795;
	st.global.u32 	[%rd5+16384], %r260;
$L__BB7_116:
	add.s32 	%r796, %r2, 4352;
	cvt.u64.u32 	%rd35, %r796;
	setp.le.u64 	%p71, %rd2, %rd35;
	@%p71 bra 	$L__BB7_118;
	xor.b32  	%r797, %r243, -2147483648;
	st.global.u32 	[%rd4+17408], %r797;
	st.global.u32 	[%rd5+17408], %r261;
$L__BB7_118:
	add.s32 	%r798, %r2, 4608;
	cvt.u64.u32 	%rd36, %r798;
	setp.le.u64 	%p72, %rd2, %rd36;
	@%p72 bra 	$L__BB7_120;
	xor.b32  	%r799, %r244, -2147483648;
	st.global.u32 	[%rd4+18432], %r799;
	st.global.u32 	[%rd5+18432], %r262;
$L__BB7_120:
	ret;
$L__BB7_121:
	shl.b32 	%r800, %r206, 2;
	mov.u32 	%r801, _ZZN3cub18CUB_300001_SM_10006detail10radix_sort31DeviceRadixSortSingleTileKernelINS1_5radix10policy_hubIiiyE10Policy1000ELNS0_9SortOrderE1EiiyNS1_21identity_decomposer_tEEEvPKT1_PSA_PKT2_PSE_T3_iiT4_E12temp_storage;
	add.s32 	%r802, %r801, %r800;
	st.shared.u32 	[%r802], %r897;
	shl.b32 	%r803, %r207, 2;
	add.s32 	%r804, %r801, %r803;
	st.shared.u32 	[%r804], %r896;
	shl.b32 	%r805, %r208, 2;
	add.s32 	%r806, %r801, %r805;
	st.shared.u32 	[%r806], %r895;
	shl.b32 	%r807, %r209, 2;
	add.s32 	%r808, %r801, %r807;
	st.shared.u32 	[%r808], %r894;
	shl.b32 	%r809, %r210, 2;
	add.s32 	%r810, %r801, %r809;
	st.shared.u32 	[%r810], %r893;
	shl.b32 	%r811, %r211, 2;
	add.s32 	%r812, %r801, %r811;
	st.shared.u32 	[%r812], %r892;
	shl.b32 	%r813, %r212, 2;
	add.s32 	%r814, %r801, %r813;
	st.shared.u32 	[%r814], %r891;
	shl.b32 	%r815, %r213, 2;
	add.s32 	%r816, %r801, %r815;
	st.shared.u32 	[%r816], %r890;
	shl.b32 	%r817, %r214, 2;
	add.s32 	%r818, %r801, %r817;
	st.shared.u32 	[%r818], %r889;
	shl.b32 	%r819, %r215, 2;
	add.s32 	%r820, %r801, %r819;
	st.shared.u32 	[%r820], %r888;
	shl.b32 	%r821, %r216, 2;
	add.s32 	%r822, %r801, %r821;
	st.shared.u32 	[%r822], %r887;
	shl.b32 	%r823, %r217, 2;
	add.s32 	%r824, %r801, %r823;
	st.shared.u32 	[%r824], %r886;
	shl.b32 	%r825, %r218, 2;
	add.s32 	%r826, %r801, %r825;
	st.shared.u32 	[%r826], %r885;
	shl.b32 	%r827, %r219, 2;
	add.s32 	%r828, %r801, %r827;
	st.shared.u32 	[%r828], %r884;
	shl.b32 	%r829, %r220, 2;
	add.s32 	%r830, %r801, %r829;
	st.shared.u32 	[%r830], %r883;
	shl.b32 	%r831, %r221, 2;
	add.s32 	%r832, %r801, %r831;
	st.shared.u32 	[%r832], %r882;
	shl.b32 	%r833, %r222, 2;
	add.s32 	%r834, %r801, %r833;
	st.shared.u32 	[%r834], %r881;
	shl.b32 	%r835, %r223, 2;
	add.s32 	%r836, %r801, %r835;
	st.shared.u32 	[%r836], %r880;
	shl.b32 	%r837, %r224, 2;
	add.s32 	%r838, %r801, %r837;
	st.shared.u32 	[%r838], %r879;
	bar.sync 	0;
	ld.shared.u32 	%r897, [%r103];
	ld.shared.u32 	%r896, [%r103+4];
	ld.shared.u32 	%r895, [%r103+8];
	ld.shared.u32 	%r894, [%r103+12];
	ld.shared.u32 	%r893, [%r103+16];
	ld.shared.u32 	%r892, [%r103+20];
	ld.shared.u32 	%r891, [%r103+24];
	ld.shared.u32 	%r890, [%r103+28];
	ld.shared.u32 	%r889, [%r103+32];
	ld.shared.u32 	%r888, [%r103+36];
	ld.shared.u32 	%r887, [%r103+40];
	ld.shared.u32 	%r886, [%r103+44];
	ld.shared.u32 	%r885, [%r103+48];
	ld.shared.u32 	%r884, [%r103+52];
	ld.shared.u32 	%r883, [%r103+56];
	ld.shared.u32 	%r882, [%r103+60];
	ld.shared.u32 	%r881, [%r103+64];
	ld.shared.u32 	%r880, [%r103+68];
	ld.shared.u32 	%r879, [%r103+72];
	bar.sync 	0;
	st.shared.u32 	[%r802], %r916;
	st.shared.u32 	[%r804], %r915;
	st.shared.u32 	[%r806], %r914;
	st.shared.u32 	[%r808], %r913;
	st.shared.u32 	[%r810], %r912;
	st.shared.u32 	[%r812], %r911;
	st.shared.u32 	[%r814], %r910;
	st.shared.u32 	[%r816], %r909;
	st.shared.u32 	[%r818], %r908;
	st.shared.u32 	[%r820], %r907;
	st.shared.u32 	[%r822], %r906;
	st.shared.u32 	[%r824], %r905;
	st.shared.u32 	[%r826], %r904;
	st.shared.u32 	[%r828], %r903;
	st.shared.u32 	[%r830], %r902;
	st.shared.u32 	[%r832], %r901;
	st.shared.u32 	[%r834], %r900;
	st.shared.u32 	[%r836], %r899;
	st.shared.u32 	[%r838], %r898;
	bar.sync 	0;
	ld.shared.u32 	%r916, [%r103];
	ld.shared.u32 	%r915, [%r103+4];
	ld.shared.u32 	%r914, [%r103+8];
	ld.shared.u32 	%r913, [%r103+12];
	ld.shared.u32 	%r912, [%r103+16];
	ld.shared.u32 	%r911, [%r103+20];
	ld.shared.u32 	%r910, [%r103+24];
	ld.shared.u32 	%r909, [%r103+28];
	ld.shared.u32 	%r908, [%r103+32];
	ld.shared.u32 	%r907, [%r103+36];
	ld.shared.u32 	%r906, [%r103+40];
	ld.shared.u32 	%r905, [%r103+44];
	ld.shared.u32 	%r904, [%r103+48];
	ld.shared.u32 	%r903, [%r103+52];
	ld.shared.u32 	%r902, [%r103+56];
	ld.shared.u32 	%r901, [%r103+60];
	ld.shared.u32 	%r900, [%r103+64];
	ld.shared.u32 	%r899, [%r103+68];
	ld.shared.u32 	%r898, [%r103+72];
	bar.sync 	0;
	add.s32 	%r878, %r878, 6;
	add.s32 	%r877, %r877, -6;
	bra.uni 	$L__BB7_77;

}
	// .globl	_ZN3cub18CUB_300001_SM_10006detail10radix_sort30DeviceRadixSortHistogramKernelINS1_5radix10policy_hubIiiyE10Policy1000ELNS0_9SortOrderE1EiyNS1_21identity_decomposer_tEEEvPT2_PKT1_SA_iiT3_
.visible .entry _ZN3cub18CUB_300001_SM_10006detail10radix_sort30DeviceRadixSortHistogramKernelINS1_5radix10policy_hubIiiyE10Policy1000ELNS0_9SortOrderE1EiyNS1_21identity_decomposer_tEEEvPT2_PKT1_SA_iiT3_(
	.param .u64 .ptr .align 1 _ZN3cub18CUB_300001_SM_10006detail10radix_sort30DeviceRadixSortHistogramKernelINS1_5radix10policy_hubIiiyE10Policy1000ELNS0_9SortOrderE1EiyNS1_21identity_decomposer_tEEEvPT2_PKT1_SA_iiT3__param_0,
	.param .u64 .ptr .align 1 _ZN3cub18CUB_300001_SM_10006detail10radix_sort30DeviceRadixSortHistogramKernelINS1_5radix10policy_hubIiiyE10Policy1000ELNS0_9SortOrderE1EiyNS1_21identity_decomposer_tEEEvPT2_PKT1_SA_iiT3__param_1,
	.param .u64 _ZN3cub18CUB_300001_SM_10006detail10radix_sort30DeviceRadixSortHistogramKernelINS1_5radix10policy_hubIiiyE10Policy1000ELNS0_9SortOrderE1EiyNS1_21identity_decomposer_tEEEvPT2_PKT1_SA_iiT3__param_2,
	.param .u32 _ZN3cub18CUB_300001_SM_10006detail10radix_sort30DeviceRadixSortHistogramKernelINS1_5radix10policy_hubIiiyE10Policy1000ELNS0_9SortOrderE1EiyNS1_21identity_decomposer_tEEEvPT2_PKT1_SA_iiT3__param_3,
	.param .u32 _ZN3cub18CUB_300001_SM_10006detail10radix_sort30DeviceRadixSortHistogramKernelINS1_5radix10policy_hubIiiyE10Policy1000ELNS0_9SortOrderE1EiyNS1_21identity_decomposer_tEEEvPT2_PKT1_SA_iiT3__param_4,
	.param .align 1 .b8 _ZN3cub18CUB_300001_SM_10006detail10radix_sort30DeviceRadixSortHistogramKernelINS1_5radix10policy_hubIiiyE10Policy1000ELNS0_9SortOrderE1EiyNS1_21identity_decomposer_tEEEvPT2_PKT1_SA_iiT3__param_5[1]
)
.maxntid 128
{
	.reg .pred 	%p<91>;
	.reg .b32 	%r<486>;
	.reg .b64 	%rd<137>;
	// demoted variable
	.shared .align 4 .b8 _ZZN3cub18CUB_300001_SM_10006detail10radix_sort30DeviceRadixSortHistogramKernelINS1_5radix10policy_hubIiiyE10Policy1000ELNS0_9SortOrderE1EiyNS1_21identity_decomposer_tEEEvPT2_PKT1_SA_iiT3_E12temp_storage[4096];
	ld.param.u64 	%rd18, [_ZN3cub18CUB_300001_SM_10006detail10radix_sort30DeviceRadixSortHistogramKernelINS1_5radix10policy_hubIiiyE10Policy1000ELNS0_9SortOrderE1EiyNS1_21identity_decomposer_tEEEvPT2_PKT1_SA_iiT3__param_0];
	ld.param.u64 	%rd19, [_ZN3cub18CUB_300001_SM_10006detail10radix_sort30DeviceRadixSortHistogramKernelINS1_5radix10policy_hubIiiyE10Policy1000ELNS0_9SortOrderE1EiyNS1_21identity_decomposer_tEEEvPT2_PKT1_SA_iiT3__param_1];
	ld.param.u64 	%rd17, [_ZN3cub18CUB_300001_SM_10006detail10radix_sort30DeviceRadixSortHistogramKernelINS1_5radix10policy_hubIiiyE10Policy1000ELNS0_9SortOrderE1EiyNS1_21identity_decomposer_tEEEvPT2_PKT1_SA_iiT3__param_2];
	ld.param.u32 	%r174, [_ZN3cub18CUB_300001_SM_10006detail10radix_sort30DeviceRadixSortHistogramKernelINS1_5radix10policy_hubIiiyE10Policy1000ELNS0_9SortOrderE1EiyNS1_21identity_decomposer_tEEEvPT2_PKT1_SA_iiT3__param_3];
	ld.param.u32 	%r175, [_ZN3cub18CUB_300001_SM_10006detail10radix_sort30DeviceRadixSortHistogramKernelINS1_5radix10policy_hubIiiyE10Policy1000ELNS0_9SortOrderE1EiyNS1_21identity_decomposer_tEEEvPT2_PKT1_SA_iiT3__param_4];
	cvta.to.global.u64 	%rd1, %rd19;
	cvta.to.global.u64 	%rd2, %rd18;
	setp.eq.s64 	%p2, %rd17, 0;
	@%p2 bra 	$L__BB8_153;
	sub.s32 	%r176, %r175, %r174;
	add.s32 	%r177, %r176, 7;
	shr.s32 	%r178, %r177, 31;
	shr.u32 	%r179, %r178, 29;
	add.s32 	%r180, %r177, %r179;
	shr.s32 	%r181, %r180, 3;
	mov.u32 	%r182, %tid.x;
	setp.gt.u32 	%p3, %r182, 255;
	setp.lt.s32 	%p4, %r177, 8;
	mov.u32 	%r183, %ctaid.x;
	shl.b32 	%r184, %r183, 11;
	cvt.u64.u32 	%rd3, %r184;
	mov.u32 	%r185, %nctaid.x;
	shl.b32 	%r186, %r185, 11;
	cvt.u64.u32 	%rd4, %r186;
	add.s32 	%r1, %r181, -1;
	and.b32  	%r2, %r181, 15;
	and.b32  	%r3, %r181, 7;
	add.s32 	%r4, %r3, -1;
	and.b32  	%r5, %r181, 3;
	or.pred  	%p1, %p3, %p4;
	shl.b32 	%r187, %r182, 2;
	mov.u32 	%r188, _ZZN3cub18CUB_300001_SM_10006detail10radix_sort30DeviceRadixSortHistogramKernelINS1_5radix10policy_hubIiiyE10Policy1000ELNS0_9SortOrderE1EiyNS1_21identity_decomposer_tEEEvPT2_PKT1_SA_iiT3_E12temp_storage;
	add.s32 	%r6, %r188, %r187;
	and.b32  	%r7, %r181, 268435440;
	cvt.u64.u32 	%rd5, %r182;
	add.s32 	%r8, %r182, 128;
	add.s32 	%r9, %r182, 256;
	add.s32 	%r10, %r182, 384;
	add.s32 	%r11, %r182, 512;
	add.s32 	%r12, %r182, 640;
	add.s32 	%r13, %r182, 768;
	or.b32  	%r14, %r182, 1024;
	add.s32 	%r15, %r182, 1920;
	and.b32  	%r16, %r181, 268435448;
	and.b32  	%r17, %r181, 1;
	neg.s32 	%r18, %r7;
	add.s32 	%r19, %r6, 8192;
	add.s64 	%rd21, %rd17, -1;
	shr.u64 	%rd22, %rd21, 30;
	add.s64 	%rd23, %rd22, 1;
	min.u64 	%rd6, %rd23, %rd17;
	mov.b64 	%rd135, 0;
$L__BB8_2:
	@%p1 bra 	$L__BB8_30;
	setp.lt.u32 	%p5, %r1, 15;
	mov.b32 	%r439, 0;
	@%p5 bra 	$L__BB8_6;
	mov.u32 	%r436, %r19;
	mov.u32 	%r437, %r18;
$L__BB8_5:
	.pragma "nounroll";
	mov.b32 	%r190, 0;
	st.shared.u32 	[%r436+-8192], %r190;
	st.shared.u32 	[%r436+-7168], %r190;
	st.shared.u32 	[%r436+-6144], %r190;
	st.shared.u32 	[%r436+-5120], %r190;
	st.shared.u32 	[%r436+-4096], %r190;
	st.shared.u32 	[%r436+-3072], %r190;
	st.shared.u32 	[%r436+-2048], %r190;
	st.shared.u32 	[%r436+-1024], %r190;
	st.shared.u32 	[%r436], %r190;
	st.shared.u32 	[%r436+1024], %r190;
	st.shared.u32 	[%r436+2048], %r190;
	st.shared.u32 	[%r436+3072], %r190;
	st.shared.u32 	[%r436+4096], %r190;
	st.shared.u32 	[%r436+5120], %r190;
	st.shared.u32 	[%r436+6144], %r190;
	st.shared.u32 	[%r436+7168], %r190;
	add.s32 	%r437, %r437, 16;
	add.s32 	%r436, %r436, 16384;
	setp.ne.s32 	%p6, %r437, 0;
	mov.u32 	%r439, %r7;
	@%p6 bra 	$L__BB8_5;
$L__BB8_6:
	add.s32 	%r25, %r2, -1;
	setp.eq.s32 	%p7, %r2, 0;
	@%p7 bra 	$L__BB8_16;
	setp.lt.u32 	%p8, %r25, 7;
	@%p8 bra 	$L__BB8_9;
	shl.b32 	%r191, %r439, 10;
	add.s32 	%r192, %r6, %r191;
	mov.b32 	%r193, 0;
	st.shared.u32 	[%r192], %r193;
	st.shared.u32 	[%r192+1024], %r193;
	st.shared.u32 	[%r192+2048], %r193;
	st.shared.u32 	[%r192+3072], %r193;
	st.shared.u32 	[%r192+4096], %r193;
	st.shared.u32 	[%r192+5120], %r193;
	st.shared.u32 	[%r192+6144], %r193;
	st.shared.u32 	[%r192+7168], %r193;
	add.s32 	%r439, %r439, 8;
$L__BB8_9:
	setp.eq.s32 	%p9, %r3, 0;
	@%p9 bra 	$L__BB8_16;
	setp.lt.u32 	%p10, %r4, 3;
	@%p10 bra 	$L__BB8_12;
	shl.b32 	%r194, %r439, 10;
	add.s32 	%r195, %r6, %r194;
	mov.b32 	%r196, 0;
	st.shared.u32 	[%r195], %r196;
	st.shared.u32 	[%r195+1024], %r196;
	st.shared.u32 	[%r195+2048], %r196;
	st.shared.u32 	[%r195+3072], %r196;
	add.s32 	%r439, %r439, 4;
$L__BB8_12:
	setp.eq.s32 	%p11, %r5, 0;
	@%p11 bra 	$L__BB8_16;
	setp.eq.s32 	%p12, %r5, 1;
	shl.b32 	%r197, %r439, 10;
	add.s32 	%r30, %r6, %r197;
	mov.b32 	%r198, 0;
	st.shared.u32 	[%r30], %r198;
	@%p12 bra 	$L__BB8_16;
	setp.eq.s32 	%p13, %r5, 2;
	mov.b32 	%r199, 0;
	st.shared.u32 	[%r30+1024], %r199;
	@%p13 bra 	$L__BB8_16;
	mov.b32 	%r200, 0;
	st.shared.u32 	[%r30+2048], %r200;
$L__BB8_16:
	cvt.u32.u64 	%r201, %rd5;
	setp.gt.u32 	%p14, %r201, 127;
	@%p14 bra 	$L__BB8_30;
	setp.lt.u32 	%p15, %r1, 15;
	mov.b32 	%r443, 0;
	@%p15 bra 	$L__BB8_20;
	mov.b32 	%r441, 0;
$L__BB8_19:
	.pragma "nounroll";
	shl.b32 	%r204, %r441, 10;
	add.s32 	%r205, %r6, %r204;
	mov.b32 	%r206, 0;
	st.shared.u32 	[%r205+512], %r206;
	st.shared.u32 	[%r205+1536], %r206;
	st.shared.u32 	[%r205+2560], %r206;
	st.shared.u32 	[%r205+3584], %r206;
	st.shared.u32 	[%r205+4608], %r206;
	st.shared.u32 	[%r205+5632], %r206;
	st.shared.u32 	[%r205+6656], %r206;
	st.shared.u32 	[%r205+7680], %r206;
	st.shared.u32 	[%r205+8704], %r206;
	st.shared.u32 	[%r205+9728], %r206;
	st.shared.u32 	[%r205+10752], %r206;
	st.shared.u32 	[%r205+11776], %r206;
	st.shared.u32 	[%r205+12800], %r206;
	st.shared.u32 	[%r205+13824], %r206;
	st.shared.u32 	[%r205+14848], %r206;
	st.shared.u32 	[%r205+15872], %r206;
	add.s32 	%r441, %r441, 16;
	setp.ne.s32 	%p16, %r441, %r7;
	mov.u32 	%r443, %r7;
	@%p16 bra 	$L__BB8_19;
$L__BB8_20:
	setp.eq.s32 	%p17, %r2, 0;
	@%p17 bra 	$L__BB8_30;
	setp.lt.u32 	%p18, %r25, 7;
	@%p18 bra 	$L__BB8_23;
	shl.b32 	%r207, %r443, 10;
	add.s32 	%r208, %r6, %r207;
	mov.b32 	%r209, 0;
	st.shared.u32 	[%r208+512], %r209;
	st.shared.u32 	[%r208+1536], %r209;
	st.shared.u32 	[%r208+2560], %r209;
	st.shared.u32 	[%r208+3584], %r209;
	st.shared.u32 	[%r208+4608], %r209;
	st.shared.u32 	[%r208+5632], %r209;
	st.shared.u32 	[%r208+6656], %r209;
	st.shared.u32 	[%r208+7680], %r209;
	add.s32 	%r443, %r443, 8;
$L__BB8_23:
	setp.eq.s32 	%p19, %r3, 0;
	@%p19 bra 	$L__BB8_30;
	setp.lt.u32 	%p20, %r4, 3;
	@%p20 bra 	$L__BB8_26;
	shl.b32 	%r210, %r443, 10;
	add.s32 	%r211, %r6, %r210;
	mov.b32 	%r212, 0;
	st.shared.u32 	[%r211+512], %r212;
	st.shared.u32 	[%r211+1536], %r212;
	st.shared.u32 	[%r211+2560], %r212;
	st.shared.u32 	[%r211+3584], %r212;
	add.s32 	%r443, %r443, 4;
$L__BB8_26:
	setp.eq.s32 	%p21, %r5, 0;
	@%p21 bra 	$L__BB8_30;
	setp.eq.s32 	%p22, %r5, 1;
	shl.b32 	%r213, %r443, 10;
	add.s32 	%r38, %r6, %r213;
	mov.b32 	%r214, 0;
	st.shared.u32 	[%r38+512], %r214;
	@%p22 bra 	$L__BB8_30;
	setp.eq.s32 	%p23, %r5, 2;
	mov.b32 	%r215, 0;
	st.shared.u32 	[%r38+1536], %r215;
	@%p23 bra 	$L__BB8_30;
	mov.b32 	%r216, 0;
	st.shared.u32 	[%r38+2560], %r216;
$L__BB8_30:
	bar.sync 	0;
	bar.sync 	0;
	shl.b64 	%rd8, %rd135, 30;
	sub.s64 	%rd24, %rd17, %rd8;
	min.u64 	%rd9, %rd24, 1073741824;
	setp.le.u64 	%p24, %rd9, %rd3;
	@%p24 bra 	$L__BB8_70;
	mov.u64 	%rd136, %rd3;
$L__BB8_32:
	add.s64 	%rd11, %rd136, %rd8;
	sub.s64 	%rd12, %rd17, %rd11;
	setp.lt.u64 	%p25, %rd12, 2048;
	@%p25 bra 	$L__BB8_34;
	add.s64 	%rd27, %rd11, %rd5;
	shl.b64 	%rd28, %rd27, 2;
	add.s64 	%rd29, %rd1, %rd28;
	ld.global.u32 	%r475, [%rd29];
	ld.global.u32 	%r474, [%rd29+512];
	ld.global.u32 	%r473, [%rd29+1024];
	ld.global.u32 	%r472, [%rd29+1536];
	ld.global.u32 	%r471, [%rd29+2048];
	ld.global.u32 	%r470, [%rd29+2560];
	ld.global.u32 	%r469, [%rd29+3072];
	ld.global.u32 	%r468, [%rd29+3584];
	ld.global.u32 	%r467, [%rd29+4096];
	ld.global.u32 	%r466, [%rd29+4608];
	ld.global.u32 	%r465, [%rd29+5120];
	ld.global.u32 	%r464, [%rd29+5632];
	ld.global.u32 	%r463, [%rd29+6144];
	ld.global.u32 	%r462, [%rd29+6656];
	ld.global.u32 	%r461, [%rd29+7168];
	ld.global.u32 	%r460, [%rd29+7680];
	bra.uni 	$L__BB8_66;
$L__BB8_34:
	cvt.u32.u64 	%r218, %rd5;
	cvt.u32.u64 	%r55, %rd12;
	setp.ge.s32 	%p26, %r218, %r55;
	add.s64 	%rd25, %rd11, %rd5;
	shl.b64 	%rd26, %rd25, 2;
	add.s64 	%rd13, %rd1, %rd26;
	mov.b32 	%r475, -2147483648;
	@%p26 bra 	$L__BB8_36;
	ld.global.u32 	%r475, [%rd13];
$L__BB8_36:
	setp.ge.s32 	%p27, %r8, %r55;
	mov.b32 	%r474, -2147483648;
	@%p27 bra 	$L__BB8_38;
	ld.global.u32 	%r474, [%rd13+512];
$L__BB8_38:
	setp.ge.s32 	%p28, %r9, %r55;
	mov.b32 	%r473, -2147483648;
	@%p28 bra 	$L__BB8_40;
	ld.global.u32 	%r473, [%rd13+1024];
$L__BB8_40:
	setp.ge.s32 	%p29, %r10, %r55;
	mov.b32 	%r472, -2147483648;
	@%p29 bra 	$L__BB8_42;
	ld.global.u32 	%r472, [%rd13+1536];
$L__BB8_42:
	setp.ge.s32 	%p30, %r11, %r55;
	mov.b32 	%r471, -2147483648;
	@%p30 bra 	$L__BB8_44;
	ld.global.u32 	%r471, [%rd13+2048];
$L__BB8_44:
	setp.ge.s32 	%p31, %r12, %r55;
	mov.b32 	%r470, -2147483648;
	@%p31 bra 	$L__BB8_46;
	ld.global.u32 	%r470, [%rd13+2560];
$L__BB8_46:
	setp.ge.s32 	%p32, %r13, %r55;
	mov.b32 	%r469, -2147483648;
	@%p32 bra 	$L__BB8_48;
	ld.global.u32 	%r469, [%rd13+3072];
$L__BB8_48:
	mov.u32 	%r226, %tid.x;
	add.s32 	%r227, %r226, 896;
	setp.ge.s32 	%p33, %r227, %r55;
	mov.b32 	%r468, -2147483648;
	@%p33 bra 	$L__BB8_50;
	ld.global.u32 	%r468, [%rd13+3584];
$L__BB8_50:
	setp.ge.s32 	%p34, %r14, %r55;
	mov.b32 	%r467, -2147483648;
	@%p34 bra 	$L__BB8_52;
	ld.global.u32 	%r467, [%rd13+4096];
$L__BB8_52:
	add.s32 	%r231, %r226, 1152;
	setp.ge.s32 	%p35, %r231, %r55;
	mov.b32 	%r466, -2147483648;
	@%p35 bra 	$L__BB8_54;
	ld.global.u32 	%r466, [%rd13+4608];
$L__BB8_54:
	add.s32 	%r234, %r226, 1280;
	setp.ge.s32 	%p36, %r234, %r55;
	mov.b32 	%r465, -2147483648;
	@%p36 bra 	$L__BB8_56;
	ld.global.u32 	%r465, [%rd13+5120];
$L__BB8_56:
	add.s32 	%r237, %r226, 1408;
	setp.ge.s32 	%p37, %r237, %r55;
	mov.b32 	%r464, -2147483648;
	@%p37 bra 	$L__BB8_58;
	ld.global.u32 	%r464, [%rd13+5632];
$L__BB8_58:
	add.s32 	%r240, %r226, 1536;
	setp.ge.s32 	%p38, %r240, %r55;
	mov.b32 	%r463, -2147483648;
	@%p38 bra 	$L__BB8_60;
	ld.global.u32 	%r463, [%rd13+6144];
$L__BB8_60:
	add.s32 	%r243, %r226, 1664;
	setp.ge.s32 	%p39, %r243, %r55;
	mov.b32 	%r462, -2147483648;
	@%p39 bra 	$L__BB8_62;
	ld.global.u32 	%r462, [%rd13+6656];
$L__BB8_62:
	add.s32 	%r246, %r226, 1792;
	setp.ge.s32 	%p40, %r246, %r55;
	mov.b32 	%r461, -2147483648;
	@%p40 bra 	$L__BB8_64;
	ld.global.u32 	%r461, [%rd13+7168];
$L__BB8_64:
	setp.ge.s32 	%p41, %r15, %r55;
	mov.b32 	%r460, -2147483648;
	@%p41 bra 	$L__BB8_66;
	ld.global.u32 	%r460, [%rd13+7680];
$L__BB8_66:
	setp.le.s32 	%p42, %r175, %r174;
	@%p42 bra 	$L__BB8_69;
	xor.b32  	%r103, %r460, 2147483647;
	xor.b32  	%r104, %r461, 2147483647;
	xor.b32  	%r105, %r462, 2147483647;
	xor.b32  	%r106, %r463, 2147483647;
	xor.b32  	%r107, %r464, 2147483647;
	xor.b32  	%r108, %r465, 2147483647;
	xor.b32  	%r109, %r466, 2147483647;
	xor.b32  	%r110, %r467, 2147483647;
	xor.b32  	%r111, %r468, 2147483647;
	xor.b32  	%r112, %r469, 2147483647;
	xor.b32  	%r113, %r470, 2147483647;
	xor.b32  	%r114, %r471, 2147483647;
	xor.b32  	%r115, %r472, 2147483647;
	xor.b32  	%r116, %r473, 2147483647;
	xor.b32  	%r117, %r474, 2147483647;
	xor.b32  	%r118, %r475, 2147483647;
	mov.b32 	%r476, 0;
	mov.u32 	%r477, %r174;
$L__BB8_68:
	sub.s32 	%r249, %r175, %r477;
	shl.b32 	%r250, %r476, 10;
	mov.u32 	%r251, _ZZN3cub18CUB_300001_SM_10006detail10radix_sort30DeviceRadixSortHistogramKernelINS1_5radix10policy_hubIiiyE10Policy1000ELNS0_9SortOrderE1EiyNS1_21identity_decomposer_tEEEvPT2_PKT1_SA_iiT3_E12temp_storage;
	add.s32 	%r252, %r251, %r250;
	min.s32 	%r253, %r249, 8;
	mov.b32 	%r254, -1;
	shl.b32 	%r255, %r254, %r253;
	not.b32 	%r256, %r255;
	shr.u32 	%r257, %r118, %r477;
	and.b32  	%r258, %r257, %r256;
	shl.b32 	%r259, %r258, 2;
	add.s32 	%r260, %r252, %r259;
	atom.shared.add.u32 	%r261, [%r260], 1;
	shr.u32 	%r262, %r117, %r477;
	and.b32  	%r263, %r262, %r256;
	shl.b32 	%r264, %r263, 2;
	add.s32 	%r265, %r252, %r264;
	atom.shared.add.u32 	%r266, [%r265], 1;
	shr.u32 	%r267, %r116, %r477;
	and.b32  	%r268, %r267, %r256;
	shl.b32 	%r269, %r268, 2;
	add.s32 	%r270, %r252, %r269;
	atom.shared.add.u32 	%r271, [%r270], 1;
	shr.u32 	%r272, %r115, %r477;
	and.b32  	%r273, %r272, %r256;
	shl.b32 	%r274, %r273, 2;
	add.s32 	%r275, %r252, %r274;
	atom.shared.add.u32 	%r276, [%r275], 1;
	shr.u32 	%r277, %r114, %r477;
	and.b32  	%r278, %r277, %r256;
	shl.b32 	%r279, %r278, 2;
	add.s32 	%r280, %r252, %r279;
	atom.shared.add.u32 	%r281, [%r280], 1;
	shr.u32 	%r282, %r113, %r477;
	and.b32  	%r283, %r282, %r256;
	shl.b32 	%r284, %r283, 2;
	add.s32 	%r285, %r252, %r284;
	atom.shared.add.u32 	%r286, [%r285], 1;
	shr.u32 	%r287, %r112, %r477;
	and.b32  	%r288, %r287, %r256;
	shl.b32 	%r289, %r288, 2;
	add.s32 	%r290, %r252, %r289;
	atom.shared.add.u32 	%r291, [%r290], 1;
	shr.u32 	%r292, %r111, %r477;
	and.b32  	%r293, %r292, %r256;
	shl.b32 	%r294, %r293, 2;
	add.s32 	%r295, %r252, %r294;
	atom.shared.add.u32 	%r296, [%r295], 1;
	shr.u32 	%r297, %r110, %r477;
	and.b32  	%r298, %r297, %r256;
	shl.b32 	%r299, %r298, 2;
	add.s32 	%r300, %r252, %r299;
	atom.shared.add.u32 	%r301, [%r300], 1;
	shr.u32 	%r302, %r109, %r477;
	and.b32  	%r303, %r302, %r256;
	shl.b32 	%r304, %r303, 2;
	add.s32 	%r305, %r252, %r304;
	atom.shared.add.u32 	%r306, [%r305], 1;
	shr.u32 	%r307, %r108, %r477;
	and.b32  	%r308, %r307, %r256;
	shl.b32 	%r309, %r308, 2;
	add.s32 	%r310, %r252, %r309;
	atom.shared.add.u32 	%r311, [%r310], 1;
	shr.u32 	%r312, %r107, %r477;
	and.b32  	%r313, %r312, %r256;
	shl.b32 	%r314, %r313, 2;
	add.s32 	%r315, %r252, %r314;
	atom.shared.add.u32 	%r316, [%r315], 1;
	shr.u32 	%r317, %r106, %r477;
	and.b32  	%r318, %r317, %r256;
	shl.b32 	%r319, %r318, 2;
	add.s32 	%r320, %r252, %r319;
	atom.shared.add.u32 	%r321, [%r320], 1;
	shr.u32 	%r322, %r105, %r477;
	and.b32  	%r323, %r322, %r256;
	shl.b32 	%r324, %r323, 2;
	add.s32 	%r325, %r252, %r324;
	atom.shared.add.u32 	%r326, [%r325], 1;
	shr.u32 	%r327, %r104, %r477;
	and.b32  	%r328, %r327, %r256;
	shl.b32 	%r329, %r328, 2;
	add.s32 	%r330, %r252, %r329;
	atom.shared.add.u32 	%r331, [%r330], 1;
	shr.u32 	%r332, %r103, %r477;
	and.b32  	%r333, %r332, %r256;
	shl.b32 	%r334, %r333, 2;
	add.s32 	%r335, %r252, %r334;
	atom.shared.add.u32 	%r336, [%r335], 1;
	add.s32 	%r477, %r477, 8;
	add.s32 	%r476, %r476, 1;
	setp.lt.s32 	%p43, %r477, %r175;
	@%p43 bra 	$L__BB8_68;
$L__BB8_69:
	add.s64 	%rd136, %rd136, %rd4;
	setp.lt.u64 	%p44, %rd136, %rd9;
	@%p44 bra 	$L__BB8_32;
$L__BB8_70:
	bar.sync 	0;
	@%p1 bra 	$L__BB8_152;
	setp.lt.u32 	%p45, %r1, 7;
	mov.b32 	%r480, 0;
	@%p45 bra 	$L__BB8_90;
	mov.b32 	%r478, 0;
$L__BB8_73:
	.pragma "nounroll";
	shl.b32 	%r339, %r478, 10;
	add.s32 	%r124, %r6, %r339;
	ld.shared.u32 	%r125, [%r124];
	setp.eq.s32 	%p46, %r125, 0;
	@%p46 bra 	$L__BB8_75;
	cvt.u32.u64 	%r340, %rd5;
	shl.b32 	%r341, %r478, 8;
	add.s32 	%r342, %r341, %r340;
	mul.wide.u32 	%rd30, %r342, 8;
	add.s64 	%rd31, %rd2, %rd30;
	cvt.u64.u32 	%rd32, %r125;
	atom.global.add.u64 	%rd33, [%rd31], %rd32;
$L__BB8_75:
	ld.shared.u32 	%r126, [%r124+1024];
	setp.eq.s32 	%p47, %r126, 0;
	@%p47 bra 	$L__BB8_77;
	cvt.u32.u64 	%r343, %rd5;
	shl.b32 	%r344, %r478, 8;
	add.s32 	%r345, %r344, %r343;
	add.s32 	%r346, %r345, 256;
	mul.wide.u32 	%rd34, %r346, 8;
	add.s64 	%rd35, %rd2, %rd34;
	cvt.u64.u32 	%rd36, %r126;
	atom.global.add.u64 	%rd37, [%rd35], %rd36;
$L__BB8_77:
	ld.shared.u32 	%r127, [%r124+2048];
	setp.eq.s32 	%p48, %r127, 0;
	@%p48 bra 	$L__BB8_79;
	cvt.u32.u64 	%r347, %rd5;
	shl.b32 	%r348, %r478, 8;
	add.s32 	%r349, %r348, %r347;
	add.s32 	%r350, %r349, 512;
	mul.wide.u32 	%rd38, %r350, 8;
	add.s64 	%rd39, %rd2, %rd38;
	cvt.u64.u32 	%rd40, %r127;
	atom.global.add.u64 	%rd41, [%rd39], %rd40;
$L__BB8_79:
	ld.shared.u32 	%r128, [%r124+3072];
	setp.eq.s32 	%p49, %r128, 0;
	@%p49 bra 	$L__BB8_81;
	cvt.u32.u64 	%r351, %rd5;
	shl.b32 	%r352, %r478, 8;
	add.s32 	%r353, %r352, %r351;
	add.s32 	%r354, %r353, 768;
	mul.wide.u32 	%rd42, %r354, 8;
	add.s64 	%rd43, %rd2, %rd42;
	cvt.u64.u32 	%rd44, %r128;
	atom.global.add.u64 	%rd45, [%rd43], %rd44;
$L__BB8_81:
	ld.shared.u32 	%r129, [%r124+4096];
	setp.eq.s32 	%p50, %r129, 0;
	@%p50 bra 	$L__BB8_83;
	cvt.u32.u64 	%r355, %rd5;
	shl.b32 	%r356, %r478, 8;
	add.s32 	%r357, %r356, %r355;
	add.s32 	%r358, %r357, 1024;
	mul.wide.u32 	%rd46, %r358, 8;
	add.s64 	%rd47, %rd2, %rd46;
	cvt.u64.u32 	%rd48, %r129;
	atom.global.add.u64 	%rd49, [%rd47], %rd48;
$L__BB8_83:
	ld.shared.u32 	%r130, [%r124+5120];
	setp.eq.s32 	%p51, %r130, 0;
	@%p51 bra 	$L__BB8_85;
	cvt.u32.u64 	%r359, %rd5;
	shl.b32 	%r360, %r478, 8;
	add.s32 	%r361, %r360, %r359;
	add.s32 	%r362, %r361, 1280;
	mul.wide.u32 	%rd50, %r362, 8;
	add.s64 	%rd51, %rd2, %rd50;
	cvt.u64.u32 	%rd52, %r130;
	atom.global.add.u64 	%rd53, [%rd51], %rd52;
$L__BB8_85:
	ld.shared.u32 	%r131, [%r124+6144];
	setp.eq.s32 	%p52, %r131, 0;
	@%p52 bra 	$L__BB8_87;
	cvt.u32.u64 	%r363, %rd5;
	shl.b32 	%r364, %r478, 8;
	add.s32 	%r365, %r364, %r363;
	add.s32 	%r366, %r365, 1536;
	mul.wide.u32 	%rd54, %r366, 8;
	add.s64 	%rd55, %rd2, %rd54;
	cvt.u64.u32 	%rd56, %r131;
	atom.global.add.u64 	%rd57, [%rd55], %rd56;
$L__BB8_87:
	ld.shared.u32 	%r132, [%r124+7168];
	setp.eq.s32 	%p53, %r132, 0;
	@%p53 bra 	$L__BB8_89;
	cvt.u32.u64 	%r367, %rd5;
	shl.b32 	%r368, %r478, 8;
	add.s32 	%r369, %r368, %r367;
	add.s32 	%r370, %r369, 1792;
	mul.wide.u32 	%rd58, %r370, 8;
	add.s64 	%rd59, %rd2, %rd58;
	cvt.u64.u32 	%rd60, %r132;
	atom.global.add.u64 	%rd61, [%rd59], %rd60;
$L__BB8_89:
	add.s32 	%r478, %r478, 8;
	setp.ne.s32 	%p54, %r478, %r16;
	mov.u32 	%r480, %r16;
	@%p54 bra 	$L__BB8_73;
$L__BB8_90:
	add.s32 	%r135, %r5, -1;
	setp.eq.s32 	%p55, %r3, 0;
	@%p55 bra 	$L__BB8_111;
	setp.lt.u32 	%p56, %r4, 3;
	@%p56 bra 	$L__BB8_101;
	shl.b32 	%r371, %r480, 10;
	add.s32 	%r136, %r6, %r371;
	ld.shared.u32 	%r137, [%r136];
	setp.eq.s32 	%p57, %r137, 0;
	@%p57 bra 	$L__BB8_94;
	cvt.u32.u64 	%r372, %rd5;
	shl.b32 	%r373, %r480, 8;
	add.s32 	%r374, %r373, %r372;
	mul.wide.u32 	%rd62, %r374, 8;
	add.s64 	%rd63, %rd2, %rd62;
	cvt.u64.u32 	%rd64, %r137;
	atom.global.add.u64 	%rd65, [%rd63], %rd64;
$L__BB8_94:
	ld.shared.u32 	%r138, [%r136+1024];
	setp.eq.s32 	%p58, %r138, 0;
	@%p58 bra 	$L__BB8_96;
	cvt.u32.u64 	%r375, %rd5;
	shl.b32 	%r376, %r480, 8;
	add.s32 	%r377, %r376, %r375;
	add.s32 	%r378, %r377, 256;
	mul.wide.u32 	%rd66, %r378, 8;
	add.s64 	%rd67, %rd2, %rd66;
	cvt.u64.u32 	%rd68, %r138;
	atom.global.add.u64 	%rd69, [%rd67], %rd68;
$L__BB8_96:
	ld.shared.u32 	%r139, [%r136+2048];
	setp.eq.s32 	%p59, %r139, 0;
	@%p59 bra 	$L__BB8_98;
	cvt.u32.u64 	%r379, %rd5;
	shl.b32 	%r380, %r480, 8;
	add.s32 	%r381, %r380, %r379;
	add.s32 	%r382, %r381, 512;
	mul.wide.u32 	%rd70, %r382, 8;
	add.s64 	%rd71, %rd2, %rd70;
	cvt.u64.u32 	%rd72, %r139;
	atom.global.add.u64 	%rd73, [%rd71], %rd72;
$L__BB8_98:
	ld.shared.u32 	%r140, [%r136+3072];
	setp.eq.s32 	%p60, %r140, 0;
	@%p60 bra 	$L__BB8_100;
	cvt.u32.u64 	%r383, %rd5;
	shl.b32 	%r384, %r480, 8;
	add.s32 	%r385, %r384, %r383;
	add.s32 	%r386, %r385, 768;
	mul.wide.u32 	%rd74, %r386, 8;
	add.s64 	%rd75, %rd2, %rd74;
	cvt.u64.u32 	%rd76, %r140;
	atom.global.add.u64 	%rd77, [%rd75], %rd76;
$L__BB8_100:
	add.s32 	%r480, %r480, 4;
$L__BB8_101:
	setp.eq.s32 	%p61, %r5, 0;
	@%p61 bra 	$L__BB8_111;
	setp.eq.s32 	%p62, %r135, 0;
	@%p62 bra 	$L__BB8_108;
	shl.b32 	%r387, %r480, 10;
	add.s32 	%r143, %r6, %r387;
	ld.shared.u32 	%r144, [%r143];
	setp.eq.s32 	%p63, %r144, 0;
	@%p63 bra 	$L__BB8_105;
	cvt.u32.u64 	%r388, %rd5;
	shl.b32 	%r389, %r480, 8;
	add.s32 	%r390, %r389, %r388;
	mul.wide.u32 	%rd78, %r390, 8;
	add.s64 	%rd79, %rd2, %rd78;
	cvt.u64.u32 	%rd80, %r144;
	atom.global.add.u64 	%rd81, [%rd79], %rd80;
$L__BB8_105:
	ld.shared.u32 	%r145, [%r143+1024];
	setp.eq.s32 	%p64, %r145, 0;
	@%p64 bra 	$L__BB8_107;
	cvt.u32.u64 	%r391, %rd5;
	shl.b32 	%r392, %r480, 8;
	add.s32 	%r393, %r392, %r391;
	add.s32 	%r394, %r393, 256;
	mul.wide.u32 	%rd82, %r394, 8;
	add.s64 	%rd83, %rd2, %rd82;
	cvt.u64.u32 	%rd84, %r145;
	atom.global.add.u64 	%rd85, [%rd83], %rd84;
$L__BB8_107:
	add.s32 	%r480, %r480, 2;
$L__BB8_108:
	setp.eq.s32 	%p65, %r17, 0;
	@%p65 bra 	$L__BB8_111;
	shl.b32 	%r395, %r480, 10;
	add.s32 	%r396, %r6, %r395;
	ld.shared.u32 	%r148, [%r396];
	setp.eq.s32 	%p66, %r148, 0;
	@%p66 bra 	$L__BB8_111;
	cvt.u32.u64 	%r397, %rd5;
	shl.b32 	%r398, %r480, 8;
	add.s32 	%r399, %r398, %r397;
	mul.wide.u32 	%rd86, %r399, 8;
	add.s64 	%rd87, %rd2, %rd86;
	cvt.u64.u32 	%rd88, %r148;
	atom.global.add.u64 	%rd89, [%rd87], %rd88;
$L__BB8_111:
	cvt.u32.u64 	%r400, %rd5;
	setp.gt.u32 	%p67, %r400, 127;
	@%p67 bra 	$L__BB8_152;
	setp.lt.u32 	%p68, %r1, 7;
	mov.b32 	%r484, 0;
	@%p68 bra 	$L__BB8_131;
	mov.b32 	%r482, 0;
$L__BB8_114:
	.pragma "nounroll";
	shl.b32 	%r404, %r482, 10;
	add.s32 	%r150, %r6, %r404;
	ld.shared.u32 	%r151, [%r150+512];
	setp.eq.s32 	%p69, %r151, 0;
	shl.b32 	%r405, %r482, 8;
	add.s32 	%r406, %r405, %r400;
	mul.wide.u32 	%rd90, %r406, 8;
	add.s64 	%rd15, %rd2, %rd90;
	@%p69 bra 	$L__BB8_116;
	cvt.u64.u32 	%rd91, %r151;
	atom.global.add.u64 	%rd92, [%rd15+1024], %rd91;
$L__BB8_116:
	ld.shared.u32 	%r152, [%r150+1536];
	setp.eq.s32 	%p70, %r152, 0;
	@%p70 bra 	$L__BB8_118;
	cvt.u64.u32 	%rd93, %r152;
	atom.global.add.u64 	%rd94, [%rd15+3072], %rd93;
$L__BB8_118:
	ld.shared.u32 	%r153, [%r150+2560];
	setp.eq.s32 	%p71, %r153, 0;
	@%p71 bra 	$L__BB8_120;
	cvt.u64.u32 	%rd95, %r153;
	atom.global.add.u64 	%rd96, [%rd15+5120], %rd95;
$L__BB8_120:
	ld.shared.u32 	%r154, [%r150+3584];
	setp.eq.s32 	%p72, %r154, 0;
	@%p72 bra 	$L__BB8_122;
	cvt.u64.u32 	%rd97, %r154;
	atom.global.add.u64 	%rd98, [%rd15+7168], %rd97;
$L__BB8_122:
	ld.shared.u32 	%r155, [%r150+4608];
	setp.eq.s32 	%p73, %r155, 0;
	@%p73 bra 	$L__BB8_124;
	cvt.u64.u32 	%rd99, %r155;
	atom.global.add.u64 	%rd100, [%rd15+9216], %rd99;
$L__BB8_124:
	ld.shared.u32 	%r156, [%r150+5632];
	setp.eq.s32 	%p74, %r156, 0;
	@%p74 bra 	$L__BB8_126;
	cvt.u64.u32 	%rd101, %r156;
	atom.global.add.u64 	%rd102, [%rd15+11264], %rd101;
$L__BB8_126:
	ld.shared.u32 	%r157, [%r150+6656];
	setp.eq.s32 	%p75, %r157, 0;
	@%p75 bra 	$L__BB8_128;
	cvt.u64.u32 	%rd103, %r157;
	atom.global.add.u64 	%rd104, [%rd15+13312], %rd103;
$L__BB8_128:
	ld.shared.u32 	%r158, [%r150+7680];
	setp.eq.s32 	%p76, %r158, 0;
	@%p76 bra 	$L__BB8_130;
	cvt.u64.u32 	%rd105, %r158;
	atom.global.add.u64 	%rd106, [%rd15+15360], %rd105;
$L__BB8_130:
	add.s32 	%r482, %r482, 8;
	setp.ne.s32 	%p77, %r482, %r16;
	mov.u32 	%r484, %r16;
	@%p77 bra 	$L__BB8_114;
$L__BB8_131:
	setp.eq.s32 	%p78, %r3, 0;
	@%p78 bra 	$L__BB8_152;
	setp.lt.u32 	%p79, %r4, 3;
	@%p79 bra 	$L__BB8_142;
	shl.b32 	%r407, %r484, 10;
	add.s32 	%r161, %r6, %r407;
	ld.shared.u32 	%r162, [%r161+512];
	setp.eq.s32 	%p80, %r162, 0;
	@%p80 bra 	$L__BB8_135;
	shl.b32 	%r409, %r484, 8;
	add.s32 	%r410, %r409, %r400;
	mul.wide.u32 	%rd107, %r410, 8;
	add.s64 	%rd108, %rd2, %rd107;
	cvt.u64.u32 	%rd109, %r162;
	atom.global.add.u64 	%rd110, [%rd108+1024], %rd109;
$L__BB8_135:
	ld.shared.u32 	%r163, [%r161+1536];
	setp.eq.s32 	%p81, %r163, 0;
	@%p81 bra 	$L__BB8_137;
	shl.b32 	%r412, %r484, 8;
	add.s32 	%r413, %r412, %r400;
	add.s32 	%r414, %r413, 256;
	mul.wide.u32 	%rd111, %r414, 8;
	add.s64 	%rd112, %rd2, %rd111;
	cvt.u64.u32 	%rd113, %r163;
	atom.global.add.u64 	%rd114, [%rd112+1024], %rd113;
$L__BB8_137:
	ld.shared.u32 	%r164, [%r161+2560];
	setp.eq.s32 	%p82, %r164, 0;
	@%p82 bra 	$L__BB8_139;
	shl.b32 	%r416, %r484, 8;
	add.s32 	%r417, %r416, %r400;
	add.s32 	%r418, %r417, 512;
	mul.wide.u32 	%rd115, %r418, 8;
	add.s64 	%rd116, %rd2, %rd115;
	cvt.u64.u32 	%rd117, %r164;
	atom.global.add.u64 	%rd118, [%rd116+1024], %rd117;
$L__BB8_139:
	ld.shared.u32 	%r165, [%r161+3584];
	setp.eq.s32 	%p83, %r165, 0;
	@%p83 bra 	$L__BB8_141;
	shl.b32 	%r420, %r484, 8;
	add.s32 	%r421, %r420, %r400;
	add.s32 	%r422, %r421, 768;
	mul.wide.u32 	%rd119, %r422, 8;
	add.s64 	%rd120, %rd2, %rd119;
	cvt.u64.u32 	%rd121, %r165;
	atom.global.add.u64 	%rd122, [%rd120+1024], %rd121;
$L__BB8_141:
	add.s32 	%r484, %r484, 4;
$L__BB8_142:
	setp.eq.s32 	%p84, %r5, 0;
	@%p84 bra 	$L__BB8_152;
	setp.eq.s32 	%p85, %r135, 0;
	@%p85 bra 	$L__BB8_149;
	shl.b32 	%r423, %r484, 10;
	add.s32 	%r168, %r6, %r423;
	ld.shared.u32 	%r169, [%r168+512];
	setp.eq.s32 	%p86, %r169, 0;
	@%p86 bra 	$L__BB8_146;
	shl.b32 	%r425, %r484, 8;
	add.s32 	%r426, %r425, %r400;
	mul.wide.u32 	%rd123, %r426, 8;
	add.s64 	%rd124, %rd2, %rd123;
	cvt.u64.u32 	%rd125, %r169;
	atom.global.add.u64 	%rd126, [%rd124+1024], %rd125;
$L__BB8_146:
	ld.shared.u32 	%r170, [%r168+1536];
	setp.eq.s32 	%p87, %r170, 0;
	@%p87 bra 	$L__BB8_148;
	shl.b32 	%r428, %r484, 8;
	add.s32 	%r429, %r428, %r400;
	add.s32 	%r430, %r429, 256;
	mul.wide.u32 	%rd127, %r430, 8;
	add.s64 	%rd128, %rd2, %rd127;
	cvt.u64.u32 	%rd129, %r170;
	atom.global.add.u64 	%rd130, [%rd128+1024], %rd129;
$L__BB8_148:
	add.s32 	%r484, %r484, 2;
$L__BB8_149:
	setp.eq.s32 	%p88, %r17, 0;
	@%p88 bra 	$L__BB8_152;
	shl.b32 	%r431, %r484, 10;
	add.s32 	%r432, %r6, %r431;
	ld.shared.u32 	%r173, [%r432+512];
	setp.eq.s32 	%p89, %r173, 0;
	@%p89 bra 	$L__BB8_152;
	shl.b32 	%r434, %r484, 8;
	add.s32 	%r435, %r434, %r400;
	mul.wide.u32 	%rd131, %r435, 8;
	add.s64 	%rd132, %rd2, %rd131;
	cvt.u64.u32 	%rd133, %r173;
	atom.global.add.u64 	%rd134, [%rd132+1024], %rd133;
$L__BB8_152:
	bar.sync 	0;
	add.s64 	%rd135, %rd135, 1;
	setp.ne.s64 	%p90, %rd135, %rd6;
	@%p90 bra 	$L__BB8_2;
$L__BB8_153:
	ret;

}
	// .globl	_ZN3cub18CUB_300001_SM_10006detail10radix_sort33DeviceRadixSortExclusiveSumKernelINS1_5radix10policy_hubIiiyE10Policy1000EyEEvPT0_
.visible .entry _ZN3cub18CUB_300001_SM_10006detail10radix_sort33DeviceRadixSortExclusiveSumKernelINS1_5radix10policy_hubIiiyE10Policy1000EyEEvPT0_(
	.param .u64 .ptr .align 1 _ZN3cub18CUB_300001_SM_10006detail10radix_sort33DeviceRadixSortExclusiveSumKernelINS1_5radix10policy_hubIiiyE10Policy1000EyEEvPT0__param_0
)
{
	.reg .pred 	%p<4>;
	.reg .b32 	%r<28>;
	.reg .b64 	%rd<54>;
	// demoted variable
	.shared .align 16 .b8 _ZZN3cub18CUB_300001_SM_10006detail10radix_sort33DeviceRadixSortExclusiveSumKernelINS1_5radix10policy_hubIiiyE10Policy1000EyEEvPT0_E12temp_storage[2336];
	ld.param.u64 	%rd5, [_ZN3cub18CUB_300001_SM_10006detail10radix_sort33DeviceRadixSortExclusiveSumKernelINS1_5radix10policy_hubIiiyE10Policy1000EyEEvPT0__param_0];
	cvta.to.global.u64 	%rd6, %rd5;
	mov.u32 	%r3, %ctaid.x;
	shl.b32 	%r4, %r3, 8;
	mov.u32 	%r1, %tid.x;
	setp.gt.u32 	%p1, %r1, 255;
	add.s32 	%r5, %r4, %r1;
	mul.wide.s32 	%rd7, %r5, 8;
	add.s64 	%rd1, %rd6, %rd7;
	@%p1 bra 	$L__BB9_2;
	ld.global.u64 	%rd53, [%rd1];
$L__BB9_2:
	shr.u32 	%r6, %r1, 3;
	add.s32 	%r7, %r6, %r1;
	shl.b32 	%r8, %r7, 3;
	mov.u32 	%r9, _ZZN3cub18CUB_300001_SM_10006detail10radix_sort33DeviceRadixSortExclusiveSumKernelINS1_5radix10policy_hubIiiyE10Policy1000EyEEvPT0_E12temp_storage;
	add.s32 	%r10, %r9, %r8;
	add.s32 	%r2, %r10, 16;
	st.shared.u64 	[%r10+16], %rd53;
	bar.sync 	0;
	setp.gt.u32 	%p2, %r1, 31;
	@%p2 bra 	$L__BB9_4;
	mad.lo.s32 	%r27, %r1, 72, %r9;
	ld.shared.u64 	%rd23, [%r27+16];
	ld.shared.u64 	%rd24, [%r27+24];
	ld.shared.u64 	%rd25, [%r27+32];
	ld.shared.u64 	%rd26, [%r27+40];
	ld.shared.u64 	%rd27, [%r27+48];
	ld.shared.u64 	%rd28, [%r27+56];
	ld.shared.u64 	%rd29, [%r27+64];
	ld.shared.u64 	%rd30, [%r27+72];
	add.s64 	%rd31, %rd24, %rd23;
	add.s64 	%rd32, %rd31, %rd25;
	add.s64 	%rd33, %rd32, %rd26;
	add.s64 	%rd34, %rd33, %rd27;
	add.s64 	%rd35, %rd34, %rd28;
	add.s64 	%rd36, %rd35, %rd29;
	add.s64 	%rd10, %rd36, %rd30;
	mov.b32 	%r11, 1;
	mov.b32 	%r24, 0;
	mov.b32 	%r25, -1;
	// begin inline asm
	{  .reg .u64 r0;  .reg .u32 lo;  .reg .u32 hi;  .reg .pred p;  mov.b64 {lo, hi}, %rd10;  shfl.sync.up.b32 lo|p, lo, %r11, %r24, %r25;  shfl.sync.up.b32 hi|p, hi, %r11, %r24, %r25;  mov.b64 r0, {lo, hi};  @p add.u64 r0, r0, %rd10;  mov.u64 %rd8, r0;}
	// end inline asm
	mov.b32 	%r14, 2;
	// begin inline asm
	{  .reg .u64 r0;  .reg .u32 lo;  .reg .u32 hi;  .reg .pred p;  mov.b64 {lo, hi}, %rd8;  shfl.sync.up.b32 lo|p, lo, %r14, %r24, %r25;  shfl.sync.up.b32 hi|p, hi, %r14, %r24, %r25;  mov.b64 r0, {lo, hi};  @p add.u64 r0, r0, %rd8;  mov.u64 %rd11, r0;}
	// end inline asm
	mov.b32 	%r17, 4;
	// begin inline asm
	{  .reg .u64 r0;  .reg .u32 lo;  .reg .u32 hi;  .reg .pred p;  mov.b64 {lo, hi}, %rd11;  shfl.sync.up.b32 lo|p, lo, %r17, %r24, %r25;  shfl.sync.up.b32 hi|p, hi, %r17, %r24, %r25;  mov.b64 r0, {lo, hi};  @p add.u64 r0, r0, %rd11;  mov.u64 %rd14, r0;}
	// end inline asm
	mov.b32 	%r20, 8;
	// begin inline asm
	{  .reg .u64 r0;  .reg .u32 lo;  .reg .u32 hi;  .reg .pred p;  mov.b64 {lo, hi}, %rd14;  shfl.sync.up.b32 lo|p, lo, %r20, %r24, %r25;  shfl.sync.up.b32 hi|p, hi, %r20, %r24, %r25;  mov.b64 r0, {lo, hi};  @p add.u64 r0, r0, %rd14;  mov.u64 %rd17, r0;}
	// end inline asm
	mov.b32 	%r23, 16;
	// begin inline asm
	{  .reg .u64 r0;  .reg .u32 lo;  .reg .u32 hi;  .reg .pred p;  mov.b64 {lo, hi}, %rd17;  shfl.sync.up.b32 lo|p, lo, %r23, %r24, %r25;  shfl.sync.up.b32 hi|p, hi, %r23, %r24, %r25;  mov.b64 r0, {lo, hi};  @p add.u64 r0, r0, %rd17;  mov.u64 %rd20, r0;}
	// end inline asm
	sub.s64 	%rd37, %rd20, %rd10;
	ld.shared.u64 	%rd38, [%r27+16];
	ld.shared.u64 	%rd39, [%r27+24];
	ld.shared.u64 	%rd40, [%r27+32];
	ld.shared.u64 	%rd41, [%r27+40];
	ld.shared.u64 	%rd42, [%r27+48];
	ld.shared.u64 	%rd43, [%r27+56];
	ld.shared.u64 	%rd44, [%r27+64];
	add.s64 	%rd45, %rd38, %rd37;
	add.s64 	%rd46, %rd39, %rd45;
	add.s64 	%rd47, %rd40, %rd46;
	add.s64 	%rd48, %rd41, %rd47;
	add.s64 	%rd49, %rd42, %rd48;
	add.s64 	%rd50, %rd43, %rd49;
	add.s64 	%rd51, %rd44, %rd50;
	st.shared.u64 	[%r27+16], %rd37;
	st.shared.u64 	[%r27+24], %rd45;
	st.shared.u64 	[%r27+32], %rd46;
	st.shared.u64 	[%r27+40], %rd47;
	st.shared.u64 	[%r27+48], %rd48;
	st.shared.u64 	[%r27+56], %rd49;
	st.shared.u64 	[%r27+64], %rd50;
	st.shared.u64 	[%r27+72], %rd51;
$L__BB9_4:
	setp.gt.u32 	%p3, %r1, 255;
	bar.sync 	0;
	@%p3 bra 	$L__BB9_6;
	ld.shared.u64 	%rd52, [%r2];
	st.global.u64 	[%rd1], %rd52;
$L__BB9_6:
	ret;

}
	// .globl	_ZN3cub18CUB_300001_SM_10006detail10radix_sort29DeviceRadixSortOnesweepKernelINS1_5radix10policy_hubIiiyE10Policy1000ELNS0_9SortOrderE1EiiyiiNS1_21identity_decomposer_tEEEvPT5_SB_PT3_PKSC_PT1_PKSG_PT2_PKSK_T4_iiT6_
.visible .entry _ZN3cub18CUB_300001_SM_10006detail10radix_sort29DeviceRadixSortOnesweepKernelINS1_5radix10policy_hubIiiyE10Policy1000ELNS0_9SortOrderE1EiiyiiNS1_21identity_decomposer_tEEEvPT5_SB_PT3_PKSC_PT1_PKSG_PT2_PKSK_T4_iiT6_(
	.param .u64 .ptr .align 1 _ZN3cub18CUB_300001_SM_10006detail10radix_sort29DeviceRadixSortOnesweepKernelINS1_5radix10policy_hubIiiyE10Policy1000ELNS0_9SortOrderE1EiiyiiNS1_21identity_decomposer_tEEEvPT5_SB_PT3_PKSC_PT1_PKSG_PT2_PKSK_T4_iiT6__param_0,
	.param .u64 .ptr .align 1 _ZN3cub18CUB_300001_SM_10006detail10radix_sort29DeviceRadixSortOnesweepKernelINS1_5radix10policy_hubIiiyE10Policy1000ELNS0_9SortOrderE1EiiyiiNS1_21identity_decomposer_tEEEvPT5_SB_PT3_PKSC_PT1_PKSG_PT2_PKSK_T4_iiT6__param_1,
	.param .u64 .ptr .align 1 _ZN3cub18CUB_300001_SM_10006detail10radix_sort29DeviceRadixSortOnesweepKernelINS1_5radix10policy_hubIiiyE10Policy1000ELNS0_9SortOrderE1EiiyiiNS1_21identity_decomposer_tEEEvPT5_SB_PT3_PKSC_PT1_PKSG_PT2_PKSK_T4_iiT6__param_2,
	.param .u64 .ptr .align 1 _ZN3cub18CUB_300001_SM_10006detail10radix_sort29DeviceRadixSortOnesweepKernelINS1_5radix10policy_hubIiiyE10Policy1000ELNS0_9SortOrderE1EiiyiiNS1_21identity_decomposer_tEEEvPT5_SB_PT3_PKSC_PT1_PKSG_PT2_PKSK_T4_iiT6__param_3,
	.param .u64 .ptr .align 1 _ZN3cub18CUB_300001_SM_10006detail10radix_sort29DeviceRadixSortOnesweepKernelINS1_5radix10policy_hubIiiyE10Policy1000ELNS0_9SortOrderE1EiiyiiNS1_21identity_decomposer_tEEEvPT5_SB_PT3_PKSC_PT1_PKSG_PT2_PKSK_T4_iiT6__param_4,
	.param .u64 .ptr .align 1 _ZN3cub18CUB_300001_SM_10006detail10radix_sort29DeviceRadixSortOnesweepKernelINS1_5radix10policy_hubIiiyE10Policy1000ELNS0_9SortOrderE1EiiyiiNS1_21identity_decomposer_tEEEvPT5_SB_PT3_PKSC_PT1_PKSG_PT2_PKSK_T4_iiT6__param_5,
	.param .u64 .ptr .align 1 _ZN3cub18CUB_300001_SM_10006detail10radix_sort29DeviceRadixSortOnesweepKernelINS1_5radix10policy_hubIiiyE10Policy1000ELNS0_9SortOrderE1EiiyiiNS1_21identity_decomposer_tEEEvPT5_SB_PT3_PKSC_PT1_PKSG_PT2_PKSK_T4_iiT6__param_6,
	.param .u64 .ptr .align 1 _ZN3cub18CUB_300001_SM_10006detail10radix_sort29DeviceRadixSortOnesweepKernelINS1_5radix10policy_hubIiiyE10Policy1000ELNS0_9SortOrderE1EiiyiiNS1_21identity_decomposer_tEEEvPT5_SB_PT3_PKSC_PT1_PKSG_PT2_PKSK_T4_iiT6__param_7,
	.param .u32 _ZN3cub18CUB_300001_SM_10006detail10radix_sort29DeviceRadixSortOnesweepKernelINS1_5radix10policy_hubIiiyE10Policy1000ELNS0_9SortOrderE1EiiyiiNS1_21identity_decomposer_tEEEvPT5_SB_PT3_PKSC_PT1_PKSG_PT2_PKSK_T4_iiT6__param_8,
	.param .u32 _ZN3cub18CUB_300001_SM_10006detail10radix_sort29DeviceRadixSortOnesweepKernelINS1_5radix10policy_hubIiiyE10Policy1000ELNS0_9SortOrderE1EiiyiiNS1_21identity_decomposer_tEEEvPT5_SB_PT3_PKSC_PT1_PKSG_PT2_PKSK_T4_iiT6__param_9,
	.param .u32 _ZN3cub18CUB_300001_SM_10006detail10radix_sort29DeviceRadixSortOnesweepKernelINS1_5radix10policy_hubIiiyE10Policy1000ELNS0_9SortOrderE1EiiyiiNS1_21identity_decomposer_tEEEvPT5_SB_PT3_PKSC_PT1_PKSG_PT2_PKSK_T4_iiT6__param_10,
	.param .align 1 .b8 _ZN3cub18CUB_300001_SM_10006detail10radix_sort29DeviceRadixSortOnesweepKernelINS1_5radix10policy_hubIiiyE10Policy1000ELNS0_9SortOrderE1EiiyiiNS1_21identity_decomposer_tEEEvPT5_SB_PT3_PKSC_PT1_PKSG_PT2_PKSK_T4_iiT6__param_11[1]
)
.maxntid 384
{
	.reg .pred 	%p<205>;
	.reg .b32 	%r<2283>;
	.reg .b64 	%rd<457>;
	// demoted variable
	.shared .align 16 .b8 _ZZN3cub18CUB_300001_SM_10006detail10radix_sort29DeviceRadixSortOnesweepKernelINS1_5radix10policy_hubIiiyE10Policy1000ELNS0_9SortOrderE1EiiyiiNS1_21identity_decomposer_tEEEvPT5_SB_PT3_PKSC_PT1_PKSG_PT2_PKSK_T4_iiT6_E1s[28160];
	ld.param.u64 	%rd43, [_ZN3cub18CUB_300001_SM_10006detail10radix_sort29DeviceRadixSortOnesweepKernelINS1_5radix10policy_hubIiiyE10Policy1000ELNS0_9SortOrderE1EiiyiiNS1_21identity_decomposer_tEEEvPT5_SB_PT3_PKSC_PT1_PKSG_PT2_PKSK_T4_iiT6__param_0];
	ld.param.u64 	%rd44, [_ZN3cub18CUB_300001_SM_10006detail10radix_sort29DeviceRadixSortOnesweepKernelINS1_5radix10policy_hubIiiyE10Policy1000ELNS0_9SortOrderE1EiiyiiNS1_21identity_decomposer_tEEEvPT5_SB_PT3_PKSC_PT1_PKSG_PT2_PKSK_T4_iiT6__param_1];
	ld.param.u64 	%rd47, [_ZN3cub18CUB_300001_SM_10006detail10radix_sort29DeviceRadixSortOnesweepKernelINS1_5radix10policy_hubIiiyE10Policy1000ELNS0_9SortOrderE1EiiyiiNS1_21identity_decomposer_tEEEvPT5_SB_PT3_PKSC_PT1_PKSG_PT2_PKSK_T4_iiT6__param_4];
	ld.param.u64 	%rd50, [_ZN3cub18CUB_300001_SM_10006detail10radix_sort29DeviceRadixSortOnesweepKernelINS1_5radix10policy_hubIiiyE10Policy1000ELNS0_9SortOrderE1EiiyiiNS1_21identity_decomposer_tEEEvPT5_SB_PT3_PKSC_PT1_PKSG_PT2_PKSK_T4_iiT6__param_5];
	cvta.to.global.u64 	%rd1, %rd47;
	cvta.to.global.u64 	%rd2, %rd43;
	cvta.to.global.u64 	%rd3, %rd50;
	mov.u32 	%r1, %tid.x;
	// begin inline asm
	mov.u32 %r443, %laneid;
	// end inline asm
	setp.ne.s32 	%p1, %r1, 0;
	@%p1 bra 	$L__BB10_2;
	cvta.to.global.u64 	%rd51, %rd44;
	atom.global.add.u32 	%r444, [%rd51], 1;
	st.shared.u32 	[_ZZN3cub18CUB_300001_SM_10006detail10radix_sort29DeviceRadixSortOnesweepKernelINS1_5radix10policy_hubIiiyE10Policy1000ELNS0_9SortOrderE1EiiyiiNS1_21identity_decomposer_tEEEvPT5_SB_PT3_PKSC_PT1_PKSG_PT2_PKSK_T4_iiT6_E1s+26112], %r444;
$L__BB10_2:
	ld.param.u32 	%r2078, [_ZN3cub18CUB_300001_SM_10006detail10radix_sort29DeviceRadixSortOnesweepKernelINS1_5radix10policy_hubIiiyE10Policy1000ELNS0_9SortOrderE1EiiyiiNS1_21identity_decomposer_tEEEvPT5_SB_PT3_PKSC_PT1_PKSG_PT2_PKSK_T4_iiT6__param_8];
	bar.sync 	0;
	ld.shared.u32 	%r3, [_ZZN3cub18CUB_300001_SM_10006detail10radix_sort29DeviceRadixSortOnesweepKernelINS1_5radix10policy_hubIiiyE10Policy1000ELNS0_9SortOrderE1EiiyiiNS1_21identity_decomposer_tEEEvPT5_SB_PT3_PKSC_PT1_PKSG_PT2_PKSK_T4_iiT6_E1s+26112];
	mul.lo.s32 	%r445, %r3, 6528;
	add.s32 	%r4, %r445, 6528;
	setp.gt.s32 	%p2, %r4, %r2078;
	cvt.s64.s32 	%rd4, %r445;
	@%p2 bra 	$L__BB10_4;
	and.b32  	%r446, %r1, 31;
	and.b32  	%r447, %r1, 992;
	mul.lo.s32 	%r448, %r447, 17;
	or.b32  	%r449, %r448, %r446;
	cvt.u64.u32 	%rd52, %r449;
	add.s64 	%rd53, %rd52, %rd4;
	shl.b64 	%rd54, %rd53, 2;
	add.s64 	%rd55, %rd3, %rd54;
	ld.global.u32 	%r2165, [%rd55];
	ld.global.u32 	%r2164, [%rd55+128];
	ld.global.u32 	%r2163, [%rd55+256];
	ld.global.u32 	%r2162, [%rd55+384];
	ld.global.u32 	%r2161, [%rd55+512];
	ld.global.u32 	%r2160, [%rd55+640];
	ld.global.u32 	%r2159, [%rd55+768];
	ld.global.u32 	%r2158, [%rd55+896];
	ld.global.u32 	%r2157, [%rd55+1024];
	ld.global.u32 	%r2156, [%rd55+1152];
	ld.global.u32 	%r2155, [%rd55+1280];
	ld.global.u32 	%r2154, [%rd55+1408];
	ld.global.u32 	%r2153, [%rd55+1536];
	ld.global.u32 	%r2152, [%rd55+1664];
	ld.global.u32 	%r2151, [%rd55+1792];
	ld.global.u32 	%r2150, [%rd55+1920];
	ld.global.u32 	%r2149, [%rd55+2048];
	bra.uni 	$L__BB10_38;
$L__BB10_4:
	ld.param.u32 	%r2079, [_ZN3cub18CUB_300001_SM_10006detail10radix_sort29DeviceRadixSortOnesweepKernelINS1_5radix10policy_hubIiiyE10Policy1000ELNS0_9SortOrderE1EiiyiiNS1_21identity_decomposer_tEEEvPT5_SB_PT3_PKSC_PT1_PKSG_PT2_PKSK_T4_iiT6__param_8];
	cvt.u32.u64 	%r451, %rd4;
	sub.s32 	%r22, %r2079, %r451;
	and.b32  	%r452, %r1, 31;
	and.b32  	%r453, %r1, 992;
	mul.lo.s32 	%r454, %r453, 17;
	or.b32  	%r23, %r454, %r452;
	setp.ge.s32 	%p3, %r23, %r22;
	cvt.u64.u32 	%rd56, %r23;
	add.s64 	%rd57, %rd56, %rd4;
	shl.b64 	%rd58, %rd57, 2;
	add.s64 	%rd5, %rd3, %rd58;
	mov.b32 	%r2165, -2147483648;
	@%p3 bra 	$L__BB10_6;
	ld.global.u32 	%r2165, [%rd5];
$L__BB10_6:
	add.s32 	%r456, %r23, 32;
	setp.ge.s32 	%p4, %r456, %r22;
	mov.b32 	%r2164, -2147483648;
	@%p4 bra 	$L__BB10_8;
	ld.global.u32 	%r2164, [%rd5+128];
$L__BB10_8:
	add.s32 	%r458, %r23, 64;
	setp.ge.s32 	%p5, %r458, %r22;
	mov.b32 	%r2163, -2147483648;
	@%p5 bra 	$L__BB10_10;
	ld.global.u32 	%r2163, [%rd5+256];
$L__BB10_10:
	add.s32 	%r460, %r23, 96;
	setp.ge.s32 	%p6, %r460, %r22;
	mov.b32 	%r2162, -2147483648;
	@%p6 bra 	$L__BB10_12;
	ld.global.u32 	%r2162, [%rd5+384];
$L__BB10_12:
	add.s32 	%r462, %r23, 128;
	setp.ge.s32 	%p7, %r462, %r22;
	mov.b32 	%r2161, -2147483648;
	@%p7 bra 	$L__BB10_14;
	ld.global.u32 	%r2161, [%rd5+512];
$L__BB10_14:
	add.s32 	%r464, %r23, 160;
	setp.ge.s32 	%p8, %r464, %r22;
	mov.b32 	%r2160, -2147483648;
	@%p8 bra 	$L__BB10_16;
	ld.global.u32 	%r2160, [%rd5+640];
$L__BB10_16:
	add.s32 	%r466, %r23, 192;
	setp.ge.s32 	%p9, %r466, %r22;
	mov.b32 	%r2159, -2147483648;
	@%p9 bra 	$L__BB10_18;
	ld.global.u32 	%r2159, [%rd5+768];
$L__BB10_18:
	add.s32 	%r468, %r23, 224;
	setp.ge.s32 	%p10, %r468, %r22;
	mov.b32 	%r2158, -2147483648;
	@%p10 bra 	$L__BB10_20;
	ld.global.u32 	%r2158, [%rd5+896];
$L__BB10_20:
	add.s32 	%r470, %r23, 256;
	setp.ge.s32 	%p11, %r470, %r22;
	mov.b32 	%r2157, -2147483648;
	@%p11 bra 	$L__BB10_22;
	ld.global.u32 	%r2157, [%rd5+1024];
$L__BB10_22:
	add.s32 	%r472, %r23, 288;
	setp.ge.s32 	%p12, %r472, %r22;
	mov.b32 	%r2156, -2147483648;
	@%p12 bra 	$L__BB10_24;
	ld.global.u32 	%r2156, [%rd5+1152];
$L__BB10_24:
	add.s32 	%r474, %r23, 320;
	setp.ge.s32 	%p13, %r474, %r22;
	mov.b32 	%r2155, -2147483648;
	@%p13 bra 	$L__BB10_26;
	ld.global.u32 	%r2155, [%rd5+1280];
$L__BB10_26:
	add.s32 	%r476, %r23, 352;
	setp.ge.s32 	%p14, %r476, %r22;
	mov.b32 	%r2154, -2147483648;
	@%p14 bra 	$L__BB10_28;
	ld.global.u32 	%r2154, [%rd5+1408];
$L__BB10_28:
	add.s32 	%r478, %r23, 384;
	setp.ge.s32 	%p15, %r478, %r22;
	mov.b32 	%r2153, -2147483648;
	@%p15 bra 	$L__BB10_30;
	ld.global.u32 	%r2153, [%rd5+1536];
$L__BB10_30:
	add.s32 	%r480, %r23, 416;
	setp.ge.s32 	%p16, %r480, %r22;
	mov.b32 	%r2152, -2147483648;
	@%p16 bra 	$L__BB10_32;
	ld.global.u32 	%r2152, [%rd5+1664];
$L__BB10_32:
	add.s32 	%r482, %r23, 448;
	setp.ge.s32 	%p17, %r482, %r22;
	mov.b32 	%r2151, -2147483648;
	@%p17 bra 	$L__BB10_34;
	ld.global.u32 	%r2151, [%rd5+1792];
$L__BB10_34:
	add.s32 	%r484, %r23, 480;
	setp.ge.s32 	%p18, %r484, %r22;
	mov.b32 	%r2150, -2147483648;
	@%p18 bra 	$L__BB10_36;
	ld.global.u32 	%r2150, [%rd5+1920];
$L__BB10_36:
	add.s32 	%r486, %r23, 512;
	setp.ge.s32 	%p19, %r486, %r22;
	mov.b32 	%r2149, -2147483648;
	@%p19 bra 	$L__BB10_38;
	ld.global.u32 	%r2149, [%rd5+2048];
$L__BB10_38:
	ld.param.u32 	%r2131, [_ZN3cub18CUB_300001_SM_10006detail10radix_sort29DeviceRadixSortOnesweepKernelINS1_5radix10policy_hubIiiyE10Policy1000ELNS0_9SortOrderE1EiiyiiNS1_21identity_decomposer_tEEEvPT5_SB_PT3_PKSC_PT1_PKSG_PT2_PKSK_T4_iiT6__param_10];
	mov.b32 	%r487, -1;
	shl.b32 	%r488, %r487, %r2131;
	not.b32 	%r74, %r488;
	shr.u32 	%r75, %r1, 5;
	shl.b32 	%r489, %r75, 10;
	mov.u32 	%r490, _ZZN3cub18CUB_300001_SM_10006detail10radix_sort29DeviceRadixSortOnesweepKernelINS1_5radix10policy_hubIiiyE10Policy1000ELNS0_9SortOrderE1EiiyiiNS1_21identity_decomposer_tEEEvPT5_SB_PT3_PKSC_PT1_PKSG_PT2_PKSK_T4_iiT6_E1s;
	add.s32 	%r76, %r490, %r489;
	setp.gt.s32 	%p20, %r443, 255;
	@%p20 bra 	$L__BB10_51;
	max.s32 	%r491, %r443, 224;
	sub.s32 	%r492, %r491, %r443;
	add.s32 	%r493, %r492, 31;
	shr.u32 	%r494, %r493, 5;
	add.s32 	%r77, %r494, 1;
	and.b32  	%r78, %r77, 15;
	setp.lt.u32 	%p21, %r493, 480;
	mov.u32 	%r2169, %r443;
	@%p21 bra 	$L__BB10_42;
	and.b32  	%r495, %r77, 268435440;
	neg.s32 	%r2167, %r495;
	shl.b32 	%r497, %r443, 2;
	add.s32 	%r498, %r489, %r497;
	add.s32 	%r500, %r498, %r490;
	add.s32 	%r2166, %r500, 1024;
	mov.u32 	%r2169, %r443;
$L__BB10_41:
	.pragma "nounroll";
	mov.b32 	%r501, 0;
	st.shared.u32 	[%r2166+-1024], %r501;
	st.shared.u32 	[%r2166+-896], %r501;
	st.shared.u32 	[%r2166+-768], %r501;
	st.shared.u32 	[%r2166+-640], %r501;
	st.shared.u32 	[%r2166+-512], %r501;
	st.shared.u32 	[%r2166+-384], %r501;
	st.shared.u32 	[%r2166+-256], %r501;
	st.shared.u32 	[%r2166+-128], %r501;
	st.shared.u32 	[%r2166], %r501;
	st.shared.u32 	[%r2166+128], %r501;
	st.shared.u32 	[%r2166+256], %r501;
	st.shared.u32 	[%r2166+384], %r501;
	st.shared.u32 	[%r2166+512], %r501;
	st.shared.u32 	[%r2166+640], %r501;
	st.shared.u32 	[%r2166+768], %r501;
	st.shared.u32 	[%r2166+896], %r501;
	add.s32 	%r2169, %r2169, 512;
	add.s32 	%r2167, %r2167, 16;
	add.s32 	%r2166, %r2166, 2048;
	setp.ne.s32 	%p22, %r2167, 0;
	@%p22 bra 	$L__BB10_41;
$L__BB10_42:
	setp.eq.s32 	%p23, %r78, 0;
	@%p23 bra 	$L__BB10_51;
	and.b32  	%r88, %r77, 7;
	setp.lt.u32 	%p24, %r78, 8;
	@%p24 bra 	$L__BB10_45;
	shl.b32 	%r502, %r2169, 2;
	add.s32 	%r503, %r76, %r502;
	mov.b32 	%r504, 0;
	st.shared.u32 	[%r503], %r504;
	st.shared.u32 	[%r503+128], %r504;
	st.shared.u32 	[%r503+256], %r504;
	st.shared.u32 	[%r503+384], %r504;
	st.shared.u32 	[%r503+512], %r504;
	st.shared.u32 	[%r503+640], %r504;
	st.shared.u32 	[%r503+768], %r504;
	st.shared.u32 	[%r503+896], %r504;
	add.s32 	%r2169, %r2169, 256;
$L__BB10_45:
	setp.eq.s32 	%p25, %r88, 0;
	@%p25 bra 	$L__BB10_51;
	and.b32  	%r91, %r77, 3;
	setp.lt.u32 	%p26, %r88, 4;
	@%p26 bra 	$L__BB10_48;
	shl.b32 	%r505, %r2169, 2;
	add.s32 	%r506, %r76, %r505;
	mov.b32 	%r507, 0;
	st.shared.u32 	[%r506], %r507;
	st.shared.u32 	[%r506+128], %r507;
	st.shared.u32 	[%r506+256], %r507;
	st.shared.u32 	[%r506+384], %r507;
	add.s32 	%r2169, %r2169, 128;
$L__BB10_48:
	setp.eq.s32 	%p27, %r91, 0;
	@%p27 bra 	$L__BB10_51;
	shl.b32 	%r509, %r2169, 2;
	add.s32 	%r510, %r489, %r509;
	add.s32 	%r2173, %r490, %r510;
	neg.s32 	%r2172, %r91;
$L__BB10_50:
	.pragma "nounroll";
	mov.b32 	%r512, 0;
	st.shared.u32 	[%r2173], %r512;
	add.s32 	%r2173, %r2173, 128;
	add.s32 	%r2172, %r2172, 1;
	setp.ne.s32 	%p28, %r2172, 0;
	@%p28 bra 	$L__BB10_50;
$L__BB10_51:
	ld.param.u32 	%r2094, [_ZN3cub18CUB_300001_SM_10006detail10radix_sort29DeviceRadixSortOnesweepKernelINS1_5radix10policy_hubIiiyE10Policy1000ELNS0_9SortOrderE1EiiyiiNS1_21identity_decomposer_tEEEvPT5_SB_PT3_PKSC_PT1_PKSG_PT2_PKSK_T4_iiT6__param_9];
	bar.warp.sync 	-1;
	xor.b32  	%r514, %r2165, 2147483647;
	shr.u32 	%r515, %r514, %r2094;
	and.b32  	%r100, %r515, %r74;
	shl.b32 	%r516, %r100, 2;
	add.s32 	%r517, %r76, %r516;
	atom.shared.add.u32 	%r518, [%r517], 1;
	xor.b32  	%r2227, %r2164, 2147483647;
	shr.u32 	%r520, %r2227, %r2094;
	and.b32  	%r521, %r520, %r74;
	shl.b32 	%r522, %r521, 2;
	add.s32 	%r523, %r76, %r522;
	atom.shared.add.u32 	%r524, [%r523], 1;
	xor.b32  	%r2226, %r2163, 2147483647;
	shr.u32 	%r526, %r2226, %r2094;
	and.b32  	%r527, %r526, %r74;
	shl.b32 	%r528, %r527, 2;
	add.s32 	%r529, %r76, %r528;
	atom.shared.add.u32 	%r530, [%r529], 1;
	xor.b32  	%r2225, %r2162, 2147483647;
	shr.u32 	%r532, %r2225, %r2094;
	and.b32  	%r533, %r532, %r74;
	shl.b32 	%r534, %r533, 2;
	add.s32 	%r535, %r76, %r534;
	atom.shared.add.u32 	%r536, [%r535], 1;
	xor.b32  	%r537, %r2161, 2147483647;
	shr.u32 	%r538, %r537, %r2094;
	and.b32  	%r539, %r538, %r74;
	shl.b32 	%r540, %r539, 2;
	add.s32 	%r541, %r76, %r540;
	atom.shared.add.u32 	%r542, [%r541], 1;
	xor.b32  	%r543, %r2160, 2147483647;
	shr.u32 	%r544, %r543, %r2094;
	and.b32  	%r545, %r544, %r74;
	shl.b32 	%r546, %r545, 2;
	add.s32 	%r547, %r76, %r546;
	atom.shared.add.u32 	%r548, [%r547], 1;
	xor.b32  	%r549, %r2159, 2147483647;
	shr.u32 	%r550, %r549, %r2094;
	and.b32  	%r551, %r550, %r74;
	shl.b32 	%r552, %r551, 2;
	add.s32 	%r553, %r76, %r552;
	atom.shared.add.u32 	%r554, [%r553], 1;
	xor.b32  	%r555, %r2158, 2147483647;
	shr.u32 	%r556, %r555, %r2094;
	and.b32  	%r557, %r556, %r74;
	shl.b32 	%r558, %r557, 2;
	add.s32 	%r559, %r76, %r558;
	atom.shared.add.u32 	%r560, [%r559], 1;
	xor.b32  	%r561, %r2157, 2147483647;
	shr.u32 	%r562, %r561, %r2094;
	and.b32  	%r563, %r562, %r74;
	shl.b32 	%r564, %r563, 2;
	add.s32 	%r565, %r76, %r564;
	atom.shared.add.u32 	%r566, [%r565], 1;
	xor.b32  	%r567, %r2156, 2147483647;
	shr.u32 	%r568, %r567, %r2094;
	and.b32  	%r569, %r568, %r74;
	shl.b32 	%r570, %r569, 2;
	add.s32 	%r571, %r76, %r570;
	atom.shared.add.u32 	%r572, [%r571], 1;
	xor.b32  	%r573, %r2155, 2147483647;
	shr.u32 	%r574, %r573, %r2094;
	and.b32  	%r575, %r574, %r74;
	shl.b32 	%r576, %r575, 2;
	add.s32 	%r577, %r76, %r576;
	atom.shared.add.u32 	%r578, [%r577], 1;
	xor.b32  	%r579, %r2154, 2147483647;
	shr.u32 	%r580, %r579, %r2094;
	and.b32  	%r581, %r580, %r74;
	shl.b32 	%r582, %r581, 2;
	add.s32 	%r583, %r76, %r582;
	atom.shared.add.u32 	%r584, [%r583], 1;
	xor.b32  	%r585, %r2153, 2147483647;
	shr.u32 	%r586, %r585, %r2094;
	and.b32  	%r587, %r586, %r74;
	shl.b32 	%r588, %r587, 2;
	add.s32 	%r589, %r76, %r588;
	atom.shared.add.u32 	%r590, [%r589], 1;
	xor.b32  	%r591, %r2152, 2147483647;
	shr.u32 	%r592, %r591, %r2094;
	and.b32  	%r593, %r592, %r74;
	shl.b32 	%r594, %r593, 2;
	add.s32 	%r595, %r76, %r594;
	atom.shared.add.u32 	%r596, [%r595], 1;
	xor.b32  	%r597, %r2151, 2147483647;
	shr.u32 	%r598, %r597, %r2094;
	and.b32  	%r599, %r598, %r74;
	shl.b32 	%r600, %r599, 2;
	add.s32 	%r601, %r76, %r600;
	atom.shared.add.u32 	%r602, [%r601], 1;
	xor.b32  	%r603, %r2150, 2147483647;
	shr.u32 	%r604, %r603, %r2094;
	and.b32  	%r605, %r604, %r74;
	shl.b32 	%r606, %r605, 2;
	add.s32 	%r607, %r76, %r606;
	atom.shared.add.u32 	%r608, [%r607], 1;
	xor.b32  	%r2212, %r2149, 2147483647;
	shr.u32 	%r610, %r2212, %r2094;
	and.b32  	%r611, %r610, %r74;
	shl.b32 	%r612, %r611, 2;
	add.s32 	%r613, %r76, %r612;
	atom.shared.add.u32 	%r614, [%r613], 1;
	bar.sync 	0;
	setp.gt.u32 	%p29, %r1, 255;
	shl.b32 	%r615, %r1, 2;
	add.s32 	%r101, %r490, %r615;
	mov.b32 	%r2174, 0;
	@%p29 bra 	$L__BB10_53;
	ld.shared.u32 	%r617, [%r101];
	mov.b32 	%r618, 0;
	st.shared.u32 	[%r101], %r618;
	ld.shared.u32 	%r619, [%r101+1024];
	st.shared.u32 	[%r101+1024], %r617;
	add.s32 	%r620, %r619, %r617;
	ld.shared.u32 	%r621, [%r101+2048];
	st.shared.u32 	[%r101+2048], %r620;
	add.s32 	%r622, %r621, %r620;
	ld.shared.u32 	%r623, [%r101+3072];
	st.shared.u32 	[%r101+3072], %r622;
	add.s32 	%r624, %r623, %r622;
	ld.shared.u32 	%r625, [%r101+4096];
	st.shared.u32 	[%r101+4096], %r624;
	add.s32 	%r626, %r625, %r624;
	ld.shared.u32 	%r627, [%r101+5120];
	st.shared.u32 	[%r101+5120], %r626;
	add.s32 	%r628, %r627, %r626;
	ld.shared.u32 	%r629, [%r101+6144];
	st.shared.u32 	[%r101+6144], %r628;
	add.s32 	%r630, %r629, %r628;
	ld.shared.u32 	%r631, [%r101+7168];
	st.shared.u32 	[%r101+7168], %r630;
	add.s32 	%r632, %r631, %r630;
	ld.shared.u32 	%r633, [%r101+8192];
	st.shared.u32 	[%r101+8192], %r632;
	add.s32 	%r634, %r633, %r632;
	ld.shared.u32 	%r635, [%r101+9216];
	st.shared.u32 	[%r101+9216], %r634;
	add.s32 	%r636, %r635, %r634;
	ld.shared.u32 	%r637, [%r101+10240];
	st.shared.u32 	[%r101+10240], %r636;
	add.s32 	%r638, %r637, %r636;
	ld.shared.u32 	%r639, [%r101+11264];
	st.shared.u32 	[%r101+11264], %r638;
	add.s32 	%r2174, %r639, %r638;
$L__BB10_53:
	setp.gt.u32 	%p30, %r1, 255;
	shl.b32 	%r640, %r3, 8;
	add.s32 	%r641, %r640, %r1;
	mul.wide.s32 	%rd59, %r641, 4;
	add.s64 	%rd6, %rd2, %rd59;
	@%p30 bra 	$L__BB10_55;
	or.b32  	%r642, %r2174, 1073741824;
	st.volatile.global.u32 	[%rd6], %r642;
$L__BB10_55:
	ld.param.u64 	%rd442, [_ZN3cub18CUB_300001_SM_10006detail10radix_sort29DeviceRadixSortOnesweepKernelINS1_5radix10policy_hubIiiyE10Policy1000ELNS0_9SortOrderE1EiiyiiNS1_21identity_decomposer_tEEEvPT5_SB_PT3_PKSC_PT1_PKSG_PT2_PKSK_T4_iiT6__param_7];
	xor.b32  	%r2223, %r2160, 2147483647;
	xor.b32  	%r2224, %r2161, 2147483647;
	xor.b32  	%r2222, %r2159, 2147483647;
	xor.b32  	%r2221, %r2158, 2147483647;
	xor.b32  	%r2228, %r2165, 2147483647;
	xor.b32  	%r2218, %r2155, 2147483647;
	xor.b32  	%r2220, %r2157, 2147483647;
	xor.b32  	%r2217, %r2154, 2147483647;
	xor.b32  	%r2219, %r2156, 2147483647;
	xor.b32  	%r2215, %r2152, 2147483647;
	xor.b32  	%r2216, %r2153, 2147483647;
	xor.b32  	%r2213, %r2150, 2147483647;
	xor.b32  	%r2214, %r2151, 2147483647;
	setp.lt.u32 	%p31, %r1, 256;
	setp.eq.s32 	%p32, %r2174, 6528;
	and.pred  	%p33, %p31, %p32;
	selp.u32 	%r643, 1, 0, %p33;
	{ 
	.reg .pred 	%p1; 
	.reg .pred 	%p2; 
	setp.ne.u32 	%p1, %r643, 0; 
	bar.red.or.pred 	%p2, 0, %p1; 
	selp.u32 	%r644, 1, 0, %p2; 
	}
	setp.eq.s32 	%p34, %r644, 0;
	and.b32  	%r645, %r1, 992;
	and.b32  	%r646, %r1, 31;
	mul.lo.s32 	%r647, %r645, 17;
	or.b32  	%r648, %r647, %r646;
	cvt.u64.u32 	%rd7, %r648;
	mul.lo.s32 	%r649, %r3, 6528;
	cvt.s64.s32 	%rd60, %r649;
	add.s64 	%rd61, %rd7, %rd60;
	cvta.to.global.u64 	%rd62, %rd442;
	shl.b64 	%rd63, %rd61, 2;
	add.s64 	%rd8, %rd62, %rd63;
	cvt.u64.u32 	%rd9, %r1;
	@%p34 bra 	$L__BB10_175;
	setp.gt.u32 	%p35, %r1, 255;
	shl.b32 	%r650, %r1, 3;
	mov.u32 	%r651, _ZZN3cub18CUB_300001_SM_10006detail10radix_sort29DeviceRadixSortOnesweepKernelINS1_5radix10policy_hubIiiyE10Policy1000ELNS0_9SortOrderE1EiiyiiNS1_21identity_decomposer_tEEEvPT5_SB_PT3_PKSC_PT1_PKSG_PT2_PKSK_T4_iiT6_E1s;
	add.s32 	%r652, %r651, %r650;
	add.s32 	%r121, %r652, 26112;
	@%p35 bra 	$L__BB10_64;
	ld.param.u64 	%rd436, [_ZN3cub18CUB_300001_SM_10006detail10radix_sort29DeviceRadixSortOnesweepKernelINS1_5radix10policy_hubIiiyE10Policy1000ELNS0_9SortOrderE1EiiyiiNS1_21identity_decomposer_tEEEvPT5_SB_PT3_PKSC_PT1_PKSG_PT2_PKSK_T4_iiT6__param_3];
	cvta.to.global.u64 	%rd64, %rd436;
	shl.b64 	%rd65, %rd9, 3;
	add.s64 	%rd66, %rd64, %rd65;
	ld.global.u64 	%rd67, [%rd66];
	setp.gt.u32 	%p36, %r1, %r100;
	selp.b64 	%rd68, 6528, 0, %p36;
	sub.s64 	%rd455, %rd67, %rd68;
	st.shared.u64 	[%r121], %rd455;
	setp.lt.s32 	%p37, %r3, 1;
	mov.u32 	%r2178, %r2174;
	@%p37 bra 	$L__BB10_63;
	mov.b32 	%r2176, -1;
	mov.u32 	%r2175, %r3;
	mov.u32 	%r2178, %r2174;
$L__BB10_59:
	ld.param.u64 	%rd429, [_ZN3cub18CUB_300001_SM_10006detail10radix_sort29DeviceRadixSortOnesweepKernelINS1_5radix10policy_hubIiiyE10Policy1000ELNS0_9SortOrderE1EiiyiiNS1_21identity_decomposer_tEEEvPT5_SB_PT3_PKSC_PT1_PKSG_PT2_PKSK_T4_iiT6__param_0];
	add.s32 	%r125, %r2175, -1;
	shl.b32 	%r654, %r125, 8;
	add.s32 	%r655, %r654, %r1;
	cvta.to.global.u64 	%rd69, %rd429;
	mul.wide.s32 	%rd70, %r655, 4;
	add.s64 	%rd11, %rd69, %rd70;
$L__BB10_60:
	membar.cta;
	ld.volatile.global.u32 	%r126, [%rd11];
	setp.eq.s32 	%p38, %r126, 0;
	@%p38 bra 	$L__BB10_60;
	and.b32  	%r656, %r126, 1073741823;
	add.s32 	%r2178, %r656, %r2178;
	setp.gt.s32 	%p39, %r126, -1;
	vote.sync.ballot.b32 	%r2176, %p39, %r2176;
	setp.gt.u32 	%p41, %r2175, 1;
	and.pred  	%p42, %p39, %p41;
	mov.u32 	%r2175, %r125;
	@%p42 bra 	$L__BB10_59;
	ld.shared.u64 	%rd455, [%r121];
$L__BB10_63:
	or.b32  	%r657, %r2178, -2147483648;
	st.volatile.global.u32 	[%rd6], %r657;
	sub.s32 	%r658, %r2178, %r2174;
	cvt.s64.s32 	%rd71, %r658;
	add.s64 	%rd72, %rd455, %rd71;
	st.shared.u64 	[%r121], %rd72;
$L__BB10_64:
	ld.param.u32 	%r2080, [_ZN3cub18CUB_300001_SM_10006detail10radix_sort29DeviceRadixSortOnesweepKernelINS1_5radix10policy_hubIiiyE10Policy1000ELNS0_9SortOrderE1EiiyiiNS1_21identity_decomposer_tEEEvPT5_SB_PT3_PKSC_PT1_PKSG_PT2_PKSK_T4_iiT6__param_8];
	ld.param.u64 	%rd432, [_ZN3cub18CUB_300001_SM_10006detail10radix_sort29DeviceRadixSortOnesweepKernelINS1_5radix10policy_hubIiiyE10Policy1000ELNS0_9SortOrderE1EiiyiiNS1_21identity_decomposer_tEEEvPT5_SB_PT3_PKSC_PT1_PKSG_PT2_PKSK_T4_iiT6__param_2];
	setp.gt.u32 	%p43, %r1, 255;
	setp.lt.s32 	%p44, %r4, %r2080;
	setp.eq.s64 	%p45, %rd432, 0;
	or.pred  	%p46, %p45, %p44;
	or.pred  	%p47, %p43, %p46;
	@%p47 bra 	$L__BB10_66;
	ld.param.u64 	%rd433, [_ZN3cub18CUB_300001_SM_10006detail10radix_sort29DeviceRadixSortOnesweepKernelINS1_5radix10policy_hubIiiyE10Policy1000ELNS0_9SortOrderE1EiiyiiNS1_21identity_decomposer_tEEEvPT5_SB_PT3_PKSC_PT1_PKSG_PT2_PKSK_T4_iiT6__param_2];
	ld.shared.u64 	%rd73, [%r121];
	setp.gt.u32 	%p48, %r1, %r100;
	selp.b64 	%rd74, 6528, 0, %p48;
	cvt.s64.s32 	%rd75, %r2174;
	add.s64 	%rd76, %rd74, %rd75;
	add.s64 	%rd77, %rd76, %rd73;
	cvta.to.global.u64 	%rd78, %rd433;
	shl.b64 	%rd79, %rd9, 3;
	add.s64 	%rd80, %rd78, %rd79;
	st.global.u64 	[%rd80], %rd77;
$L__BB10_66:
	ld.param.u32 	%r2081, [_ZN3cub18CUB_300001_SM_10006detail10radix_sort29DeviceRadixSortOnesweepKernelINS1_5radix10policy_hubIiiyE10Policy1000ELNS0_9SortOrderE1EiiyiiNS1_21identity_decomposer_tEEEvPT5_SB_PT3_PKSC_PT1_PKSG_PT2_PKSK_T4_iiT6__param_8];
	setp.gt.s32 	%p49, %r4, %r2081;
	bar.sync 	0;
	shl.b32 	%r659, %r100, 3;
	add.s32 	%r661, %r651, %r659;
	ld.shared.u64 	%rd14, [%r661+26112];
	@%p49 bra 	$L__BB10_68;
	add.s64 	%rd81, %rd14, %rd7;
	shl.b64 	%rd82, %rd81, 2;
	add.s64 	%rd83, %rd1, %rd82;
	st.global.u32 	[%rd83], %r2165;
	st.global.u32 	[%rd83+128], %r2164;
	st.global.u32 	[%rd83+256], %r2163;
	st.global.u32 	[%rd83+384], %r2162;
	st.global.u32 	[%rd83+512], %r2161;
	st.global.u32 	[%rd83+640], %r2160;
	st.global.u32 	[%rd83+768], %r2159;
	st.global.u32 	[%rd83+896], %r2158;
	st.global.u32 	[%rd83+1024], %r2157;
	st.global.u32 	[%rd83+1152], %r2156;
	st.global.u32 	[%rd83+1280], %r2155;
	st.global.u32 	[%rd83+1408], %r2154;
	st.global.u32 	[%rd83+1536], %r2153;
	st.global.u32 	[%rd83+1664], %r2152;
	st.global.u32 	[%rd83+1792], %r2151;
	st.global.u32 	[%rd83+1920], %r2150;
	st.global.u32 	[%rd83+2048], %r2149;
	bra.uni 	$L__BB10_102;
$L__BB10_68:
	ld.param.u32 	%r2082, [_ZN3cub18CUB_300001_SM_10006detail10radix_sort29DeviceRadixSortOnesweepKernelINS1_5radix10policy_hubIiiyE10Policy1000ELNS0_9SortOrderE1EiiyiiNS1_21identity_decomposer_tEEEvPT5_SB_PT3_PKSC_PT1_PKSG_PT2_PKSK_T4_iiT6__param_8];
	cvt.u32.u64 	%r662, %rd7;
	mad.lo.s32 	%r130, %r3, -6528, %r2082;
	setp.ge.s32 	%p50, %r662, %r130;
	add.s64 	%rd84, %rd14, %rd7;
	shl.b64 	%rd85, %rd84, 2;
	add.s64 	%rd15, %rd1, %rd85;
	@%p50 bra 	$L__BB10_70;
	st.global.u32 	[%rd15], %r2165;
$L__BB10_70:
	add.s32 	%r664, %r662, 32;
	setp.ge.s32 	%p51, %r664, %r130;
	@%p51 bra 	$L__BB10_72;
	st.global.u32 	[%rd15+128], %r2164;
$L__BB10_72:
	add.s32 	%r666, %r662, 64;
	setp.ge.s32 	%p52, %r666, %r130;
	@%p52 bra 	$L__BB10_74;
	st.global.u32 	[%rd15+256], %r2163;
$L__BB10_74:
	add.s32 	%r668, %r662, 96;
	setp.ge.s32 	%p53, %r668, %r130;
	@%p53 bra 	$L__BB10_76;
	st.global.u32 	[%rd15+384], %r2162;
$L__BB10_76:
	add.s32 	%r670, %r662, 128;
	setp.ge.s32 	%p54, %r670, %r130;
	@%p54 bra 	$L__BB10_78;
	st.global.u32 	[%rd15+512], %r2161;
$L__BB10_78:
	add.s32 	%r672, %r662, 160;
	setp.ge.s32 	%p55, %r672, %r130;
	@%p55 bra 	$L__BB10_80;
	st.global.u32 	[%rd15+640], %r2160;
$L__BB10_80:
	add.s32 	%r674, %r662, 192;
	setp.ge.s32 	%p56, %r674, %r130;
	@%p56 bra 	$L__BB10_82;
	st.global.u32 	[%rd15+768], %r2159;
$L__BB10_82:
	add.s32 	%r676, %r662, 224;
	setp.ge.s32 	%p57, %r676, %r130;
	@%p57 bra 	$L__BB10_84;
	st.global.u32 	[%rd15+896], %r2158;
$L__BB10_84:
	add.s32 	%r678, %r662, 256;
	setp.ge.s32 	%p58, %r678, %r130;
	@%p58 bra 	$L__BB10_86;
	st.global.u32 	[%rd15+1024], %r2157;
$L__BB10_86:
	add.s32 	%r680, %r662, 288;
	setp.ge.s32 	%p59, %r680, %r130;
	@%p59 bra 	$L__BB10_88;
	st.global.u32 	[%rd15+1152], %r2156;
$L__BB10_88:
	add.s32 	%r682, %r662, 320;
	setp.ge.s32 	%p60, %r682, %r130;
	@%p60 bra 	$L__BB10_90;
	st.global.u32 	[%rd15+1280], %r2155;
$L__BB10_90:
	add.s32 	%r684, %r662, 352;
	setp.ge.s32 	%p61, %r684, %r130;
	@%p61 bra 	$L__BB10_92;
	st.global.u32 	[%rd15+1408], %r2154;
$L__BB10_92:
	add.s32 	%r686, %r662, 384;
	setp.ge.s32 	%p62, %r686, %r130;
	@%p62 bra 	$L__BB10_94;
	st.global.u32 	[%rd15+1536], %r2153;
$L__BB10_94:
	add.s32 	%r688, %r662, 416;
	setp.ge.s32 	%p63, %r688, %r130;
	@%p63 bra 	$L__BB10_96;
	st.global.u32 	[%rd15+1664], %r2152;
$L__BB10_96:
	add.s32 	%r690, %r662, 448;
	setp.ge.s32 	%p64, %r690, %r130;
	@%p64 bra 	$L__BB10_98;
	st.global.u32 	[%rd15+1792], %r2151;
$L__BB10_98:
	add.s32 	%r692, %r662, 480;
	setp.ge.s32 	%p65, %r692, %r130;
	@%p65 bra 	$L__BB10_100;
	st.global.u32 	[%rd15+1920], %r2150;
$L__BB10_100:
	add.s32 	%r694, %r662, 512;
	setp.ge.s32 	%p66, %r694, %r130;
	@%p66 bra 	$L__BB10_102;
	st.global.u32 	[%rd15+2048], %r2149;
$L__BB10_102:
	ld.param.u32 	%r2083, [_ZN3cub18CUB_300001_SM_10006detail10radix_sort29DeviceRadixSortOnesweepKernelINS1_5radix10policy_hubIiiyE10Policy1000ELNS0_9SortOrderE1EiiyiiNS1_21identity_decomposer_tEEEvPT5_SB_PT3_PKSC_PT1_PKSG_PT2_PKSK_T4_iiT6__param_8];
	setp.gt.s32 	%p67, %r4, %r2083;
	@%p67 bra 	$L__BB10_104;
	ld.global.u32 	%r2211, [%rd8];
	ld.global.u32 	%r2210, [%rd8+128];
	ld.global.u32 	%r2209, [%rd8+256];
	ld.global.u32 	%r2208, [%rd8+384];
	ld.global.u32 	%r2207, [%rd8+512];
	ld.global.u32 	%r2206, [%rd8+640];
	ld.global.u32 	%r2205, [%rd8+768];
	ld.global.u32 	%r2204, [%rd8+896];
	ld.global.u32 	%r2203, [%rd8+1024];
	ld.global.u32 	%r2202, [%rd8+1152];
	ld.global.u32 	%r2201, [%rd8+1280];
	ld.global.u32 	%r2200, [%rd8+1408];
	ld.global.u32 	%r2199, [%rd8+1536];
	ld.global.u32 	%r2198, [%rd8+1664];
	ld.global.u32 	%r2197, [%rd8+1792];
	ld.global.u32 	%r2196, [%rd8+1920];
	ld.global.u32 	%r2195, [%rd8+2048];
	bra.uni 	$L__BB10_138;
$L__BB10_104:
	ld.param.u32 	%r2084, [_ZN3cub18CUB_300001_SM_10006detail10radix_sort29DeviceRadixSortOnesweepKernelINS1_5radix10policy_hubIiiyE10Policy1000ELNS0_9SortOrderE1EiiyiiNS1_21identity_decomposer_tEEEvPT5_SB_PT3_PKSC_PT1_PKSG_PT2_PKSK_T4_iiT6__param_8];
	cvt.u32.u64 	%r696, %rd7;
	sub.s32 	%r148, %r2084, %r649;
	setp.ge.s32 	%p68, %r696, %r148;
	@%p68 bra 	$L__BB10_106;
	ld.global.u32 	%r2211, [%rd8];
$L__BB10_106:
	add.s32 	%r700, %r696, 32;
	setp.ge.s32 	%p69, %r700, %r148;
	@%p69 bra 	$L__BB10_108;
	ld.global.u32 	%r2210, [%rd8+128];
$L__BB10_108:
	add.s32 	%r703, %r696, 64;
	setp.ge.s32 	%p70, %r703, %r148;
	@%p70 bra 	$L__BB10_110;
	ld.global.u32 	%r2209, [%rd8+256];
$L__BB10_110:
	add.s32 	%r706, %r696, 96;
	setp.ge.s32 	%p71, %r706, %r148;
	@%p71 bra 	$L__BB10_112;
	ld.global.u32 	%r2208, [%rd8+384];
$L__BB10_112:
	add.s32 	%r709, %r696, 128;
	setp.ge.s32 	%p72, %r709, %r148;
	@%p72 bra 	$L__BB10_114;
	ld.global.u32 	%r2207, [%rd8+512];
$L__BB10_114:
	add.s32 	%r712, %r696, 160;
	setp.ge.s32 	%p73, %r712, %r148;
	@%p73 bra 	$L__BB10_116;
	ld.global.u32 	%r2206, [%rd8+640];
$L__BB10_116:
	add.s32 	%r715, %r696, 192;
	setp.ge.s32 	%p74, %r715, %r148;
	@%p74 bra 	$L__BB10_118;
	ld.global.u32 	%r2205, [%rd8+768];
$L__BB10_118:
	add.s32 	%r718, %r696, 224;
	setp.ge.s32 	%p75, %r718, %r148;
	@%p75 bra 	$L__BB10_120;
	ld.global.u32 	%r2204, [%rd8+896];
$L__BB10_120:
	add.s32 	%r721, %r696, 256;
	setp.ge.s32 	%p76, %r721, %r148;
	@%p76 bra 	$L__BB10_122;
	ld.global.u32 	%r2203, [%rd8+1024];
$L__BB10_122:
	add.s32 	%r724, %r696, 288;
	setp.ge.s32 	%p77, %r724, %r148;
	@%p77 bra 	$L__BB10_124;
	ld.global.u32 	%r2202, [%rd8+1152];
$L__BB10_124:
	add.s32 	%r727, %r696, 320;
	setp.ge.s32 	%p78, %r727, %r148;
	@%p78 bra 	$L__BB10_126;
	ld.global.u32 	%r2201, [%rd8+1280];
$L__BB10_126:
	add.s32 	%r730, %r696, 352;
	setp.ge.s32 	%p79, %r730, %r148;
	@%p79 bra 	$L__BB10_128;
	ld.global.u32 	%r2200, [%rd8+1408];
$L__BB10_128:
	add.s32 	%r733, %r696, 384;
	setp.ge.s32 	%p80, %r733, %r148;
	@%p80 bra 	$L__BB10_130;
	ld.global.u32 	%r2199, [%rd8+1536];
$L__BB10_130:
	add.s32 	%r736, %r696, 416;
	setp.ge.s32 	%p81, %r736, %r148;
	@%p81 bra 	$L__BB10_132;
	ld.global.u32 	%r2198, [%rd8+1664];
$L__BB10_132:
	add.s32 	%r739, %r696, 448;
	setp.ge.s32 	%p82, %r739, %r148;
	@%p82 bra 	$L__BB10_134;
	ld.global.u32 	%r2197, [%rd8+1792];
$L__BB10_134:
	add.s32 	%r742, %r696, 480;
	setp.ge.s32 	%p83, %r742, %r148;
	@%p83 bra 	$L__BB10_136;
	ld.global.u32 	%r2196, [%rd8+1920];
$L__BB10_136:
	add.s32 	%r745, %r696, 512;
	setp.ge.s32 	%p84, %r745, %r148;
	@%p84 bra 	$L__BB10_138;
	ld.global.u32 	%r2195, [%rd8+2048];
$L__BB10_138:
	ld.param.u32 	%r2085, [_ZN3cub18CUB_300001_SM_10006detail10radix_sort29DeviceRadixSortOnesweepKernelINS1_5radix10policy_hubIiiyE10Policy1000ELNS0_9SortOrderE1EiiyiiNS1_21identity_decomposer_tEEEvPT5_SB_PT3_PKSC_PT1_PKSG_PT2_PKSK_T4_iiT6__param_8];
	mad.lo.s32 	%r746, %r3, 6528, 6528;
	setp.gt.s32 	%p85, %r746, %r2085;
	@%p85 bra 	$L__BB10_140;
	ld.param.u64 	%rd439, [_ZN3cub18CUB_300001_SM_10006detail10radix_sort29DeviceRadixSortOnesweepKernelINS1_5radix10policy_hubIiiyE10Policy1000ELNS0_9SortOrderE1EiiyiiNS1_21identity_decomposer_tEEEvPT5_SB_PT3_PKSC_PT1_PKSG_PT2_PKSK_T4_iiT6__param_6];
	add.s64 	%rd86, %rd14, %rd7;
	cvta.to.global.u64 	%rd87, %rd439;
	shl.b64 	%rd88, %rd86, 2;
	add.s64 	%rd89, %rd87, %rd88;
	st.global.u32 	[%rd89], %r2211;
	st.global.u32 	[%rd89+128], %r2210;
	st.global.u32 	[%rd89+256], %r2209;
	st.global.u32 	[%rd89+384], %r2208;
	st.global.u32 	[%rd89+512], %r2207;
	st.global.u32 	[%rd89+640], %r2206;
	st.global.u32 	[%rd89+768], %r2205;
	st.global.u32 	[%rd89+896], %r2204;
	st.global.u32 	[%rd89+1024], %r2203;
	st.global.u32 	[%rd89+1152], %r2202;
	st.global.u32 	[%rd89+1280], %r2201;
	st.global.u32 	[%rd89+1408], %r2200;
	st.global.u32 	[%rd89+1536], %r2199;
	st.global.u32 	[%rd89+1664], %r2198;
	st.global.u32 	[%rd89+1792], %r2197;
	st.global.u32 	[%rd89+1920], %r2196;
	st.global.u32 	[%rd89+2048], %r2195;
	bra.uni 	$L__BB10_174;
$L__BB10_140:
	ld.param.u32 	%r2086, [_ZN3cub18CUB_300001_SM_10006detail10radix_sort29DeviceRadixSortOnesweepKernelINS1_5radix10policy_hubIiiyE10Policy1000ELNS0_9SortOrderE1EiiyiiNS1_21identity_decomposer_tEEEvPT5_SB_PT3_PKSC_PT1_PKSG_PT2_PKSK_T4_iiT6__param_8];
	ld.param.u64 	%rd440, [_ZN3cub18CUB_300001_SM_10006detail10radix_sort29DeviceRadixSortOnesweepKernelINS1_5radix10policy_hubIiiyE10Policy1000ELNS0_9SortOrderE1EiiyiiNS1_21identity_decomposer_tEEEvPT5_SB_PT3_PKSC_PT1_PKSG_PT2_PKSK_T4_iiT6__param_6];
	cvt.u32.u64 	%r747, %rd7;
	mad.lo.s32 	%r199, %r3, -6528, %r2086;
	setp.ge.s32 	%p86, %r747, %r199;
	add.s64 	%rd90, %rd14, %rd7;
	cvta.to.global.u64 	%rd91, %rd440;
	shl.b64 	%rd92, %rd90, 2;
	add.s64 	%rd16, %rd91, %rd92;
	@%p86 bra 	$L__BB10_142;
	st.global.u32 	[%rd16], %r2211;
$L__BB10_142:
	add.s32 	%r749, %r747, 32;
	setp.ge.s32 	%p87, %r749, %r199;
	@%p87 bra 	$L__BB10_144;
	st.global.u32 	[%rd16+128], %r2210;
$L__BB10_144:
	add.s32 	%r751, %r747, 64;
	setp.ge.s32 	%p88, %r751, %r199;
	@%p88 bra 	$L__BB10_146;
	st.global.u32 	[%rd16+256], %r2209;
$L__BB10_146:
	add.s32 	%r753, %r747, 96;
	setp.ge.s32 	%p89, %r753, %r199;
	@%p89 bra 	$L__BB10_148;
	st.global.u32 	[%rd16+384], %r2208;
$L__BB10_148:
	add.s32 	%r755, %r747, 128;
	setp.ge.s32 	%p90, %r755, %r199;
	@%p90 bra 	$L__BB10_150;
	st.global.u32 	[%rd16+512], %r2207;
$L__BB10_150:
	add.s32 	%r757, %r747, 160;
	setp.ge.s32 	%p91, %r757, %r199;
	@%p91 bra 	$L__BB10_152;
	st.global.u32 	[%rd16+640], %r2206;
$L__BB10_152:
	add.s32 	%r759, %r747, 192;
	setp.ge.s32 	%p92, %r759, %r199;
	@%p92 bra 	$L__BB10_154;
	st.global.u32 	[%rd16+768], %r2205;
$L__BB10_154:
	add.s32 	%r761, %r747, 224;
	setp.ge.s32 	%p93, %r761, %r199;
	@%p93 bra 	$L__BB10_156;
	st.global.u32 	[%rd16+896], %r2204;
$L__BB10_156:
	add.s32 	%r763, %r747, 256;
	setp.ge.s32 	%p94, %r763, %r199;
	@%p94 bra 	$L__BB10_158;
	st.global.u32 	[%rd16+1024], %r2203;
$L__BB10_158:
	add.s32 	%r765, %r747, 288;
	setp.ge.s32 	%p95, %r765, %r199;
	@%p95 bra 	$L__BB10_160;
	st.global.u32 	[%rd16+1152], %r2202;
$L__BB10_160:
	add.s32 	%r767, %r747, 320;
	setp.ge.s32 	%p96, %r767, %r199;
	@%p96 bra 	$L__BB10_162;
	st.global.u32 	[%rd16+1280], %r2201;
$L__BB10_162:
	add.s32 	%r769, %r747, 352;
	setp.ge.s32 	%p97, %r769, %r199;
	@%p97 bra 	$L__BB10_164;
	st.global.u32 	[%rd16+1408], %r2200;
$L__BB10_164:
	add.s32 	%r771, %r747, 384;
	setp.ge.s32 	%p98, %r771, %r199;
	@%p98 bra 	$L__BB10_166;
	st.global.u32 	[%rd16+1536], %r2199;
$L__BB10_166:
	add.s32 	%r773, %r747, 416;
	setp.ge.s32 	%p99, %r773, %r199;
	@%p99 bra 	$L__BB10_168;
	st.global.u32 	[%rd16+1664], %r2198;
$L__BB10_168:
	add.s32 	%r775, %r747, 448;
	setp.ge.s32 	%p100, %r775, %r199;
	@%p100 bra 	$L__BB10_170;
	st.global.u32 	[%rd16+1792], %r2197;
$L__BB10_170:
	add.s32 	%r777, %r747, 480;
	setp.ge.s32 	%p101, %r777, %r199;
	@%p101 bra 	$L__BB10_172;
	st.global.u32 	[%rd16+1920], %r2196;
$L__BB10_172:
	add.s32 	%r779, %r747, 512;
	setp.ge.s32 	%p102, %r779, %r199;
	@%p102 bra 	$L__BB10_174;
	st.global.u32 	[%rd16+2048], %r2195;
$L__BB10_174:
	// begin inline asm
	exit;
	// end inline asm
	mov.u32 	%r2212, %r2149;
	mov.u32 	%r2213, %r2150;
	mov.u32 	%r2214, %r2151;
	mov.u32 	%r2215, %r2152;
	mov.u32 	%r2216, %r2153;
	mov.u32 	%r2217, %r2154;
	mov.u32 	%r2218, %r2155;
	mov.u32 	%r2219, %r2156;
	mov.u32 	%r2220, %r2157;
	mov.u32 	%r2221, %r2158;
	mov.u32 	%r2222, %r2159;
	mov.u32 	%r2223, %r2160;
	mov.u32 	%r2224, %r2161;
	mov.u32 	%r2225, %r2162;
	mov.u32 	%r2226, %r2163;
	mov.u32 	%r2227, %r2164;
	mov.u32 	%r2228, %r2165;
$L__BB10_175:
	mul.hi.u32 	%r780, %r1, 357913942;
	add.s32 	%r781, %r780, %r1;
	shl.b32 	%r782, %r781, 2;
	mov.u32 	%r783, _ZZN3cub18CUB_300001_SM_10006detail10radix_sort29DeviceRadixSortOnesweepKernelINS1_5radix10policy_hubIiiyE10Policy1000ELNS0_9SortOrderE1EiiyiiNS1_21identity_decomposer_tEEEvPT5_SB_PT3_PKSC_PT1_PKSG_PT2_PKSK_T4_iiT6_E1s;
	add.s32 	%r784, %r783, %r782;
	add.s32 	%r217, %r784, 13328;
	st.shared.u32 	[%r784+13328], %r2174;
	bar.sync 	0;
	setp.gt.u32 	%p103, %r1, 31;
	@%p103 bra 	$L__BB10_177;
	mad.lo.s32 	%r816, %r1, 52, %r783;
	ld.shared.u32 	%r817, [%r816+13328];
	ld.shared.u32 	%r818, [%r816+13332];
	ld.shared.u32 	%r819, [%r816+13336];
	ld.shared.u32 	%r820, [%r816+13340];
	ld.shared.u32 	%r821, [%r816+13344];
	ld.shared.u32 	%r822, [%r816+13348];
	ld.shared.u32 	%r823, [%r816+13352];
	ld.shared.u32 	%r824, [%r816+13356];
	ld.shared.u32 	%r825, [%r816+13360];
	ld.shared.u32 	%r826, [%r816+13364];
	ld.shared.u32 	%r827, [%r816+13368];
	ld.shared.u32 	%r828, [%r816+13372];
	add.s32 	%r829, %r818, %r817;
	add.s32 	%r830, %r829, %r819;
	add.s32 	%r831, %r830, %r820;
	add.s32 	%r832, %r831, %r821;
	add.s32 	%r833, %r832, %r822;
	add.s32 	%r834, %r833, %r823;
	add.s32 	%r835, %r834, %r824;
	add.s32 	%r836, %r835, %r825;
	add.s32 	%r837, %r836, %r826;
	add.s32 	%r838, %r837, %r827;
	add.s32 	%r789, %r838, %r828;
	mov.b32 	%r787, 1;
	mov.b32 	%r812, 0;
	mov.b32 	%r814, -1;
	// begin inline asm
	{  .reg .s32 r0;  .reg .pred p;  shfl.sync.up.b32 r0|p, %r789, %r787, %r812, %r814;  @p add.s32 r0, r0, %r789;  mov.s32 %r785, r0;}
	// end inline asm
	mov.b32 	%r793, 2;
	// begin inline asm
	{  .reg .s32 r0;  .reg .pred p;  shfl.sync.up.b32 r0|p, %r785, %r793, %r812, %r814;  @p add.s32 r0, r0, %r785;  mov.s32 %r791, r0;}
	// end inline asm
	mov.b32 	%r799, 4;
	// begin inline asm
	{  .reg .s32 r0;  .reg .pred p;  shfl.sync.up.b32 r0|p, %r791, %r799, %r812, %r814;  @p add.s32 r0, r0, %r791;  mov.s32 %r797, r0;}
	// end inline asm
	mov.b32 	%r805, 8;
	// begin inline asm
	{  .reg .s32 r0;  .reg .pred p;  shfl.sync.up.b32 r0|p, %r797, %r805, %r812, %r814;  @p add.s32 r0, r0, %r797;  mov.s32 %r803, r0;}
	// end inline asm
	mov.b32 	%r811, 16;
	// begin inline asm
	{  .reg .s32 r0;  .reg .pred p;  shfl.sync.up.b32 r0|p, %r803, %r811, %r812, %r814;  @p add.s32 r0, r0, %r803;  mov.s32 %r809, r0;}
	// end inline asm
	sub.s32 	%r839, %r809, %r789;
	add.s32 	%r840, %r817, %r839;
	add.s32 	%r841, %r818, %r840;
	add.s32 	%r842, %r819, %r841;
	add.s32 	%r843, %r820, %r842;
	add.s32 	%r844, %r821, %r843;
	add.s32 	%r845, %r822, %r844;
	add.s32 	%r846, %r823, %r845;
	add.s32 	%r847, %r824, %r846;
	add.s32 	%r848, %r825, %r847;
	add.s32 	%r849, %r826, %r848;
	add.s32 	%r850, %r827, %r849;
	st.shared.u32 	[%r816+13328], %r839;
	st.shared.u32 	[%r816+13332], %r840;
	st.shared.u32 	[%r816+13336], %r841;
	st.shared.u32 	[%r816+13340], %r842;
	st.shared.u32 	[%r816+13344], %r843;
	st.shared.u32 	[%r816+13348], %r844;
	st.shared.u32 	[%r816+13352], %r845;
	st.shared.u32 	[%r816+13356], %r846;
	st.shared.u32 	[%r816+13360], %r847;
	st.shared.u32 	[%r816+13364], %r848;
	st.shared.u32 	[%r816+13368], %r849;
	st.shared.u32 	[%r816+13372], %r850;
$L__BB10_177:
	setp.gt.u32 	%p104, %r1, 255;
	bar.sync 	0;
	ld.shared.u32 	%r218, [%r217];
	@%p104 bra 	$L__BB10_179;
	shl.b32 	%r851, %r1, 2;
	add.s32 	%r853, %r783, %r851;
	ld.shared.u32 	%r854, [%r853];
	add.s32 	%r855, %r854, %r218;
	st.shared.u32 	[%r853], %r855;
	ld.shared.u32 	%r856, [%r853+1024];
	add.s32 	%r857, %r856, %r218;
	st.shared.u32 	[%r853+1024], %r857;
	ld.shared.u32 	%r858, [%r853+2048];
	add.s32 	%r859, %r858, %r218;
	st.shared.u32 	[%r853+2048], %r859;
	ld.shared.u32 	%r860, [%r853+3072];
	add.s32 	%r861, %r860, %r218;
	st.shared.u32 	[%r853+3072], %r861;
	ld.shared.u32 	%r862, [%r853+4096];
	add.s32 	%r863, %r862, %r218;
	st.shared.u32 	[%r853+4096], %r863;
	ld.shared.u32 	%r864, [%r853+5120];
	add.s32 	%r865, %r864, %r218;
	st.shared.u32 	[%r853+5120], %r865;
	ld.shared.u32 	%r866, [%r853+6144];
	add.s32 	%r867, %r866, %r218;
	st.shared.u32 	[%r853+6144], %r867;
	ld.shared.u32 	%r868, [%r853+7168];
	add.s32 	%r869, %r868, %r218;
	st.shared.u32 	[%r853+7168], %r869;
	ld.shared.u32 	%r870, [%r853+8192];
	add.s32 	%r871, %r870, %r218;
	st.shared.u32 	[%r853+8192], %r871;
	ld.shared.u32 	%r872, [%r853+9216];
	add.s32 	%r873, %r872, %r218;
	st.shared.u32 	[%r853+9216], %r873;
	ld.shared.u32 	%r874, [%r853+10240];
	add.s32 	%r875, %r874, %r218;
	st.shared.u32 	[%r853+10240], %r875;
	ld.shared.u32 	%r876, [%r853+11264];
	add.s32 	%r877, %r876, %r218;
	st.shared.u32 	[%r853+11264], %r877;
$L__BB10_179:
	ld.param.u32 	%r2132, [_ZN3cub18CUB_300001_SM_10006detail10radix_sort29DeviceRadixSortOnesweepKernelINS1_5radix10policy_hubIiiyE10Policy1000ELNS0_9SortOrderE1EiiyiiNS1_21identity_decomposer_tEEEvPT5_SB_PT3_PKSC_PT1_PKSG_PT2_PKSK_T4_iiT6__param_10];
	ld.param.u32 	%r2095, [_ZN3cub18CUB_300001_SM_10006detail10radix_sort29DeviceRadixSortOnesweepKernelINS1_5radix10policy_hubIiiyE10Policy1000ELNS0_9SortOrderE1EiiyiiNS1_21identity_decomposer_tEEEvPT5_SB_PT3_PKSC_PT1_PKSG_PT2_PKSK_T4_iiT6__param_9];
	shl.b32 	%r904, %r1, 5;
	and.b32  	%r905, %r904, 31744;
	add.s32 	%r219, %r783, %r905;
	bar.sync 	0;
	// begin inline asm
	mov.u32 %r878, %lanemask_le;
	// end inline asm
	shr.u32 	%r907, %r2228, %r2095;
	mov.b32 	%r908, -1;
	shl.b32 	%r909, %r908, %r2132;
	not.b32 	%r221, %r909;
	and.b32  	%r901, %r907, %r221;
	mov.b32 	%r881, 1;
	// begin inline asm
	{
    .reg .pred p;
    and.b32 %r879, %r901, %r881;    setp.ne.u32 p, %r879, 0;
    vote.ballot.sync.b32 %r879, p, 0xffffffff;
    @!p not.b32 %r879, %r879;
}

	// end inline asm
	mov.b32 	%r884, 2;
	// begin inline asm
	{
    .reg .pred p;
    and.b32 %r882, %r901, %r884;    setp.ne.u32 p, %r882, 0;
    vote.ballot.sync.b32 %r882, p, 0xffffffff;
    @!p not.b32 %r882, %r882;
}

	// end inline asm
	and.b32  	%r910, %r882, %r879;
	mov.b32 	%r887, 4;
	// begin inline asm
	{
    .reg .pred p;
    and.b32 %r885, %r901, %r887;    setp.ne.u32 p, %r885, 0;
    vote.ballot.sync.b32 %r885, p, 0xffffffff;
    @!p not.b32 %r885, %r885;
}

	// end inline asm
	and.b32  	%r911, %r885, %r910;
	mov.b32 	%r890, 8;
	// begin inline asm
	{
    .reg .pred p;
    and.b32 %r888, %r901, %r890;    setp.ne.u32 p, %r888, 0;
    vote.ballot.sync.b32 %r888, p, 0xffffffff;
    @!p not.b32 %r888, %r888;
}

	// end inline asm
	and.b32  	%r912, %r888, %r911;
	mov.b32 	%r893, 16;
	// begin inline asm
	{
    .reg .pred p;
    and.b32 %r891, %r901, %r893;    setp.ne.u32 p, %r891, 0;
    vote.ballot.sync.b32 %r891, p, 0xffffffff;
    @!p not.b32 %r891, %r891;
}

	// end inline asm
	and.b32  	%r913, %r891, %r912;
	mov.b32 	%r896, 32;
	// begin inline asm
	{
    .reg .pred p;
    and.b32 %r894, %r901, %r896;    setp.ne.u32 p, %r894, 0;
    vote.ballot.sync.b32 %r894, p, 0xffffffff;
    @!p not.b32 %r894, %r894;
}

	// end inline asm
	and.b32  	%r914, %r894, %r913;
	mov.b32 	%r899, 64;
	// begin inline asm
	{
    .reg .pred p;
    and.b32 %r897, %r901, %r899;    setp.ne.u32 p, %r897, 0;
    vote.ballot.sync.b32 %r897, p, 0xffffffff;
    @!p not.b32 %r897, %r897;
}

	// end inline asm
	and.b32  	%r915, %r897, %r914;
	mov.b32 	%r902, 128;
	// begin inline asm
	{
    .reg .pred p;
    and.b32 %r900, %r901, %r902;    setp.ne.u32 p, %r900, 0;
    vote.ballot.sync.b32 %r900, p, 0xffffffff;
    @!p not.b32 %r900, %r900;
}

	// end inline asm
	and.b32  	%r916, %r900, %r915;
	clz.b32 	%r917, %r916;
	sub.s32 	%r223, 31, %r917;
	and.b32  	%r918, %r878, %r916;
	popc.b32 	%r224, %r918;
	setp.ne.s32 	%p105, %r443, %r223;
	mov.b32 	%r2229, 0;
	@%p105 bra 	$L__BB10_181;
	shl.b32 	%r919, %r901, 2;
	add.s32 	%r920, %r219, %r919;
	atom.shared.add.u32 	%r2229, [%r920], %r224;
$L__BB10_181:
	ld.param.u32 	%r2096, [_ZN3cub18CUB_300001_SM_10006detail10radix_sort29DeviceRadixSortOnesweepKernelINS1_5radix10policy_hubIiiyE10Policy1000ELNS0_9SortOrderE1EiiyiiNS1_21identity_decomposer_tEEEvPT5_SB_PT3_PKSC_PT1_PKSG_PT2_PKSK_T4_iiT6__param_9];
	shfl.sync.idx.b32	%r946|%p106, %r2229, %r223, 31, -1;
	add.s32 	%r227, %r224, %r946;
	shr.u32 	%r947, %r2227, %r2096;
	and.b32  	%r943, %r947, %r221;
	mov.b32 	%r923, 1;
	// begin inline asm
	{
    .reg .pred p;
    and.b32 %r921, %r943, %r923;    setp.ne.u32 p, %r921, 0;
    vote.ballot.sync.b32 %r921, p, 0xffffffff;
    @!p not.b32 %r921, %r921;
}

	// end inline asm
	mov.b32 	%r926, 2;
	// begin inline asm
	{
    .reg .pred p;
    and.b32 %r924, %r943, %r926;    setp.ne.u32 p, %r924, 0;
    vote.ballot.sync.b32 %r924, p, 0xffffffff;
    @!p not.b32 %r924, %r924;
}

	// end inline asm
	and.b32  	%r948, %r924, %r921;
	mov.b32 	%r929, 4;
	// begin inline asm
	{
    .reg .pred p;
    and.b32 %r927, %r943, %r929;    setp.ne.u32 p, %r927, 0;
    vote.ballot.sync.b32 %r927, p, 0xffffffff;
    @!p not.b32 %r927, %r927;
}

	// end inline asm
	and.b32  	%r949, %r927, %r948;
	mov.b32 	%r932, 8;
	// begin inline asm
	{
    .reg .pred p;
    and.b32 %r930, %r943, %r932;    setp.ne.u32 p, %r930, 0;
    vote.ballot.sync.b32 %r930, p, 0xffffffff;
    @!p not.b32 %r930, %r930;
}

	// end inline asm
	and.b32  	%r950, %r930, %r949;
	mov.b32 	%r935, 16;
	// begin inline asm
	{
    .reg .pred p;
    and.b32 %r933, %r943, %r935;    setp.ne.u32 p, %r933, 0;
    vote.ballot.sync.b32 %r933, p, 0xffffffff;
    @!p not.b32 %r933, %r933;
}

	// end inline asm
	and.b32  	%r951, %r933, %r950;
	mov.b32 	%r938, 32;
	// begin inline asm
	{
    .reg .pred p;
    and.b32 %r936, %r943, %r938;    setp.ne.u32 p, %r936, 0;
    vote.ballot.sync.b32 %r936, p, 0xffffffff;
    @!p not.b32 %r936, %r936;
}

	// end inline asm
	and.b32  	%r952, %r936, %r951;
	mov.b32 	%r941, 64;
	// begin inline asm
	{
    .reg .pred p;
    and.b32 %r939, %r943, %r941;    setp.ne.u32 p, %r939, 0;
    vote.ballot.sync.b32 %r939, p, 0xffffffff;
    @!p not.b32 %r939, %r939;
}

	// end inline asm
	and.b32  	%r953, %r939, %r952;
	mov.b32 	%r944, 128;
	// begin inline asm
	{
    .reg .pred p;
    and.b32 %r942, %r943, %r944;    setp.ne.u32 p, %r942, 0;
    vote.ballot.sync.b32 %r942, p, 0xffffffff;
    @!p not.b32 %r942, %r942;
}

	// end inline asm
	and.b32  	%r954, %r942, %r953;
	clz.b32 	%r955, %r954;
	sub.s32 	%r229, 31, %r955;
	and.b32  	%r956, %r878, %r954;
	popc.b32 	%r230, %r956;
	setp.ne.s32 	%p107, %r443, %r229;
	mov.b32 	%r2230, 0;
	@%p107 bra 	$L__BB10_183;
	shl.b32 	%r957, %r943, 2;
	add.s32 	%r958, %r219, %r957;
	atom.shared.add.u32 	%r2230, [%r958], %r230;
$L__BB10_183:
	ld.param.u32 	%r2097, [_ZN3cub18CUB_300001_SM_10006detail10radix_sort29DeviceRadixSortOnesweepKernelINS1_5radix10policy_hubIiiyE10Policy1000ELNS0_9SortOrderE1EiiyiiNS1_21identity_decomposer_tEEEvPT5_SB_PT3_PKSC_PT1_PKSG_PT2_PKSK_T4_iiT6__param_9];
	shfl.sync.idx.b32	%r984|%p108, %r2230, %r229, 31, -1;
	add.s32 	%r233, %r230, %r984;
	shr.u32 	%r985, %r2226, %r2097;
	and.b32  	%r981, %r985, %r221;
	mov.b32 	%r961, 1;
	// begin inline asm
	{
    .reg .pred p;
    and.b32 %r959, %r981, %r961;    setp.ne.u32 p, %r959, 0;
    vote.ballot.sync.b32 %r959, p, 0xffffffff;
    @!p not.b32 %r959, %r959;
}

	// end inline asm
	mov.b32 	%r964, 2;
	// begin inline asm
	{
    .reg .pred p;
    and.b32 %r962, %r981, %r964;    setp.ne.u32 p, %r962, 0;
    vote.ballot.sync.b32 %r962, p, 0xffffffff;
    @!p not.b32 %r962, %r962;
}

	// end inline asm
	and.b32  	%r986, %r962, %r959;
	mov.b32 	%r967, 4;
	// begin inline asm
	{
    .reg .pred p;
    and.b32 %r965, %r981, %r967;    setp.ne.u32 p, %r965, 0;
    vote.ballot.sync.b32 %r965, p, 0xffffffff;
    @!p not.b32 %r965, %r965;
}

	// end inline asm
	and.b32  	%r987, %r965, %r986;
	mov.b32 	%r970, 8;
	// begin inline asm
	{
    .reg .pred p;
    and.b32 %r968, %r981, %r970;    setp.ne.u32 p, %r968, 0;
    vote.ballot.sync.b32 %r968, p, 0xffffffff;
    @!p not.b32 %r968, %r968;
}

	// end inline asm
	and.b32  	%r988, %r968, %r987;
	mov.b32 	%r973, 16;
	// begin inline asm
	{
    .reg .pred p;
    and.b32 %r971, %r981, %r973;    setp.ne.u32 p, %r971, 0;
    vote.ballot.sync.b32 %r971, p, 0xffffffff;
    @!p not.b32 %r971, %r971;
}

	// end inline asm
	and.b32  	%r989, %r971, %r988;
	mov.b32 	%r976, 32;
	// begin inline asm
	{
    .reg .pred p;
    and.b32 %r974, %r981, %r976;    setp.ne.u32 p, %r974, 0;
    vote.ballot.sync.b32 %r974, p, 0xffffffff;
    @!p not.b32 %r974, %r974;
}

	// end inline asm
	and.b32  	%r990, %r974, %r989;
	mov.b32 	%r979, 64;
	// begin inline asm
	{
    .reg .pred p;
    and.b32 %r977, %r981, %r979;    setp.ne.u32 p, %r977, 0;
    vote.ballot.sync.b32 %r977, p, 0xffffffff;
    @!p not.b32 %r977, %r977;
}

	// end inline asm
	and.b32  	%r991, %r977, %r990;
	mov.b32 	%r982, 128;
	// begin inline asm
	{
    .reg .pred p;
    and.b32 %r980, %r981, %r982;    setp.ne.u32 p, %r980, 0;
    vote.ballot.sync.b32 %r980, p, 0xffffffff;
    @!p not.b32 %r980, %r980;
}

	// end inline asm
	and.b32  	%r992, %r980, %r991;
	clz.b32 	%r993, %r992;
	sub.s32 	%r235, 31, %r993;
	and.b32  	%r994, %r878, %r992;
	popc.b32 	%r236, %r994;
	setp.ne.s32 	%p109, %r443, %r235;
	mov.b32 	%r2231, 0;
	@%p109 bra 	$L__BB10_185;
	shl.b32 	%r995, %r981, 2;
	add.s32 	%r996, %r219, %r995;
	atom.shared.add.u32 	%r2231, [%r996], %r236;
$L__BB10_185:
	ld.param.u32 	%r2098, [_ZN3cub18CUB_300001_SM_10006detail10radix_sort29DeviceRadixSortOnesweepKernelINS1_5radix10policy_hubIiiyE10Policy1000ELNS0_9SortOrderE1EiiyiiNS1_21identity_decomposer_tEEEvPT5_SB_PT3_PKSC_PT1_PKSG_PT2_PKSK_T4_iiT6__param_9];
	shfl.sync.idx.b32	%r1022|%p110, %r2231, %r235, 31, -1;
	add.s32 	%r239, %r236, %r1022;
	shr.u32 	%r1023, %r2225, %r2098;
	and.b32  	%r1019, %r1023, %r221;
	mov.b32 	%r999, 1;
	// begin inline asm
	{
    .reg .pred p;
    and.b32 %r997, %r1019, %r999;    setp.ne.u32 p, %r997, 0;
    vote.ballot.sync.b32 %r997, p, 0xffffffff;
    @!p not.b32 %r997, %r997;
}

	// end inline asm
	mov.b32 	%r1002, 2;
	// begin inline asm
	{
    .reg .pred p;
    and.b32 %r1000, %r1019, %r1002;    setp.ne.u32 p, %r1000, 0;
    vote.ballot.sync.b32 %r1000, p, 0xffffffff;
    @!p not.b32 %r1000, %r1000;
}

	// end inline asm
	and.b32  	%r1024, %r1000, %r997;
	mov.b32 	%r1005, 4;
	// begin inline asm
	{
    .reg .pred p;
    and.b32 %r1003, %r1019, %r1005;    setp.ne.u32 p, %r1003, 0;
    vote.ballot.sync.b32 %r1003, p, 0xffffffff;
    @!p not.b32 %r1003, %r1003;
}

	// end inline asm
	and.b32  	%r1025, %r1003, %r1024;
	mov.b32 	%r1008, 8;
	// begin inline asm
	{
    .reg .pred p;
    and.b32 %r1006, %r1019, %r1008;    setp.ne.u32 p, %r1006, 0;
    vote.ballot.sync.b32 %r1006, p, 0xffffffff;
    @!p not.b32 %r1006, %r1006;
}

	// end inline asm
	and.b32  	%r1026, %r1006, %r1025;
	mov.b32 	%r1011, 16;
	// begin inline asm
	{
    .reg .pred p;
    and.b32 %r1009, %r1019, %r1011;    setp.ne.u32 p, %r1009, 0;
    vote.ballot.sync.b32 %r1009, p, 0xffffffff;
    @!p not.b32 %r1009, %r1009;
}

	// end inline asm
	and.b32  	%r1027, %r1009, %r1026;
	mov.b32 	%r1014, 32;
	// begin inline asm
	{
    .reg .pred p;
    and.b32 %r1012, %r1019, %r1014;    setp.ne.u32 p, %r1012, 0;
    vote.ballot.sync.b32 %r1012, p, 0xffffffff;
    @!p not.b32 %r1012, %r1012;
}

	// end inline asm
	and.b32  	%r1028, %r1012, %r1027;
	mov.b32 	%r1017, 64;
	// begin inline asm
	{
    .reg .pred p;
    and.b32 %r1015, %r1019, %r1017;    setp.ne.u32 p, %r1015, 0;
    vote.ballot.sync.b32 %r1015, p, 0xffffffff;
    @!p not.b32 %r1015, %r1015;
}

	// end inline asm
	and.b32  	%r1029, %r1015, %r1028;
	mov.b32 	%r1020, 128;
	// begin inline asm
	{
    .reg .pred p;
    and.b32 %r1018, %r1019, %r1020;    setp.ne.u32 p, %r1018, 0;
    vote.ballot.sync.b32 %r1018, p, 0xffffffff;
    @!p not.b32 %r1018, %r1018;
}

	// end inline asm
	and.b32  	%r1030, %r1018, %r1029;
	clz.b32 	%r1031, %r1030;
	sub.s32 	%r241, 31, %r1031;
	and.b32  	%r1032, %r878, %r1030;
	popc.b32 	%r242, %r1032;
	setp.ne.s32 	%p111, %r443, %r241;
	mov.b32 	%r2232, 0;
	@%p111 bra 	$L__BB10_187;
	shl.b32 	%r1033, %r1019, 2;
	add.s32 	%r1034, %r219, %r1033;
	atom.shared.add.u32 	%r2232, [%r1034], %r242;
$L__BB10_187:
	ld.param.u32 	%r2099, [_ZN3cub18CUB_300001_SM_10006detail10radix_sort29DeviceRadixSortOnesweepKernelINS1_5radix10policy_hubIiiyE10Policy1000ELNS0_9SortOrderE1EiiyiiNS1_21identity_decomposer_tEEEvPT5_SB_PT3_PKSC_PT1_PKSG_PT2_PKSK_T4_iiT6__param_9];
	shfl.sync.idx.b32	%r1060|%p112, %r2232, %r241, 31, -1;
	add.s32 	%r245, %r242, %r1060;
	shr.u32 	%r1061, %r2224, %r2099;
	and.b32  	%r1057, %r1061, %r221;
	mov.b32 	%r1037, 1;
	// begin inline asm
	{
    .reg .pred p;
    and.b32 %r1035, %r1057, %r1037;    setp.ne.u32 p, %r1035, 0;
    vote.ballot.sync.b32 %r1035, p, 0xffffffff;
    @!p not.b32 %r1035, %r1035;
}

	// end inline asm
	mov.b32 	%r1040, 2;
	// begin inline asm
	{
    .reg .pred p;
    and.b32 %r1038, %r1057, %r1040;    setp.ne.u32 p, %r1038, 0;
    vote.ballot.sync.b32 %r1038, p, 0xffffffff;
    @!p not.b32 %r1038, %r1038;
}

	// end inline asm
	and.b32  	%r1062, %r1038, %r1035;
	mov.b32 	%r1043, 4;
	// begin inline asm
	{
    .reg .pred p;
    and.b32 %r1041, %r1057, %r1043;    setp.ne.u32 p, %r1041, 0;
    vote.ballot.sync.b32 %r1041, p, 0xffffffff;
    @!p not.b32 %r1041, %r1041;
}

	// end inline asm
	and.b32  	%r1063, %r1041, %r1062;
	mov.b32 	%r1046, 8;
	// begin inline asm
	{
    .reg .pred p;
    and.b32 %r1044, %r1057, %r1046;    setp.ne.u32 p, %r1044, 0;
    vote.ballot.sync.b32 %r1044, p, 0xffffffff;
    @!p not.b32 %r1044, %r1044;
}

	// end inline asm
	and.b32  	%r1064, %r1044, %r1063;
	mov.b32 	%r1049, 16;
	// begin inline asm
	{
    .reg .pred p;
    and.b32 %r1047, %r1057, %r1049;    setp.ne.u32 p, %r1047, 0;
    vote.ballot.sync.b32 %r1047, p, 0xffffffff;
    @!p not.b32 %r1047, %r1047;
}

	// end inline asm
	and.b32  	%r1065, %r1047, %r1064;
	mov.b32 	%r1052, 32;
	// begin inline asm
	{
    .reg .pred p;
    and.b32 %r1050, %r1057, %r1052;    setp.ne.u32 p, %r1050, 0;
    vote.ballot.sync.b32 %r1050, p, 0xffffffff;
    @!p not.b32 %r1050, %r1050;
}

	// end inline asm
	and.b32  	%r1066, %r1050, %r1065;
	mov.b32 	%r1055, 64;
	// begin inline asm
	{
    .reg .pred p;
    and.b32 %r1053, %r1057, %r1055;    setp.ne.u32 p, %r1053, 0;
    vote.ballot.sync.b32 %r1053, p, 0xffffffff;
    @!p not.b32 %r1053, %r1053;
}

	// end inline asm
	and.b32  	%r1067, %r1053, %r1066;
	mov.b32 	%r1058, 128;
	// begin inline asm
	{
    .reg .pred p;
    and.b32 %r1056, %r1057, %r1058;    setp.ne.u32 p, %r1056, 0;
    vote.ballot.sync.b32 %r1056, p, 0xffffffff;
    @!p not.b32 %r1056, %r1056;
}

	// end inline asm
	and.b32  	%r1068, %r1056, %r1067;
	clz.b32 	%r1069, %r1068;
	sub.s32 	%r247, 31, %r1069;
	and.b32  	%r1070, %r878, %r1068;
	popc.b32 	%r248, %r1070;
	setp.ne.s32 	%p113, %r443, %r247;
	mov.b32 	%r2233, 0;
	@%p113 bra 	$L__BB10_189;
	shl.b32 	%r1071, %r1057, 2;
	add.s32 	%r1072, %r219, %r1071;
	atom.shared.add.u32 	%r2233, [%r1072], %r248;
$L__BB10_189:
	ld.param.u32 	%r2100, [_ZN3cub18CUB_300001_SM_10006detail10radix_sort29DeviceRadixSortOnesweepKernelINS1_5radix10policy_hubIiiyE10Policy1000ELNS0_9SortOrderE1EiiyiiNS1_21identity_decomposer_tEEEvPT5_SB_PT3_PKSC_PT1_PKSG_PT2_PKSK_T4_iiT6__param_9];
	shfl.sync.idx.b32	%r1098|%p114, %r2233, %r247, 31, -1;
	add.s32 	%r251, %r248, %r1098;
	shr.u32 	%r1099, %r2223, %r2100;
	and.b32  	%r1095, %r1099, %r221;
	mov.b32 	%r1075, 1;
	// begin inline asm
	{
    .reg .pred p;
    and.b32 %r1073, %r1095, %r1075;    setp.ne.u32 p, %r1073, 0;
    vote.ballot.sync.b32 %r1073, p, 0xffffffff;
    @!p not.b32 %r1073, %r1073;
}

	// end inline asm
	mov.b32 	%r1078, 2;
	// begin inline asm
	{
    .reg .pred p;
    and.b32 %r1076, %r1095, %r1078;    setp.ne.u32 p, %r1076, 0;
    vote.ballot.sync.b32 %r1076, p, 0xffffffff;
    @!p not.b32 %r1076, %r1076;
}

	// end inline asm
	and.b32  	%r1100, %r1076, %r1073;
	mov.b32 	%r1081, 4;
	// begin inline asm
	{
    .reg .pred p;
    and.b32 %r1079, %r1095, %r1081;    setp.ne.u32 p, %r1079, 0;
    vote.ballot.sync.b32 %r1079, p, 0xffffffff;
    @!p not.b32 %r1079, %r1079;
}

	// end inline asm
	and.b32  	%r1101, %r1079, %r1100;
	mov.b32 	%r1084, 8;
	// begin inline asm
	{
    .reg .pred p;
    and.b32 %r1082, %r1095, %r1084;    setp.ne.u32 p, %r1082, 0;
    vote.ballot.sync.b32 %r1082, p, 0xffffffff;
    @!p not.b32 %r1082, %r1082;
}

	// end inline asm
	and.b32  	%r1102, %r1082, %r1101;
	mov.b32 	%r1087, 16;
	// begin inline asm
	{
    .reg .pred p;
    and.b32 %r1085, %r1095, %r1087;    setp.ne.u32 p, %r1085, 0;
    vote.ballot.sync.b32 %r1085, p, 0xffffffff;
    @!p not.b32 %r1085, %r1085;
}

	// end inline asm
	and.b32  	%r1103, %r1085, %r1102;
	mov.b32 	%r1090, 32;
	// begin inline asm
	{
    .reg .pred p;
    and.b32 %r1088, %r1095, %r1090;    setp.ne.u32 p, %r1088, 0;
    vote.ballot.sync.b32 %r1088, p, 0xffffffff;
    @!p not.b32 %r1088, %r1088;
}

	// end inline asm
	and.b32  	%r1104, %r1088, %r1103;
	mov.b32 	%r1093, 64;
	// begin inline asm
	{
    .reg .pred p;
    and.b32 %r1091, %r1095, %r1093;    setp.ne.u32 p, %r1091, 0;
    vote.ballot.sync.b32 %r1091, p, 0xffffffff;
    @!p not.b32 %r1091, %r1091;
}

	// end inline asm
	and.b32  	%r1105, %r1091, %r1104;
	mov.b32 	%r1096, 128;
	// begin inline asm
	{
    .reg .pred p;
    and.b32 %r1094, %r1095, %r1096;    setp.ne.u32 p, %r1094, 0;
    vote.ballot.sync.b32 %r1094, p, 0xffffffff;
    @!p not.b32 %r1094, %r1094;
}

	// end inline asm
	and.b32  	%r1106, %r1094, %r1105;
	clz.b32 	%r1107, %r1106;
	sub.s32 	%r253, 31, %r1107;
	and.b32  	%r1108, %r878, %r1106;
	popc.b32 	%r254, %r1108;
	setp.ne.s32 	%p115, %r443, %r253;
	mov.b32 	%r2234, 0;
	@%p115 bra 	$L__BB10_191;
	shl.b32 	%r1109, %r1095, 2;
	add.s32 	%r1110, %r219, %r1109;
	atom.shared.add.u32 	%r2234, [%r1110], %r254;
$L__BB10_191:
	ld.param.u32 	%r2101, [_ZN3cub18CUB_300001_SM_10006detail10radix_sort29DeviceRadixSortOnesweepKernelINS1_5radix10policy_hubIiiyE10Policy1000ELNS0_9SortOrderE1EiiyiiNS1_21identity_decomposer_tEEEvPT5_SB_PT3_PKSC_PT1_PKSG_PT2_PKSK_T4_iiT6__param_9];
	shfl.sync.idx.b32	%r1136|%p116, %r2234, %r253, 31, -1;
	add.s32 	%r257, %r254, %r1136;
	shr.u32 	%r1137, %r2222, %r2101;
	and.b32  	%r1133, %r1137, %r221;
	mov.b32 	%r1113, 1;
	// begin inline asm
	{
    .reg .pred p;
    and.b32 %r1111, %r1133, %r1113;    setp.ne.u32 p, %r1111, 0;
    vote.ballot.sync.b32 %r1111, p, 0xffffffff;
    @!p not.b32 %r1111, %r1111;
}

	// end inline asm
	mov.b32 	%r1116, 2;
	// begin inline asm
	{
    .reg .pred p;
    and.b32 %r1114, %r1133, %r1116;    setp.ne.u32 p, %r1114, 0;
    vote.ballot.sync.b32 %r1114, p, 0xffffffff;
    @!p not.b32 %r1114, %r1114;
}

	// end inline asm
	and.b32  	%r1138, %r1114, %r1111;
	mov.b32 	%r1119, 4;
	// begin inline asm
	{
    .reg .pred p;
    and.b32 %r1117, %r1133, %r1119;    setp.ne.u32 p, %r1117, 0;
    vote.ballot.sync.b32 %r1117, p, 0xffffffff;
    @!p not.b32 %r1117, %r1117;
}

	// end inline asm
	and.b32  	%r1139, %r1117, %r1138;
	mov.b32 	%r1122, 8;
	// begin inline asm
	{
    .reg .pred p;
    and.b32 %r1120, %r1133, %r1122;    setp.ne.u32 p, %r1120, 0;
    vote.ballot.sync.b32 %r1120, p, 0xffffffff;
    @!p not.b32 %r1120, %r1120;
}

	// end inline asm
	and.b32  	%r1140, %r1120, %r1139;
	mov.b32 	%r1125, 16;
	// begin inline asm
	{
    .reg .pred p;
    and.b32 %r1123, %r1133, %r1125;    setp.ne.u32 p, %r1123, 0;
    vote.ballot.sync.b32 %r1123, p, 0xffffffff;
    @!p not.b32 %r1123, %r1123;
}

	// end inline asm
	and.b32  	%r1141, %r1123, %r1140;
	mov.b32 	%r1128, 32;
	// begin inline asm
	{
    .reg .pred p;
    and.b32 %r1126, %r1133, %r1128;    setp.ne.u32 p, %r1126, 0;
    vote.ballot.sync.b32 %r1126, p, 0xffffffff;
    @!p not.b32 %r1126, %r1126;
}

	// end inline asm
	and.b32  	%r1142, %r1126, %r1141;
	mov.b32 	%r1131, 64;
	// begin inline asm
	{
    .reg .pred p;
    and.b32 %r1129, %r1133, %r1131;    setp.ne.u32 p, %r1129, 0;
    vote.ballot.sync.b32 %r1129, p, 0xffffffff;
    @!p not.b32 %r1129, %r1129;
}

	// end inline asm
	and.b32  	%r1143, %r1129, %r1142;
	mov.b32 	%r1134, 128;
	// begin inline asm
	{
    .reg .pred p;
    and.b32 %r1132, %r1133, %r1134;    setp.ne.u32 p, %r1132, 0;
    vote.ballot.sync.b32 %r1132, p, 0xffffffff;
    @!p not.b32 %r1132, %r1132;
}

	// end inline asm
	and.b32  	%r1144, %r1132, %r1143;
	clz.b32 	%r1145, %r1144;
	sub.s32 	%r259, 31, %r1145;
	and.b32  	%r1146, %r878, %r1144;
	popc.b32 	%r260, %r1146;
	setp.ne.s32 	%p117, %r443, %r259;
	mov.b32 	%r2235, 0;
	@%p117 bra 	$L__BB10_193;
	shl.b32 	%r1147, %r1133, 2;
	add.s32 	%r1148, %r219, %r1147;
	atom.shared.add.u32 	%r2235, [%r1148], %r260;
$L__BB10_193:
	ld.param.u32 	%r2102, [_ZN3cub18CUB_300001_SM_10006detail10radix_sort29DeviceRadixSortOnesweepKernelINS1_5radix10policy_hubIiiyE10Policy1000ELNS0_9SortOrderE1EiiyiiNS1_21identity_decomposer_tEEEvPT5_SB_PT3_PKSC_PT1_PKSG_PT2_PKSK_T4_iiT6__param_9];
	shfl.sync.idx.b32	%r1174|%p118, %r2235, %r259, 31, -1;
	add.s32 	%r263, %r260, %r1174;
	shr.u32 	%r1175, %r2221, %r2102;
	and.b32  	%r1171, %r1175, %r221;
	mov.b32 	%r1151, 1;
	// begin inline asm
	{
    .reg .pred p;
    and.b32 %r1149, %r1171, %r1151;    setp.ne.u32 p, %r1149, 0;
    vote.ballot.sync.b32 %r1149, p, 0xffffffff;
    @!p not.b32 %r1149, %r1149;
}

	// end inline asm
	mov.b32 	%r1154, 2;
	// begin inline asm
	{
    .reg .pred p;
    and.b32 %r1152, %r1171, %r1154;    setp.ne.u32 p, %r1152, 0;
    vote.ballot.sync.b32 %r1152, p, 0xffffffff;
    @!p not.b32 %r1152, %r1152;
}

	// end inline asm
	and.b32  	%r1176, %r1152, %r1149;
	mov.b32 	%r1157, 4;
	// begin inline asm
	{
    .reg .pred p;
    and.b32 %r1155, %r1171, %r1157;    setp.ne.u32 p, %r1155, 0;
    vote.ballot.sync.b32 %r1155, p, 0xffffffff;
    @!p not.b32 %r1155, %r1155;
}

	// end inline asm
	and.b32  	%r1177, %r1155, %r1176;
	mov.b32 	%r1160, 8;
	// begin inline asm
	{
    .reg .pred p;
    and.b32 %r1158, %r1171, %r1160;    setp.ne.u32 p, %r1158, 0;
    vote.ballot.sync.b32 %r1158, p, 0xffffffff;
    @!p not.b32 %r1158, %r1158;
}

	// end inline asm
	and.b32  	%r1178, %r1158, %r1177;
	mov.b32 	%r1163, 16;
	// begin inline asm
	{
    .reg .pred p;
    and.b32 %r1161, %r1171, %r1163;    setp.ne.u32 p, %r1161, 0;
    vote.ballot.sync.b32 %r1161, p, 0xffffffff;
    @!p not.b32 %r1161, %r1161;
}

	// end inline asm
	and.b32  	%r1179, %r1161, %r1178;
	mov.b32 	%r1166, 32;
	// begin inline asm
	{
    .reg .pred p;
    and.b32 %r1164, %r1171, %r1166;    setp.ne.u32 p, %r1164, 0;
    vote.ballot.sync.b32 %r1164, p, 0xffffffff;
    @!p not.b32 %r1164, %r1164;
}

	// end inline asm
	and.b32  	%r1180, %r1164, %r1179;
	mov.b32 	%r1169, 64;
	// begin inline asm
	{
    .reg .pred p;
    and.b32 %r1167, %r1171, %r1169;    setp.ne.u32 p, %r1167, 0;
    vote.ballot.sync.b32 %r1167, p, 0xffffffff;
    @!p not.b32 %r1167, %r1167;
}

	// end inline asm
	and.b32  	%r1181, %r1167, %r1180;
	mov.b32 	%r1172, 128;
	// begin inline asm
	{
    .reg .pred p;
    and.b32 %r1170, %r1171, %r1172;    setp.ne.u32 p, %r1170, 0;
    vote.ballot.sync.b32 %r1170, p, 0xffffffff;
    @!p not.b32 %r1170, %r1170;
}

	// end inline asm
	and.b32  	%r1182, %r1170, %r1181;
	clz.b32 	%r1183, %r1182;
	sub.s32 	%r265, 31, %r1183;
	and.b32  	%r1184, %r878, %r1182;
	popc.b32 	%r266, %r1184;
	setp.ne.s32 	%p119, %r443, %r265;
	mov.b32 	%r2236, 0;
	@%p119 bra 	$L__BB10_195;
	shl.b32 	%r1185, %r1171, 2;
	add.s32 	%r1186, %r219, %r1185;
	atom.shared.add.u32 	%r2236, [%r1186], %r266;
$L__BB10_195:
	ld.param.u32 	%r2103, [_ZN3cub18CUB_300001_SM_10006detail10radix_sort29DeviceRadixSortOnesweepKernelINS1_5radix10policy_hubIiiyE10Policy1000ELNS0_9SortOrderE1EiiyiiNS1_21identity_decomposer_tEEEvPT5_SB_PT3_PKSC_PT1_PKSG_PT2_PKSK_T4_iiT6__param_9];
	shfl.sync.idx.b32	%r1212|%p120, %r2236, %r265, 31, -1;
	add.s32 	%r269, %r266, %r1212;
	shr.u32 	%r1213, %r2220, %r2103;
	and.b32  	%r1209, %r1213, %r221;
	mov.b32 	%r1189, 1;
	// begin inline asm
	{
    .reg .pred p;
    and.b32 %r1187, %r1209, %r1189;    setp.ne.u32 p, %r1187, 0;
    vote.ballot.sync.b32 %r1187, p, 0xffffffff;
    @!p not.b32 %r1187, %r1187;
}

	// end inline asm
	mov.b32 	%r1192, 2;
	// begin inline asm
	{
    .reg .pred p;
    and.b32 %r1190, %r1209, %r1192;    setp.ne.u32 p, %r1190, 0;
    vote.ballot.sync.b32 %r1190, p, 0xffffffff;
    @!p not.b32 %r1190, %r1190;
}

	// end inline asm
	and.b32  	%r1214, %r1190, %r1187;
	mov.b32 	%r1195, 4;
	// begin inline asm
	{
    .reg .pred p;
    and.b32 %r1193, %r1209, %r1195;    setp.ne.u32 p, %r1193, 0;
    vote.ballot.sync.b32 %r1193, p, 0xffffffff;
    @!p not.b32 %r1193, %r1193;
}

	// end inline asm
	and.b32  	%r1215, %r1193, %r1214;
	mov.b32 	%r1198, 8;
	// begin inline asm
	{
    .reg .pred p;
    and.b32 %r1196, %r1209, %r1198;    setp.ne.u32 p, %r1196, 0;
    vote.ballot.sync.b32 %r1196, p, 0xffffffff;
    @!p not.b32 %r1196, %r1196;
}

	// end inline asm
	and.b32  	%r1216, %r1196, %r1215;
	mov.b32 	%r1201, 16;
	// begin inline asm
	{
    .reg .pred p;
    and.b32 %r1199, %r1209, %r1201;    setp.ne.u32 p, %r1199, 0;
    vote.ballot.sync.b32 %r1199, p, 0xffffffff;
    @!p not.b32 %r1199, %r1199;
}

	// end inline asm
	and.b32  	%r1217, %r1199, %r1216;
	mov.b32 	%r1204, 32;
	// begin inline asm
	{
    .reg .pred p;
    and.b32 %r1202, %r1209, %r1204;    setp.ne.u32 p, %r1202, 0;
    vote.ballot.sync.b32 %r1202, p, 0xffffffff;
    @!p not.b32 %r1202, %r1202;
}

	// end inline asm
	and.b32  	%r1218, %r1202, %r1217;
	mov.b32 	%r1207, 64;
	// begin inline asm
	{
    .reg .pred p;
    and.b32 %r1205, %r1209, %r1207;    setp.ne.u32 p, %r1205, 0;
    vote.ballot.sync.b32 %r1205, p, 0xffffffff;
    @!p not.b32 %r1205, %r1205;
}

	// end inline asm
	and.b32  	%r1219, %r1205, %r1218;
	mov.b32 	%r1210, 128;
	// begin inline asm
	{
    .reg .pred p;
    and.b32 %r1208, %r1209, %r1210;    setp.ne.u32 p, %r1208, 0;
    vote.ballot.sync.b32 %r1208, p, 0xffffffff;
    @!p not.b32 %r1208, %r1208;
}

	// end inline asm
	and.b32  	%r1220, %r1208, %r1219;
	clz.b32 	%r1221, %r1220;
	sub.s32 	%r271, 31, %r1221;
	and.b32  	%r1222, %r878, %r1220;
	popc.b32 	%r272, %r1222;
	setp.ne.s32 	%p121, %r443, %r271;
	mov.b32 	%r2237, 0;
	@%p121 bra 	$L__BB10_197;
	shl.b32 	%r1223, %r1209, 2;
	add.s32 	%r1224, %r219, %r1223;
	atom.shared.add.u32 	%r2237, [%r1224], %r272;
$L__BB10_197:
	ld.param.u32 	%r2104, [_ZN3cub18CUB_300001_SM_10006detail10radix_sort29DeviceRadixSortOnesweepKernelINS1_5radix10policy_hubIiiyE10Policy1000ELNS0_9SortOrderE1EiiyiiNS1_21identity_decomposer_tEEEvPT5_SB_PT3_PKSC_PT1_PKSG_PT2_PKSK_T4_iiT6__param_9];
	shfl.sync.idx.b32	%r1250|%p122, %r2237, %r271, 31, -1;
	add.s32 	%r275, %r272, %r1250;
	shr.u32 	%r1251, %r2219, %r2104;
	and.b32  	%r1247, %r1251, %r221;
	mov.b32 	%r1227, 1;
	// begin inline asm
	{
    .reg .pred p;
    and.b32 %r1225, %r1247, %r1227;    setp.ne.u32 p, %r1225, 0;
    vote.ballot.sync.b32 %r1225, p, 0xffffffff;
    @!p not.b32 %r1225, %r1225;
}

	// end inline asm
	mov.b32 	%r1230, 2;
	// begin inline asm
	{
    .reg .pred p;
    and.b32 %r1228, %r1247, %r1230;    setp.ne.u32 p, %r1228, 0;
    vote.ballot.sync.b32 %r1228, p, 0xffffffff;
    @!p not.b32 %r1228, %r1228;
}

	// end inline asm
	and.b32  	%r1252, %r1228, %r1225;
	mov.b32 	%r1233, 4;
	// begin inline asm
	{
    .reg .pred p;
    and.b32 %r1231, %r1247, %r1233;    setp.ne.u32 p, %r1231, 0;
    vote.ballot.sync.b32 %r1231, p, 0xffffffff;
    @!p not.b32 %r1231, %r1231;
}

	// end inline asm
	and.b32  	%r1253, %r1231, %r1252;
	mov.b32 	%r1236, 8;
	// begin inline asm
	{
    .reg .pred p;
    and.b32 %r1234, %r1247, %r1236;    setp.ne.u32 p, %r1234, 0;
    vote.ballot.sync.b32 %r1234, p, 0xffffffff;
    @!p not.b32 %r1234, %r1234;
}

	// end inline asm
	and.b32  	%r1254, %r1234, %r1253;
	mov.b32 	%r1239, 16;
	// begin inline asm
	{
    .reg .pred p;
    and.b32 %r1237, %r1247, %r1239;    setp.ne.u32 p, %r1237, 0;
    vote.ballot.sync.b32 %r1237, p, 0xffffffff;
    @!p not.b32 %r1237, %r1237;
}

	// end inline asm
	and.b32  	%r1255, %r1237, %r1254;
	mov.b32 	%r1242, 32;
	// begin inline asm
	{
    .reg .pred p;
    and.b32 %r1240, %r1247, %r1242;    setp.ne.u32 p, %r1240, 0;
    vote.ballot.sync.b32 %r1240, p, 0xffffffff;
    @!p not.b32 %r1240, %r1240;
}

	// end inline asm
	and.b32  	%r1256, %r1240, %r1255;
	mov.b32 	%r1245, 64;
	// begin inline asm
	{
    .reg .pred p;
    and.b32 %r1243, %r1247, %r1245;    setp.ne.u32 p, %r1243, 0;
    vote.ballot.sync.b32 %r1243, p, 0xffffffff;
    @!p not.b32 %r1243, %r1243;
}

	// end inline asm
	and.b32  	%r1257, %r1243, %r1256;
	mov.b32 	%r1248, 128;
	// begin inline asm
	{
    .reg .pred p;
    and.b32 %r1246, %r1247, %r1248;    setp.ne.u32 p, %r1246, 0;
    vote.ballot.sync.b32 %r1246, p, 0xffffffff;
    @!p not.b32 %r1246, %r1246;
}

	// end inline asm
	and.b32  	%r1258, %r1246, %r1257;
	clz.b32 	%r1259, %r1258;
	sub.s32 	%r277, 31, %r1259;
	and.b32  	%r1260, %r878, %r1258;
	popc.b32 	%r278, %r1260;
	setp.ne.s32 	%p123, %r443, %r277;
	mov.b32 	%r2238, 0;
	@%p123 bra 	$L__BB10_199;
	shl.b32 	%r1265, %r1247, 2;
	add.s32 	%r1266, %r219, %r1265;
	atom.shared.add.u32 	%r2238, [%r1266], %r278;
$L__BB10_199:
	ld.param.u32 	%r2105, [_ZN3cub18CUB_300001_SM_10006detail10radix_sort29DeviceRadixSortOnesweepKernelINS1_5radix10policy_hubIiiyE10Policy1000ELNS0_9SortOrderE1EiiyiiNS1_21identity_decomposer_tEEEvPT5_SB_PT3_PKSC_PT1_PKSG_PT2_PKSK_T4_iiT6__param_9];
	shfl.sync.idx.b32	%r1292|%p124, %r2238, %r277, 31, -1;
	add.s32 	%r281, %r278, %r1292;
	shr.u32 	%r1293, %r2218, %r2105;
	and.b32  	%r1289, %r1293, %r221;
	mov.b32 	%r1269, 1;
	// begin inline asm
	{
    .reg .pred p;
    and.b32 %r1267, %r1289, %r1269;    setp.ne.u32 p, %r1267, 0;
    vote.ballot.sync.b32 %r1267, p, 0xffffffff;
    @!p not.b32 %r1267, %r1267;
}

	// end inline asm
	mov.b32 	%r1272, 2;
	// begin inline asm
	{
    .reg .pred p;
    and.b32 %r1270, %r1289, %r1272;    setp.ne.u32 p, %r1270, 0;
    vote.ballot.sync.b32 %r1270, p, 0xffffffff;
    @!p not.b32 %r1270, %r1270;
}

	// end inline asm
	and.b32  	%r1294, %r1270, %r1267;
	mov.b32 	%r1275, 4;
	// begin inline asm
	{
    .reg .pred p;
    and.b32 %r1273, %r1289, %r1275;    setp.ne.u32 p, %r1273, 0;
    vote.ballot.sync.b32 %r1273, p, 0xffffffff;
    @!p not.b32 %r1273, %r1273;
}

	// end inline asm
	and.b32  	%r1295, %r1273, %r1294;
	mov.b32 	%r1278, 8;
	// begin inline asm
	{
    .reg .pred p;
    and.b32 %r1276, %r1289, %r1278;    setp.ne.u32 p, %r1276, 0;
    vote.ballot.sync.b32 %r1276, p, 0xffffffff;
    @!p not.b32 %r1276, %r1276;
}

	// end inline asm
	and.b32  	%r1296, %r1276, %r1295;
	mov.b32 	%r1281, 16;
	// begin inline asm
	{
    .reg .pred p;
    and.b32 %r1279, %r1289, %r1281;    setp.ne.u32 p, %r1279, 0;
    vote.ballot.sync.b32 %r1279, p, 0xffffffff;
    @!p not.b32 %r1279, %r1279;
}

	// end inline asm
	and.b32  	%r1297, %r1279, %r1296;
	mov.b32 	%r1284, 32;
	// begin inline asm
	{
    .reg .pred p;
    and.b32 %r1282, %r1289, %r1284;    setp.ne.u32 p, %r1282, 0;
    vote.ballot.sync.b32 %r1282, p, 0xffffffff;
    @!p not.b32 %r1282, %r1282;
}

	// end inline asm
	and.b32  	%r1298, %r1282, %r1297;
	mov.b32 	%r1287, 64;
	// begin inline asm
	{
    .reg .pred p;
    and.b32 %r1285, %r1289, %r1287;    setp.ne.u32 p, %r1285, 0;
    vote.ballot.sync.b32 %r1285, p, 0xffffffff;
    @!p not.b32 %r1285, %r1285;
}

	// end inline asm
	and.b32  	%r1299, %r1285, %r1298;
	mov.b32 	%r1290, 128;
	// begin inline asm
	{
    .reg .pred p;
    and.b32 %r1288, %r1289, %r1290;    setp.ne.u32 p, %r1288, 0;
    vote.ballot.sync.b32 %r1288, p, 0xffffffff;
    @!p not.b32 %r1288, %r1288;
}

	// end inline asm
	and.b32  	%r1300, %r1288, %r1299;
	clz.b32 	%r1301, %r1300;
	sub.s32 	%r283, 31, %r1301;
	and.b32  	%r1302, %r878, %r1300;
	popc.b32 	%r284, %r1302;
	setp.ne.s32 	%p125, %r443, %r283;
	mov.b32 	%r2239, 0;
	@%p125 bra 	$L__BB10_201;
	shl.b32 	%r1307, %r1289, 2;
	add.s32 	%r1308, %r219, %r1307;
	atom.shared.add.u32 	%r2239, [%r1308], %r284;
$L__BB10_201:
	ld.param.u32 	%r2106, [_ZN3cub18CUB_300001_SM_10006detail10radix_sort29DeviceRadixSortOnesweepKernelINS1_5radix10policy_hubIiiyE10Policy1000ELNS0_9SortOrderE1EiiyiiNS1_21identity_decomposer_tEEEvPT5_SB_PT3_PKSC_PT1_PKSG_PT2_PKSK_T4_iiT6__param_9];
	shfl.sync.idx.b32	%r1334|%p126, %r2239, %r283, 31, -1;
	add.s32 	%r287, %r284, %r1334;
	shr.u32 	%r1335, %r2217, %r2106;
	and.b32  	%r1331, %r1335, %r221;
	mov.b32 	%r1311, 1;
	// begin inline asm
	{
    .reg .pred p;
    and.b32 %r1309, %r1331, %r1311;    setp.ne.u32 p, %r1309, 0;
    vote.ballot.sync.b32 %r1309, p, 0xffffffff;
    @!p not.b32 %r1309, %r1309;
}

	// end inline asm
	mov.b32 	%r1314, 2;
	// begin inline asm
	{
    .reg .pred p;
    and.b32 %r1312, %r1331, %r1314;    setp.ne.u32 p, %r1312, 0;
    vote.ballot.sync.b32 %r1312, p, 0xffffffff;
    @!p not.b32 %r1312, %r1312;
}

	// end inline asm
	and.b32  	%r1336, %r1312, %r1309;
	mov.b32 	%r1317, 4;
	// begin inline asm
	{
    .reg .pred p;
    and.b32 %r1315, %r1331, %r1317;    setp.ne.u32 p, %r1315, 0;
    vote.ballot.sync.b32 %r1315, p, 0xffffffff;
    @!p not.b32 %r1315, %r1315;
}

	// end inline asm
	and.b32  	%r1337, %r1315, %r1336;
	mov.b32 	%r1320, 8;
	// begin inline asm
	{
    .reg .pred p;
    and.b32 %r1318, %r1331, %r1320;    setp.ne.u32 p, %r1318, 0;
    vote.ballot.sync.b32 %r1318, p, 0xffffffff;
    @!p not.b32 %r1318, %r1318;
}

	// end inline asm
	and.b32  	%r1338, %r1318, %r1337;
	mov.b32 	%r1323, 16;
	// begin inline asm
	{
    .reg .pred p;
    and.b32 %r1321, %r1331, %r1323;    setp.ne.u32 p, %r1321, 0;
    vote.ballot.sync.b32 %r1321, p, 0xffffffff;
    @!p not.b32 %r1321, %r1321;
}

	// end inline asm
	and.b32  	%r1339, %r1321, %r1338;
	mov.b32 	%r1326, 32;
	// begin inline asm
	{
    .reg .pred p;
    and.b32 %r1324, %r1331, %r1326;    setp.ne.u32 p, %r1324, 0;
    vote.ballot.sync.b32 %r1324, p, 0xffffffff;
    @!p not.b32 %r1324, %r1324;
}

	// end inline asm
	and.b32  	%r1340, %r1324, %r1339;
	mov.b32 	%r1329, 64;
	// begin inline asm
	{
    .reg .pred p;
    and.b32 %r1327, %r1331, %r1329;    setp.ne.u32 p, %r1327, 0;
    vote.ballot.sync.b32 %r1327, p, 0xffffffff;
    @!p not.b32 %r1327, %r1327;
}

	// end inline asm
	and.b32  	%r1341, %r1327, %r1340;
	mov.b32 	%r1332, 128;
	// begin inline asm
	{
    .reg .pred p;
    and.b32 %r1330, %r1331, %r1332;    setp.ne.u32 p, %r1330, 0;
    vote.ballot.sync.b32 %r1330, p, 0xffffffff;
    @!p not.b32 %r1330, %r1330;
}

	// end inline asm
	and.b32  	%r1342, %r1330, %r1341;
	clz.b32 	%r1343, %r1342;
	sub.s32 	%r289, 31, %r1343;
	and.b32  	%r1344, %r878, %r1342;
	popc.b32 	%r290, %r1344;
	setp.ne.s32 	%p127, %r443, %r289;
	mov.b32 	%r2240, 0;
	@%p127 bra 	$L__BB10_203;
	shl.b32 	%r1349, %r1331, 2;
	add.s32 	%r1350, %r219, %r1349;
	atom.shared.add.u32 	%r2240, [%r1350], %r290;
$L__BB10_203:
	ld.param.u32 	%r2107, [_ZN3cub18CUB_300001_SM_10006detail10radix_sort29DeviceRadixSortOnesweepKernelINS1_5radix10policy_hubIiiyE10Policy1000ELNS0_9SortOrderE1EiiyiiNS1_21identity_decomposer_tEEEvPT5_SB_PT3_PKSC_PT1_PKSG_PT2_PKSK_T4_iiT6__param_9];
	shfl.sync.idx.b32	%r1376|%p128, %r2240, %r289, 31, -1;
	add.s32 	%r293, %r290, %r1376;
	shr.u32 	%r1377, %r2216, %r2107;
	and.b32  	%r1373, %r1377, %r221;
	mov.b32 	%r1353, 1;
	// begin inline asm
	{
    .reg .pred p;
    and.b32 %r1351, %r1373, %r1353;    setp.ne.u32 p, %r1351, 0;
    vote.ballot.sync.b32 %r1351, p, 0xffffffff;
    @!p not.b32 %r1351, %r1351;
}

	// end inline asm
	mov.b32 	%r1356, 2;
	// begin inline asm
	{
    .reg .pred p;
    and.b32 %r1354, %r1373, %r1356;    setp.ne.u32 p, %r1354, 0;
    vote.ballot.sync.b32 %r1354, p, 0xffffffff;
    @!p not.b32 %r1354, %r1354;
}

	// end inline asm
	and.b32  	%r1378, %r1354, %r1351;
	mov.b32 	%r1359, 4;
	// begin inline asm
	{
    .reg .pred p;
    and.b32 %r1357, %r1373, %r1359;    setp.ne.u32 p, %r1357, 0;
    vote.ballot.sync.b32 %r1357, p, 0xffffffff;
    @!p not.b32 %r1357, %r1357;
}

	// end inline asm
	and.b32  	%r1379, %r1357, %r1378;
	mov.b32 	%r1362, 8;
	// begin inline asm
	{
    .reg .pred p;
    and.b32 %r1360, %r1373, %r1362;    setp.ne.u32 p, %r1360, 0;
    vote.ballot.sync.b32 %r1360, p, 0xffffffff;
    @!p not.b32 %r1360, %r1360;
}

	// end inline asm
	and.b32  	%r1380, %r1360, %r1379;
	mov.b32 	%r1365, 16;
	// begin inline asm
	{
    .reg .pred p;
    and.b32 %r1363, %r1373, %r1365;    setp.ne.u32 p, %r1363, 0;
    vote.ballot.sync.b32 %r1363, p, 0xffffffff;
    @!p not.b32 %r1363, %r1363;
}

	// end inline asm
	and.b32  	%r1381, %r1363, %r1380;
	mov.b32 	%r1368, 32;
	// begin inline asm
	{
    .reg .pred p;
    and.b32 %r1366, %r1373, %r1368;    setp.ne.u32 p, %r1366, 0;
    vote.ballot.sync.b32 %r1366, p, 0xffffffff;
    @!p not.b32 %r1366, %r1366;
}

	// end inline asm
	and.b32  	%r1382, %r1366, %r1381;
	mov.b32 	%r1371, 64;
	// begin inline asm
	{
    .reg .pred p;
    and.b32 %r1369, %r1373, %r1371;    setp.ne.u32 p, %r1369, 0;
    vote.ballot.sync.b32 %r1369, p, 0xffffffff;
    @!p not.b32 %r1369, %r1369;
}

	// end inline asm
	and.b32  	%r1383, %r1369, %r1382;
	mov.b32 	%r1374, 128;
	// begin inline asm
	{
    .reg .pred p;
    and.b32 %r1372, %r1373, %r1374;    setp.ne.u32 p, %r1372, 0;
    vote.ballot.sync.b32 %r1372, p, 0xffffffff;
    @!p not.b32 %r1372, %r1372;
}

	// end inline asm
	and.b32  	%r1384, %r1372, %r1383;
	clz.b32 	%r1385, %r1384;
	sub.s32 	%r295, 31, %r1385;
	and.b32  	%r1386, %r878, %r1384;
	popc.b32 	%r296, %r1386;
	setp.ne.s32 	%p129, %r443, %r295;
	mov.b32 	%r2241, 0;
	@%p129 bra 	$L__BB10_205;
	shl.b32 	%r1391, %r1373, 2;
	add.s32 	%r1392, %r219, %r1391;
	atom.shared.add.u32 	%r2241, [%r1392], %r296;
$L__BB10_205:
	ld.param.u32 	%r2108, [_ZN3cub18CUB_300001_SM_10006detail10radix_sort29DeviceRadixSortOnesweepKernelINS1_5radix10policy_hubIiiyE10Policy1000ELNS0_9SortOrderE1EiiyiiNS1_21identity_decomposer_tEEEvPT5_SB_PT3_PKSC_PT1_PKSG_PT2_PKSK_T4_iiT6__param_9];
	shfl.sync.idx.b32	%r1418|%p130, %r2241, %r295, 31, -1;
	add.s32 	%r299, %r296, %r1418;
	shr.u32 	%r1419, %r2215, %r2108;
	and.b32  	%r1415, %r1419, %r221;
	mov.b32 	%r1395, 1;
	// begin inline asm
	{
    .reg .pred p;
    and.b32 %r1393, %r1415, %r1395;    setp.ne.u32 p, %r1393, 0;
    vote.ballot.sync.b32 %r1393, p, 0xffffffff;
    @!p not.b32 %r1393, %r1393;
}

	// end inline asm
	mov.b32 	%r1398, 2;
	// begin inline asm
	{
    .reg .pred p;
    and.b32 %r1396, %r1415, %r1398;    setp.ne.u32 p, %r1396, 0;
    vote.ballot.sync.b32 %r1396, p, 0xffffffff;
    @!p not.b32 %r1396, %r1396;
}

	// end inline asm
	and.b32  	%r1420, %r1396, %r1393;
	mov.b32 	%r1401, 4;
	// begin inline asm
	{
    .reg .pred p;
    and.b32 %r1399, %r1415, %r1401;    setp.ne.u32 p, %r1399, 0;
    vote.ballot.sync.b32 %r1399, p, 0xffffffff;
    @!p not.b32 %r1399, %r1399;
}

	// end inline asm
	and.b32  	%r1421, %r1399, %r1420;
	mov.b32 	%r1404, 8;
	// begin inline asm
	{
    .reg .pred p;
    and.b32 %r1402, %r1415, %r1404;    setp.ne.u32 p, %r1402, 0;
    vote.ballot.sync.b32 %r1402, p, 0xffffffff;
    @!p not.b32 %r1402, %r1402;
}

	// end inline asm
	and.b32  	%r1422, %r1402, %r1421;
	mov.b32 	%r1407, 16;
	// begin inline asm
	{
    .reg .pred p;
    and.b32 %r1405, %r1415, %r1407;    setp.ne.u32 p, %r1405, 0;
    vote.ballot.sync.b32 %r1405, p, 0xffffffff;
    @!p not.b32 %r1405, %r1405;
}

	// end inline asm
	and.b32  	%r1423, %r1405, %r1422;
	mov.b32 	%r1410, 32;
	// begin inline asm
	{
    .reg .pred p;
    and.b32 %r1408, %r1415, %r1410;    setp.ne.u32 p, %r1408, 0;
    vote.ballot.sync.b32 %r1408, p, 0xffffffff;
    @!p not.b32 %r1408, %r1408;
}

	// end inline asm
	and.b32  	%r1424, %r1408, %r1423;
	mov.b32 	%r1413, 64;
	// begin inline asm
	{
    .reg .pred p;
    and.b32 %r1411, %r1415, %r1413;    setp.ne.u32 p, %r1411, 0;
    vote.ballot.sync.b32 %r1411, p, 0xffffffff;
    @!p not.b32 %r1411, %r1411;
}

	// end inline asm
	and.b32  	%r1425, %r1411, %r1424;
	mov.b32 	%r1416, 128;
	// begin inline asm
	{
    .reg .pred p;
    and.b32 %r1414, %r1415, %r1416;    setp.ne.u32 p, %r1414, 0;
    vote.ballot.sync.b32 %r1414, p, 0xffffffff;
    @!p not.b32 %r1414, %r1414;
}

	// end inline asm
	and.b32  	%r1426, %r1414, %r1425;
	clz.b32 	%r1427, %r1426;
	sub.s32 	%r301, 31, %r1427;
	and.b32  	%r1428, %r878, %r1426;
	popc.b32 	%r302, %r1428;
	setp.ne.s32 	%p131, %r443, %r301;
	mov.b32 	%r2242, 0;
	@%p131 bra 	$L__BB10_207;
	shl.b32 	%r1433, %r1415, 2;
	add.s32 	%r1434, %r219, %r1433;
	atom.shared.add.u32 	%r2242, [%r1434], %r302;
$L__BB10_207:
	ld.param.u32 	%r2109, [_ZN3cub18CUB_300001_SM_10006detail10radix_sort29DeviceRadixSortOnesweepKernelINS1_5radix10policy_hubIiiyE10Policy1000ELNS0_9SortOrderE1EiiyiiNS1_21identity_decomposer_tEEEvPT5_SB_PT3_PKSC_PT1_PKSG_PT2_PKSK_T4_iiT6__param_9];
	shfl.sync.idx.b32	%r1460|%p132, %r2242, %r301, 31, -1;
	add.s32 	%r305, %r302, %r1460;
	shr.u32 	%r1461, %r2214, %r2109;
	and.b32  	%r1457, %r1461, %r221;
	mov.b32 	%r1437, 1;
	// begin inline asm
	{
    .reg .pred p;
    and.b32 %r1435, %r1457, %r1437;    setp.ne.u32 p, %r1435, 0;
    vote.ballot.sync.b32 %r1435, p, 0xffffffff;
    @!p not.b32 %r1435, %r1435;
}

	// end inline asm
	mov.b32 	%r1440, 2;
	// begin inline asm
	{
    .reg .pred p;
    and.b32 %r1438, %r1457, %r1440;    setp.ne.u32 p, %r1438, 0;
    vote.ballot.sync.b32 %r1438, p, 0xffffffff;
    @!p not.b32 %r1438, %r1438;
}

	// end inline asm
	and.b32  	%r1462, %r1438, %r1435;
	mov.b32 	%r1443, 4;
	// begin inline asm
	{
    .reg .pred p;
    and.b32 %r1441, %r1457, %r1443;    setp.ne.u32 p, %r1441, 0;
    vote.ballot.sync.b32 %r1441, p, 0xffffffff;
    @!p not.b32 %r1441, %r1441;
}

	// end inline asm
	and.b32  	%r1463, %r1441, %r1462;
	mov.b32 	%r1446, 8;
	// begin inline asm
	{
    .reg .pred p;
    and.b32 %r1444, %r1457, %r1446;    setp.ne.u32 p, %r1444, 0;
    vote.ballot.sync.b32 %r1444, p, 0xffffffff;
    @!p not.b32 %r1444, %r1444;
}

	// end inline asm
	and.b32  	%r1464, %r1444, %r1463;
	mov.b32 	%r1449, 16;
	// begin inline asm
	{
    .reg .pred p;
    and.b32 %r1447, %r1457, %r1449;    setp.ne.u32 p, %r1447, 0;
    vote.ballot.sync.b32 %r1447, p, 0xffffffff;
    @!p not.b32 %r1447, %r1447;
}

	// end inline asm
	and.b32  	%r1465, %r1447, %r1464;
	mov.b32 	%r1452, 32;
	// begin inline asm
	{
    .reg .pred p;
    and.b32 %r1450, %r1457, %r1452;    setp.ne.u32 p, %r1450, 0;
    vote.ballot.sync.b32 %r1450, p, 0xffffffff;
    @!p not.b32 %r1450, %r1450;
}

	// end inline asm
	and.b32  	%r1466, %r1450, %r1465;
	mov.b32 	%r1455, 64;
	// begin inline asm
	{
    .reg .pred p;
    and.b32 %r1453, %r1457, %r1455;    setp.ne.u32 p, %r1453, 0;
    vote.ballot.sync.b32 %r1453, p, 0xffffffff;
    @!p not.b32 %r1453, %r1453;
}

	// end inline asm
	and.b32  	%r1467, %r1453, %r1466;
	mov.b32 	%r1458, 128;
	// begin inline asm
	{
    .reg .pred p;
    and.b32 %r1456, %r1457, %r1458;    setp.ne.u32 p, %r1456, 0;
    vote.ballot.sync.b32 %r1456, p, 0xffffffff;
    @!p not.b32 %r1456, %r1456;
}

	// end inline asm
	and.b32  	%r1468, %r1456, %r1467;
	clz.b32 	%r1469, %r1468;
	sub.s32 	%r307, 31, %r1469;
	and.b32  	%r1470, %r878, %r1468;
	popc.b32 	%r308, %r1470;
	setp.ne.s32 	%p133, %r443, %r307;
	mov.b32 	%r2243, 0;
	@%p133 bra 	$L__BB10_209;
	shl.b32 	%r1475, %r1457, 2;
	add.s32 	%r1476, %r219, %r1475;
	atom.shared.add.u32 	%r2243, [%r1476], %r308;
$L__BB10_209:
	ld.param.u32 	%r2110, [_ZN3cub18CUB_300001_SM_10006detail10radix_sort29DeviceRadixSortOnesweepKernelINS1_5radix10policy_hubIiiyE10Policy1000ELNS0_9SortOrderE1EiiyiiNS1_21identity_decomposer_tEEEvPT5_SB_PT3_PKSC_PT1_PKSG_PT2_PKSK_T4_iiT6__param_9];
	shfl.sync.idx.b32	%r1502|%p134, %r2243, %r307, 31, -1;
	add.s32 	%r311, %r308, %r1502;
	shr.u32 	%r1503, %r2213, %r2110;
	and.b32  	%r1499, %r1503, %r221;
	mov.b32 	%r1479, 1;
	// begin inline asm
	{
    .reg .pred p;
    and.b32 %r1477, %r1499, %r1479;    setp.ne.u32 p, %r1477, 0;
    vote.ballot.sync.b32 %r1477, p, 0xffffffff;
    @!p not.b32 %r1477, %r1477;
}

	// end inline asm
	mov.b32 	%r1482, 2;
	// begin inline asm
	{
    .reg .pred p;
    and.b32 %r1480, %r1499, %r1482;    setp.ne.u32 p, %r1480, 0;
    vote.ballot.sync.b32 %r1480, p, 0xffffffff;
    @!p not.b32 %r1480, %r1480;
}

	// end inline asm
	and.b32  	%r1504, %r1480, %r1477;
	mov.b32 	%r1485, 4;
	// begin inline asm
	{
    .reg .pred p;
    and.b32 %r1483, %r1499, %r1485;    setp.ne.u32 p, %r1483, 0;
    vote.ballot.sync.b32 %r1483, p, 0xffffffff;
    @!p not.b32 %r1483, %r1483;
}

	// end inline asm
	and.b32  	%r1505, %r1483, %r1504;
	mov.b32 	%r1488, 8;
	// begin inline asm
	{
    .reg .pred p;
    and.b32 %r1486, %r1499, %r1488;    setp.ne.u32 p, %r1486, 0;
    vote.ballot.sync.b32 %r1486, p, 0xffffffff;
    @!p not.b32 %r1486, %r1486;
}

	// end inline asm
	and.b32  	%r1506, %r1486, %r1505;
	mov.b32 	%r1491, 16;
	// begin inline asm
	{
    .reg .pred p;
    and.b32 %r1489, %r1499, %r1491;    setp.ne.u32 p, %r1489, 0;
    vote.ballot.sync.b32 %r1489, p, 0xffffffff;
    @!p not.b32 %r1489, %r1489;
}

	// end inline asm
	and.b32  	%r1507, %r1489, %r1506;
	mov.b32 	%r1494, 32;
	// begin inline asm
	{
    .reg .pred p;
    and.b32 %r1492, %r1499, %r1494;    setp.ne.u32 p, %r1492, 0;
    vote.ballot.sync.b32 %r1492, p, 0xffffffff;
    @!p not.b32 %r1492, %r1492;
}

	// end inline asm
	and.b32  	%r1508, %r1492, %r1507;
	mov.b32 	%r1497, 64;
	// begin inline asm
	{
    .reg .pred p;
    and.b32 %r1495, %r1499, %r1497;    setp.ne.u32 p, %r1495, 0;
    vote.ballot.sync.b32 %r1495, p, 0xffffffff;
    @!p not.b32 %r1495, %r1495;
}

	// end inline asm
	and.b32  	%r1509, %r1495, %r1508;
	mov.b32 	%r1500, 128;
	// begin inline asm
	{
    .reg .pred p;
    and.b32 %r1498, %r1499, %r1500;    setp.ne.u32 p, %r1498, 0;
    vote.ballot.sync.b32 %r1498, p, 0xffffffff;
    @!p not.b32 %r1498, %r1498;
}

	// end inline asm
	and.b32  	%r1510, %r1498, %r1509;
	clz.b32 	%r1511, %r1510;
	sub.s32 	%r313, 31, %r1511;
	and.b32  	%r1512, %r878, %r1510;
	popc.b32 	%r314, %r1512;
	setp.ne.s32 	%p135, %r443, %r313;
	mov.b32 	%r2244, 0;
	@%p135 bra 	$L__BB10_211;
	shl.b32 	%r1517, %r1499, 2;
	add.s32 	%r1518, %r219, %r1517;
	atom.shared.add.u32 	%r2244, [%r1518], %r314;
$L__BB10_211:
	ld.param.u32 	%r2111, [_ZN3cub18CUB_300001_SM_10006detail10radix_sort29DeviceRadixSortOnesweepKernelINS1_5radix10policy_hubIiiyE10Policy1000ELNS0_9SortOrderE1EiiyiiNS1_21identity_decomposer_tEEEvPT5_SB_PT3_PKSC_PT1_PKSG_PT2_PKSK_T4_iiT6__param_9];
	shfl.sync.idx.b32	%r1544|%p136, %r2244, %r313, 31, -1;
	add.s32 	%r317, %r314, %r1544;
	shr.u32 	%r1545, %r2212, %r2111;
	and.b32  	%r1541, %r1545, %r221;
	mov.b32 	%r1521, 1;
	// begin inline asm
	{
    .reg .pred p;
    and.b32 %r1519, %r1541, %r1521;    setp.ne.u32 p, %r1519, 0;
    vote.ballot.sync.b32 %r1519, p, 0xffffffff;
    @!p not.b32 %r1519, %r1519;
}

	// end inline asm
	mov.b32 	%r1524, 2;
	// begin inline asm
	{
    .reg .pred p;
    and.b32 %r1522, %r1541, %r1524;    setp.ne.u32 p, %r1522, 0;
    vote.ballot.sync.b32 %r1522, p, 0xffffffff;
    @!p not.b32 %r1522, %r1522;
}

	// end inline asm
	and.b32  	%r1546, %r1522, %r1519;
	mov.b32 	%r1527, 4;
	// begin inline asm
	{
    .reg .pred p;
    and.b32 %r1525, %r1541, %r1527;    setp.ne.u32 p, %r1525, 0;
    vote.ballot.sync.b32 %r1525, p, 0xffffffff;
    @!p not.b32 %r1525, %r1525;
}

	// end inline asm
	and.b32  	%r1547, %r1525, %r1546;
	mov.b32 	%r1530, 8;
	// begin inline asm
	{
    .reg .pred p;
    and.b32 %r1528, %r1541, %r1530;    setp.ne.u32 p, %r1528, 0;
    vote.ballot.sync.b32 %r1528, p, 0xffffffff;
    @!p not.b32 %r1528, %r1528;
}

	// end inline asm
	and.b32  	%r1548, %r1528, %r1547;
	mov.b32 	%r1533, 16;
	// begin inline asm
	{
    .reg .pred p;
    and.b32 %r1531, %r1541, %r1533;    setp.ne.u32 p, %r1531, 0;
    vote.ballot.sync.b32 %r1531, p, 0xffffffff;
    @!p not.b32 %r1531, %r1531;
}

	// end inline asm
	and.b32  	%r1549, %r1531, %r1548;
	mov.b32 	%r1536, 32;
	// begin inline asm
	{
    .reg .pred p;
    and.b32 %r1534, %r1541, %r1536;    setp.ne.u32 p, %r1534, 0;
    vote.ballot.sync.b32 %r1534, p, 0xffffffff;
    @!p not.b32 %r1534, %r1534;
}

	// end inline asm
	and.b32  	%r1550, %r1534, %r1549;
	mov.b32 	%r1539, 64;
	// begin inline asm
	{
    .reg .pred p;
    and.b32 %r1537, %r1541, %r1539;    setp.ne.u32 p, %r1537, 0;
    vote.ballot.sync.b32 %r1537, p, 0xffffffff;
    @!p not.b32 %r1537, %r1537;
}

	// end inline asm
	and.b32  	%r1551, %r1537, %r1550;
	mov.b32 	%r1542, 128;
	// begin inline asm
	{
    .reg .pred p;
    and.b32 %r1540, %r1541, %r1542;    setp.ne.u32 p, %r1540, 0;
    vote.ballot.sync.b32 %r1540, p, 0xffffffff;
    @!p not.b32 %r1540, %r1540;
}

	// end inline asm
	and.b32  	%r1552, %r1540, %r1551;
	clz.b32 	%r1553, %r1552;
	sub.s32 	%r319, 31, %r1553;
	and.b32  	%r1554, %r878, %r1552;
	popc.b32 	%r320, %r1554;
	setp.ne.s32 	%p137, %r443, %r319;
	mov.b32 	%r2245, 0;
	@%p137 bra 	$L__BB10_213;
	shl.b32 	%r1559, %r1541, 2;
	add.s32 	%r1560, %r219, %r1559;
	atom.shared.add.u32 	%r2245, [%r1560], %r320;
$L__BB10_213:
	setp.gt.u32 	%p138, %r1, 255;
	shfl.sync.idx.b32	%r1561|%p139, %r2245, %r319, 31, -1;
	add.s32 	%r1562, %r320, %r1561;
	bar.sync 	0;
	shl.b32 	%r1563, %r227, 2;
	add.s32 	%r323, %r783, %r1563;
	st.shared.u32 	[%r323+-4], %r2228;
	shl.b32 	%r1565, %r233, 2;
	add.s32 	%r324, %r783, %r1565;
	st.shared.u32 	[%r324+-4], %r2227;
	shl.b32 	%r1566, %r239, 2;
	add.s32 	%r325, %r783, %r1566;
	st.shared.u32 	[%r325+-4], %r2226;
	shl.b32 	%r1567, %r245, 2;
	add.s32 	%r326, %r783, %r1567;
	st.shared.u32 	[%r326+-4], %r2225;
	shl.b32 	%r1568, %r251, 2;
	add.s32 	%r327, %r783, %r1568;
	st.shared.u32 	[%r327+-4], %r2224;
	shl.b32 	%r1569, %r257, 2;
	add.s32 	%r328, %r783, %r1569;
	st.shared.u32 	[%r328+-4], %r2223;
	shl.b32 	%r1570, %r263, 2;
	add.s32 	%r329, %r783, %r1570;
	st.shared.u32 	[%r329+-4], %r2222;
	shl.b32 	%r1571, %r269, 2;
	add.s32 	%r330, %r783, %r1571;
	st.shared.u32 	[%r330+-4], %r2221;
	shl.b32 	%r1572, %r275, 2;
	add.s32 	%r331, %r783, %r1572;
	st.shared.u32 	[%r331+-4], %r2220;
	shl.b32 	%r1573, %r281, 2;
	add.s32 	%r332, %r783, %r1573;
	st.shared.u32 	[%r332+-4], %r2219;
	shl.b32 	%r1574, %r287, 2;
	add.s32 	%r333, %r783, %r1574;
	st.shared.u32 	[%r333+-4], %r2218;
	shl.b32 	%r1575, %r293, 2;
	add.s32 	%r334, %r783, %r1575;
	st.shared.u32 	[%r334+-4], %r2217;
	shl.b32 	%r1576, %r299, 2;
	add.s32 	%r335, %r783, %r1576;
	st.shared.u32 	[%r335+-4], %r2216;
	shl.b32 	%r1577, %r305, 2;
	add.s32 	%r336, %r783, %r1577;
	st.shared.u32 	[%r336+-4], %r2215;
	shl.b32 	%r1578, %r311, 2;
	add.s32 	%r337, %r783, %r1578;
	st.shared.u32 	[%r337+-4], %r2214;
	shl.b32 	%r1579, %r317, 2;
	add.s32 	%r338, %r783, %r1579;
	st.shared.u32 	[%r338+-4], %r2213;
	shl.b32 	%r1580, %r1562, 2;
	add.s32 	%r339, %r783, %r1580;
	st.shared.u32 	[%r339+-4], %r2212;
	shl.b32 	%r1581, %r1, 3;
	add.s32 	%r1582, %r783, %r1581;
	add.s32 	%r340, %r1582, 26112;
	@%p138 bra 	$L__BB10_221;
	ld.param.u64 	%rd437, [_ZN3cub18CUB_300001_SM_10006detail10radix_sort29DeviceRadixSortOnesweepKernelINS1_5radix10policy_hubIiiyE10Policy1000ELNS0_9SortOrderE1EiiyiiNS1_21identity_decomposer_tEEEvPT5_SB_PT3_PKSC_PT1_PKSG_PT2_PKSK_T4_iiT6__param_3];
	cvta.to.global.u64 	%rd93, %rd437;
	shl.b64 	%rd94, %rd9, 3;
	add.s64 	%rd95, %rd93, %rd94;
	ld.global.u64 	%rd96, [%rd95];
	cvt.s64.s32 	%rd97, %r218;
	sub.s64 	%rd456, %rd96, %rd97;
	st.shared.u64 	[%r340], %rd456;
	setp.lt.s32 	%p140, %r3, 1;
	mov.u32 	%r2249, %r2174;
	@%p140 bra 	$L__BB10_220;
	mov.b32 	%r2247, -1;
	mov.u32 	%r2246, %r3;
	mov.u32 	%r2249, %r2174;
$L__BB10_216:
	ld.param.u64 	%rd430, [_ZN3cub18CUB_300001_SM_10006detail10radix_sort29DeviceRadixSortOnesweepKernelINS1_5radix10policy_hubIiiyE10Policy1000ELNS0_9SortOrderE1EiiyiiNS1_21identity_decomposer_tEEEvPT5_SB_PT3_PKSC_PT1_PKSG_PT2_PKSK_T4_iiT6__param_0];
	add.s32 	%r344, %r2246, -1;
	shl.b32 	%r1584, %r344, 8;
	add.s32 	%r1585, %r1584, %r1;
	cvta.to.global.u64 	%rd98, %rd430;
	mul.wide.s32 	%rd99, %r1585, 4;
	add.s64 	%rd19, %rd98, %rd99;
$L__BB10_217:
	membar.cta;
	ld.volatile.global.u32 	%r345, [%rd19];
	setp.eq.s32 	%p141, %r345, 0;
	@%p141 bra 	$L__BB10_217;
	and.b32  	%r1586, %r345, 1073741823;
	add.s32 	%r2249, %r1586, %r2249;
	setp.gt.s32 	%p142, %r345, -1;
	vote.sync.ballot.b32 	%r2247, %p142, %r2247;
	setp.gt.u32 	%p144, %r2246, 1;
	and.pred  	%p145, %p142, %p144;
	mov.u32 	%r2246, %r344;
	@%p145 bra 	$L__BB10_216;
	ld.shared.u64 	%rd456, [%r340];
$L__BB10_220:
	ld.param.u64 	%rd431, [_ZN3cub18CUB_300001_SM_10006detail10radix_sort29DeviceRadixSortOnesweepKernelINS1_5radix10policy_hubIiiyE10Policy1000ELNS0_9SortOrderE1EiiyiiNS1_21identity_decomposer_tEEEvPT5_SB_PT3_PKSC_PT1_PKSG_PT2_PKSK_T4_iiT6__param_0];
	or.b32  	%r1587, %r2249, -2147483648;
	cvta.to.global.u64 	%rd100, %rd431;
	shl.b32 	%r1588, %r3, 8;
	add.s32 	%r1589, %r1588, %r1;
	mul.wide.s32 	%rd101, %r1589, 4;
	add.s64 	%rd102, %rd100, %rd101;
	st.volatile.global.u32 	[%rd102], %r1587;
	sub.s32 	%r1590, %r2249, %r2174;
	cvt.s64.s32 	%rd103, %r1590;
	add.s64 	%rd104, %rd456, %rd103;
	st.shared.u64 	[%r340], %rd104;
$L__BB10_221:
	ld.param.u32 	%r2087, [_ZN3cub18CUB_300001_SM_10006detail10radix_sort29DeviceRadixSortOnesweepKernelINS1_5radix10policy_hubIiiyE10Policy1000ELNS0_9SortOrderE1EiiyiiNS1_21identity_decomposer_tEEEvPT5_SB_PT3_PKSC_PT1_PKSG_PT2_PKSK_T4_iiT6__param_8];
	ld.param.u64 	%rd434, [_ZN3cub18CUB_300001_SM_10006detail10radix_sort29DeviceRadixSortOnesweepKernelINS1_5radix10policy_hubIiiyE10Policy1000ELNS0_9SortOrderE1EiiyiiNS1_21identity_decomposer_tEEEvPT5_SB_PT3_PKSC_PT1_PKSG_PT2_PKSK_T4_iiT6__param_2];
	setp.gt.u32 	%p146, %r1, 255;
	mad.lo.s32 	%r349, %r3, 6528, 6528;
	setp.lt.s32 	%p147, %r349, %r2087;
	setp.eq.s64 	%p148, %rd434, 0;
	or.pred  	%p149, %p148, %p147;
	or.pred  	%p150, %p146, %p149;
	@%p150 bra 	$L__BB10_223;
	ld.param.u64 	%rd435, [_ZN3cub18CUB_300001_SM_10006detail10radix_sort29DeviceRadixSortOnesweepKernelINS1_5radix10policy_hubIiiyE10Policy1000ELNS0_9SortOrderE1EiiyiiNS1_21identity_decomposer_tEEEvPT5_SB_PT3_PKSC_PT1_PKSG_PT2_PKSK_T4_iiT6__param_2];
	ld.shared.u64 	%rd105, [%r340];
	cvt.s64.s32 	%rd106, %r2174;
	cvt.s64.s32 	%rd107, %r218;
	add.s64 	%rd108, %rd107, %rd106;
	add.s64 	%rd109, %rd108, %rd105;
	cvta.to.global.u64 	%rd110, %rd435;
	shl.b64 	%rd111, %rd9, 3;
	add.s64 	%rd112, %rd110, %rd111;
	st.global.u64 	[%rd112], %rd109;
$L__BB10_223:
	ld.param.u32 	%r2088, [_ZN3cub18CUB_300001_SM_10006detail10radix_sort29DeviceRadixSortOnesweepKernelINS1_5radix10policy_hubIiiyE10Policy1000ELNS0_9SortOrderE1EiiyiiNS1_21identity_decomposer_tEEEvPT5_SB_PT3_PKSC_PT1_PKSG_PT2_PKSK_T4_iiT6__param_8];
	ld.param.u64 	%rd438, [_ZN3cub18CUB_300001_SM_10006detail10radix_sort29DeviceRadixSortOnesweepKernelINS1_5radix10policy_hubIiiyE10Policy1000ELNS0_9SortOrderE1EiiyiiNS1_21identity_decomposer_tEEEvPT5_SB_PT3_PKSC_PT1_PKSG_PT2_PKSK_T4_iiT6__param_4];
	cvta.to.global.u64 	%rd22, %rd438;
	shl.b32 	%r1591, %r1, 2;
	add.s32 	%r350, %r783, %r1591;
	setp.gt.s32 	%p151, %r349, %r2088;
	bar.sync 	0;
	@%p151 bra 	$L__BB10_225;
	ld.param.u32 	%r2112, [_ZN3cub18CUB_300001_SM_10006detail10radix_sort29DeviceRadixSortOnesweepKernelINS1_5radix10policy_hubIiiyE10Policy1000ELNS0_9SortOrderE1EiiyiiNS1_21identity_decomposer_tEEEvPT5_SB_PT3_PKSC_PT1_PKSG_PT2_PKSK_T4_iiT6__param_9];
	ld.shared.u32 	%r1593, [%r350];
	shr.u32 	%r1594, %r1593, %r2112;
	and.b32  	%r1595, %r1594, %r221;
	shl.b32 	%r1596, %r1595, 3;
	add.s32 	%r1598, %r783, 26112;
	add.s32 	%r1599, %r1598, %r1596;
	ld.shared.u64 	%rd113, [%r1599];
	add.s64 	%rd114, %rd113, %rd9;
	xor.b32  	%r1600, %r1593, 2147483647;
	shl.b64 	%rd115, %rd114, 2;
	add.s64 	%rd116, %rd22, %rd115;
	st.global.u32 	[%rd116], %r1600;
	bar.warp.sync 	-1;
	ld.shared.u32 	%r1601, [%r350+1536];
	shr.u32 	%r1602, %r1601, %r2112;
	and.b32  	%r1603, %r1602, %r221;
	shl.b32 	%r1604, %r1603, 3;
	add.s32 	%r1605, %r1598, %r1604;
	ld.shared.u64 	%rd117, [%r1605];
	add.s64 	%rd118, %rd117, %rd9;
	xor.b32  	%r1606, %r1601, 2147483647;
	shl.b64 	%rd119, %rd118, 2;
	add.s64 	%rd120, %rd22, %rd119;
	st.global.u32 	[%rd120+1536], %r1606;
	bar.warp.sync 	-1;
	ld.shared.u32 	%r1607, [%r350+3072];
	shr.u32 	%r1608, %r1607, %r2112;
	and.b32  	%r1609, %r1608, %r221;
	shl.b32 	%r1610, %r1609, 3;
	add.s32 	%r1611, %r1598, %r1610;
	ld.shared.u64 	%rd121, [%r1611];
	add.s64 	%rd122, %rd121, %rd9;
	xor.b32  	%r1612, %r1607, 2147483647;
	shl.b64 	%rd123, %rd122, 2;
	add.s64 	%rd124, %rd22, %rd123;
	st.global.u32 	[%rd124+3072], %r1612;
	bar.warp.sync 	-1;
	ld.shared.u32 	%r1613, [%r350+4608];
	shr.u32 	%r1614, %r1613, %r2112;
	and.b32  	%r1615, %r1614, %r221;
	shl.b32 	%r1616, %r1615, 3;
	add.s32 	%r1617, %r1598, %r1616;
	ld.shared.u64 	%rd125, [%r1617];
	add.s64 	%rd126, %rd125, %rd9;
	xor.b32  	%r1618, %r1613, 2147483647;
	shl.b64 	%rd127, %rd126, 2;
	add.s64 	%rd128, %rd22, %rd127;
	st.global.u32 	[%rd128+4608], %r1618;
	bar.warp.sync 	-1;
	ld.shared.u32 	%r1619, [%r350+6144];
	shr.u32 	%r1620, %r1619, %r2112;
	and.b32  	%r1621, %r1620, %r221;
	shl.b32 	%r1622, %r1621, 3;
	add.s32 	%r1623, %r1598, %r1622;
	ld.shared.u64 	%rd129, [%r1623];
	add.s64 	%rd130, %rd129, %rd9;
	xor.b32  	%r1624, %r1619, 2147483647;
	shl.b64 	%rd131, %rd130, 2;
	add.s64 	%rd132, %rd22, %rd131;
	st.global.u32 	[%rd132+6144], %r1624;
	bar.warp.sync 	-1;
	ld.shared.u32 	%r1625, [%r350+7680];
	shr.u32 	%r1626, %r1625, %r2112;
	and.b32  	%r1627, %r1626, %r221;
	shl.b32 	%r1628, %r1627, 3;
	add.s32 	%r1629, %r1598, %r1628;
	ld.shared.u64 	%rd133, [%r1629];
	add.s64 	%rd134, %rd133, %rd9;
	xor.b32  	%r1630, %r1625, 2147483647;
	shl.b64 	%rd135, %rd134, 2;
	add.s64 	%rd136, %rd22, %rd135;
	st.global.u32 	[%rd136+7680], %r1630;
	bar.warp.sync 	-1;
	ld.shared.u32 	%r1631, [%r350+9216];
	shr.u32 	%r1632, %r1631, %r2112;
	and.b32  	%r1633, %r1632, %r221;
	shl.b32 	%r1634, %r1633, 3;
	add.s32 	%r1635, %r1598, %r1634;
	ld.shared.u64 	%rd137, [%r1635];
	add.s64 	%rd138, %rd137, %rd9;
	xor.b32  	%r1636, %r1631, 2147483647;
	shl.b64 	%rd139, %rd138, 2;
	add.s64 	%rd140, %rd22, %rd139;
	st.global.u32 	[%rd140+9216], %r1636;
	bar.warp.sync 	-1;
	ld.shared.u32 	%r1637, [%r350+10752];
	shr.u32 	%r1638, %r1637, %r2112;
	and.b32  	%r1639, %r1638, %r221;
	shl.b32 	%r1640, %r1639, 3;
	add.s32 	%r1641, %r1598, %r1640;
	ld.shared.u64 	%rd141, [%r1641];
	add.s64 	%rd142, %rd141, %rd9;
	xor.b32  	%r1642, %r1637, 2147483647;
	shl.b64 	%rd143, %rd142, 2;
	add.s64 	%rd144, %rd22, %rd143;
	st.global.u32 	[%rd144+10752], %r1642;
	bar.warp.sync 	-1;
	ld.shared.u32 	%r1643, [%r350+12288];
	shr.u32 	%r1644, %r1643, %r2112;
	and.b32  	%r1645, %r1644, %r221;
	shl.b32 	%r1646, %r1645, 3;
	add.s32 	%r1647, %r1598, %r1646;
	ld.shared.u64 	%rd145, [%r1647];
	add.s64 	%rd146, %rd145, %rd9;
	xor.b32  	%r1648, %r1643, 2147483647;
	shl.b64 	%rd147, %rd146, 2;
	add.s64 	%rd148, %rd22, %rd147;
	st.global.u32 	[%rd148+12288], %r1648;
	bar.warp.sync 	-1;
	ld.shared.u32 	%r1649, [%r350+13824];
	shr.u32 	%r1650, %r1649, %r2112;
	and.b32  	%r1651, %r1650, %r221;
	shl.b32 	%r1652, %r1651, 3;
	add.s32 	%r1653, %r1598, %r1652;
	ld.shared.u64 	%rd149, [%r1653];
	add.s64 	%rd150, %rd149, %rd9;
	xor.b32  	%r1654, %r1649, 2147483647;
	shl.b64 	%rd151, %rd150, 2;
	add.s64 	%rd152, %rd22, %rd151;
	st.global.u32 	[%rd152+13824], %r1654;
	bar.warp.sync 	-1;
	ld.shared.u32 	%r1655, [%r350+15360];
	shr.u32 	%r1656, %r1655, %r2112;
	and.b32  	%r1657, %r1656, %r221;
	shl.b32 	%r1658, %r1657, 3;
	add.s32 	%r1659, %r1598, %r1658;
	ld.shared.u64 	%rd153, [%r1659];
	add.s64 	%rd154, %rd153, %rd9;
	xor.b32  	%r1660, %r1655, 2147483647;
	shl.b64 	%rd155, %rd154, 2;
	add.s64 	%rd156, %rd22, %rd155;
	st.global.u32 	[%rd156+15360], %r1660;
	bar.warp.sync 	-1;
	ld.shared.u32 	%r1661, [%r350+16896];
	shr.u32 	%r1662, %r1661, %r2112;
	and.b32  	%r1663, %r1662, %r221;
	shl.b32 	%r1664, %r1663, 3;
	add.s32 	%r1665, %r1598, %r1664;
	ld.shared.u64 	%rd157, [%r1665];
	add.s64 	%rd158, %rd157, %rd9;
	xor.b32  	%r1666, %r1661, 2147483647;
	shl.b64 	%rd159, %rd158, 2;
	add.s64 	%rd160, %rd22, %rd159;
	st.global.u32 	[%rd160+16896], %r1666;
	bar.warp.sync 	-1;
	ld.shared.u32 	%r1667, [%r350+18432];
	shr.u32 	%r1668, %r1667, %r2112;
	and.b32  	%r1669, %r1668, %r221;
	shl.b32 	%r1670, %r1669, 3;
	add.s32 	%r1671, %r1598, %r1670;
	ld.shared.u64 	%rd161, [%r1671];
	add.s64 	%rd162, %rd161, %rd9;
	xor.b32  	%r1672, %r1667, 2147483647;
	shl.b64 	%rd163, %rd162, 2;
	add.s64 	%rd164, %rd22, %rd163;
	st.global.u32 	[%rd164+18432], %r1672;
	bar.warp.sync 	-1;
	ld.shared.u32 	%r1673, [%r350+19968];
	shr.u32 	%r1674, %r1673, %r2112;
	and.b32  	%r1675, %r1674, %r221;
	shl.b32 	%r1676, %r1675, 3;
	add.s32 	%r1677, %r1598, %r1676;
	ld.shared.u64 	%rd165, [%r1677];
	add.s64 	%rd166, %rd165, %rd9;
	xor.b32  	%r1678, %r1673, 2147483647;
	shl.b64 	%rd167, %rd166, 2;
	add.s64 	%rd168, %rd22, %rd167;
	st.global.u32 	[%rd168+19968], %r1678;
	bar.warp.sync 	-1;
	ld.shared.u32 	%r1679, [%r350+21504];
	shr.u32 	%r1680, %r1679, %r2112;
	and.b32  	%r1681, %r1680, %r221;
	shl.b32 	%r1682, %r1681, 3;
	add.s32 	%r1683, %r1598, %r1682;
	ld.shared.u64 	%rd169, [%r1683];
	add.s64 	%rd170, %rd169, %rd9;
	xor.b32  	%r1684, %r1679, 2147483647;
	shl.b64 	%rd171, %rd170, 2;
	add.s64 	%rd172, %rd22, %rd171;
	st.global.u32 	[%rd172+21504], %r1684;
	bar.warp.sync 	-1;
	ld.shared.u32 	%r1685, [%r350+23040];
	shr.u32 	%r1686, %r1685, %r2112;
	and.b32  	%r1687, %r1686, %r221;
	shl.b32 	%r1688, %r1687, 3;
	add.s32 	%r1689, %r1598, %r1688;
	ld.shared.u64 	%rd173, [%r1689];
	add.s64 	%rd174, %rd173, %rd9;
	xor.b32  	%r1690, %r1685, 2147483647;
	shl.b64 	%rd175, %rd174, 2;
	add.s64 	%rd176, %rd22, %rd175;
	st.global.u32 	[%rd176+23040], %r1690;
	bar.warp.sync 	-1;
	ld.shared.u32 	%r1691, [%r350+24576];
	shr.u32 	%r1692, %r1691, %r2112;
	and.b32  	%r1693, %r1692, %r221;
	shl.b32 	%r1694, %r1693, 3;
	add.s32 	%r1695, %r1598, %r1694;
	ld.shared.u64 	%rd177, [%r1695];
	add.s64 	%rd178, %rd177, %rd9;
	xor.b32  	%r1696, %r1691, 2147483647;
	shl.b64 	%rd179, %rd178, 2;
	add.s64 	%rd180, %rd22, %rd179;
	st.global.u32 	[%rd180+24576], %r1696;
	bar.warp.sync 	-1;
	bra.uni 	$L__BB10_260;
$L__BB10_225:
	ld.param.u32 	%r2089, [_ZN3cub18CUB_300001_SM_10006detail10radix_sort29DeviceRadixSortOnesweepKernelINS1_5radix10policy_hubIiiyE10Policy1000ELNS0_9SortOrderE1EiiyiiNS1_21identity_decomposer_tEEEvPT5_SB_PT3_PKSC_PT1_PKSG_PT2_PKSK_T4_iiT6__param_8];
	mad.lo.s32 	%r351, %r3, -6528, %r2089;
	setp.ge.s32 	%p152, %r1, %r351;
	@%p152 bra 	$L__BB10_227;
	ld.param.u32 	%r2113, [_ZN3cub18CUB_300001_SM_10006detail10radix_sort29DeviceRadixSortOnesweepKernelINS1_5radix10policy_hubIiiyE10Policy1000ELNS0_9SortOrderE1EiiyiiNS1_21identity_decomposer_tEEEvPT5_SB_PT3_PKSC_PT1_PKSG_PT2_PKSK_T4_iiT6__param_9];
	ld.shared.u32 	%r1697, [%r350];
	shr.u32 	%r1698, %r1697, %r2113;
	and.b32  	%r1699, %r1698, %r221;
	shl.b32 	%r1700, %r1699, 3;
	add.s32 	%r1702, %r783, %r1700;
	ld.shared.u64 	%rd181, [%r1702+26112];
	xor.b32  	%r1703, %r1697, 2147483647;
	add.s64 	%rd182, %rd181, %rd9;
	shl.b64 	%rd183, %rd182, 2;
	add.s64 	%rd184, %rd22, %rd183;
	st.global.u32 	[%rd184], %r1703;
$L__BB10_227:
	bar.warp.sync 	-1;
	add.s32 	%r1704, %r1, 384;
	setp.ge.s32 	%p153, %r1704, %r351;
	@%p153 bra 	$L__BB10_229;
	ld.param.u32 	%r2114, [_ZN3cub18CUB_300001_SM_10006detail10radix_sort29DeviceRadixSortOnesweepKernelINS1_5radix10policy_hubIiiyE10Policy1000ELNS0_9SortOrderE1EiiyiiNS1_21identity_decomposer_tEEEvPT5_SB_PT3_PKSC_PT1_PKSG_PT2_PKSK_T4_iiT6__param_9];
	ld.shared.u32 	%r1705, [%r350+1536];
	shr.u32 	%r1706, %r1705, %r2114;
	and.b32  	%r1707, %r1706, %r221;
	shl.b32 	%r1708, %r1707, 3;
	add.s32 	%r1710, %r783, %r1708;
	ld.shared.u64 	%rd185, [%r1710+26112];
	xor.b32  	%r1711, %r1705, 2147483647;
	add.s64 	%rd186, %rd185, %rd9;
	shl.b64 	%rd187, %rd186, 2;
	add.s64 	%rd188, %rd22, %rd187;
	st.global.u32 	[%rd188+1536], %r1711;
$L__BB10_229:
	bar.warp.sync 	-1;
	add.s32 	%r1712, %r1, 768;
	setp.ge.s32 	%p154, %r1712, %r351;
	@%p154 bra 	$L__BB10_231;
	ld.param.u32 	%r2115, [_ZN3cub18CUB_300001_SM_10006detail10radix_sort29DeviceRadixSortOnesweepKernelINS1_5radix10policy_hubIiiyE10Policy1000ELNS0_9SortOrderE1EiiyiiNS1_21identity_decomposer_tEEEvPT5_SB_PT3_PKSC_PT1_PKSG_PT2_PKSK_T4_iiT6__param_9];
	ld.shared.u32 	%r1713, [%r350+3072];
	shr.u32 	%r1714, %r1713, %r2115;
	and.b32  	%r1715, %r1714, %r221;
	shl.b32 	%r1716, %r1715, 3;
	add.s32 	%r1718, %r783, %r1716;
	ld.shared.u64 	%rd189, [%r1718+26112];
	xor.b32  	%r1719, %r1713, 2147483647;
	add.s64 	%rd190, %rd189, %rd9;
	shl.b64 	%rd191, %rd190, 2;
	add.s64 	%rd192, %rd22, %rd191;
	st.global.u32 	[%rd192+3072], %r1719;
$L__BB10_231:
	bar.warp.sync 	-1;
	add.s32 	%r1720, %r1, 1152;
	setp.ge.s32 	%p155, %r1720, %r351;
	@%p155 bra 	$L__BB10_233;
	ld.param.u32 	%r2116, [_ZN3cub18CUB_300001_SM_10006detail10radix_sort29DeviceRadixSortOnesweepKernelINS1_5radix10policy_hubIiiyE10Policy1000ELNS0_9SortOrderE1EiiyiiNS1_21identity_decomposer_tEEEvPT5_SB_PT3_PKSC_PT1_PKSG_PT2_PKSK_T4_iiT6__param_9];
	ld.shared.u32 	%r1721, [%r350+4608];
	shr.u32 	%r1722, %r1721, %r2116;
	and.b32  	%r1723, %r1722, %r221;
	shl.b32 	%r1724, %r1723, 3;
	add.s32 	%r1726, %r783, %r1724;
	ld.shared.u64 	%rd193, [%r1726+26112];
	xor.b32  	%r1727, %r1721, 2147483647;
	add.s64 	%rd194, %rd193, %rd9;
	shl.b64 	%rd195, %rd194, 2;
	add.s64 	%rd196, %rd22, %rd195;
	st.global.u32 	[%rd196+4608], %r1727;
$L__BB10_233:
	bar.warp.sync 	-1;
	add.s32 	%r1728, %r1, 1536;
	setp.ge.s32 	%p156, %r1728, %r351;
	@%p156 bra 	$L__BB10_235;
	ld.param.u32 	%r2117, [_ZN3cub18CUB_300001_SM_10006detail10radix_sort29DeviceRadixSortOnesweepKernelINS1_5radix10policy_hubIiiyE10Policy1000ELNS0_9SortOrderE1EiiyiiNS1_21identity_decomposer_tEEEvPT5_SB_PT3_PKSC_PT1_PKSG_PT2_PKSK_T4_iiT6__param_9];
	ld.shared.u32 	%r1729, [%r350+6144];
	shr.u32 	%r1730, %r1729, %r2117;
	and.b32  	%r1731, %r1730, %r221;
	shl.b32 	%r1732, %r1731, 3;
	add.s32 	%r1734, %r783, %r1732;
	ld.shared.u64 	%rd197, [%r1734+26112];
	xor.b32  	%r1735, %r1729, 2147483647;
	add.s64 	%rd198, %rd197, %rd9;
	shl.b64 	%rd199, %rd198, 2;
	add.s64 	%rd200, %rd22, %rd199;
	st.global.u32 	[%rd200+6144], %r1735;
$L__BB10_235:
	bar.warp.sync 	-1;
	add.s32 	%r1736, %r1, 1920;
	setp.ge.s32 	%p157, %r1736, %r351;
	@%p157 bra 	$L__BB10_237;
	ld.param.u32 	%r2118, [_ZN3cub18CUB_300001_SM_10006detail10radix_sort29DeviceRadixSortOnesweepKernelINS1_5radix10policy_hubIiiyE10Policy1000ELNS0_9SortOrderE1EiiyiiNS1_21identity_decomposer_tEEEvPT5_SB_PT3_PKSC_PT1_PKSG_PT2_PKSK_T4_iiT6__param_9];
	ld.shared.u32 	%r1737, [%r350+7680];
	shr.u32 	%r1738, %r1737, %r2118;
	and.b32  	%r1739, %r1738, %r221;
	shl.b32 	%r1740, %r1739, 3;
	add.s32 	%r1742, %r783, %r1740;
	ld.shared.u64 	%rd201, [%r1742+26112];
	xor.b32  	%r1743, %r1737, 2147483647;
	add.s64 	%rd202, %rd201, %rd9;
	shl.b64 	%rd203, %rd202, 2;
	add.s64 	%rd204, %rd22, %rd203;
	st.global.u32 	[%rd204+7680], %r1743;
$L__BB10_237:
	bar.warp.sync 	-1;
	add.s32 	%r1744, %r1, 2304;
	setp.ge.s32 	%p158, %r1744, %r351;
	@%p158 bra 	$L__BB10_239;
	ld.param.u32 	%r2119, [_ZN3cub18CUB_300001_SM_10006detail10radix_sort29DeviceRadixSortOnesweepKernelINS1_5radix10policy_hubIiiyE10Policy1000ELNS0_9SortOrderE1EiiyiiNS1_21identity_decomposer_tEEEvPT5_SB_PT3_PKSC_PT1_PKSG_PT2_PKSK_T4_iiT6__param_9];
	ld.shared.u32 	%r1745, [%r350+9216];
	shr.u32 	%r1746, %r1745, %r2119;
	and.b32  	%r1747, %r1746, %r221;
	shl.b32 	%r1748, %r1747, 3;
	add.s32 	%r1750, %r783, %r1748;
	ld.shared.u64 	%rd205, [%r1750+26112];
	xor.b32  	%r1751, %r1745, 2147483647;
	add.s64 	%rd206, %rd205, %rd9;
	shl.b64 	%rd207, %rd206, 2;
	add.s64 	%rd208, %rd22, %rd207;
	st.global.u32 	[%rd208+9216], %r1751;
$L__BB10_239:
	bar.warp.sync 	-1;
	add.s32 	%r1752, %r1, 2688;
	setp.ge.s32 	%p159, %r1752, %r351;
	@%p159 bra 	$L__BB10_241;
	ld.param.u32 	%r2120, [_ZN3cub18CUB_300001_SM_10006detail10radix_sort29DeviceRadixSortOnesweepKernelINS1_5radix10policy_hubIiiyE10Policy1000ELNS0_9SortOrderE1EiiyiiNS1_21identity_decomposer_tEEEvPT5_SB_PT3_PKSC_PT1_PKSG_PT2_PKSK_T4_iiT6__param_9];
	ld.shared.u32 	%r1753, [%r350+10752];
	shr.u32 	%r1754, %r1753, %r2120;
	and.b32  	%r1755, %r1754, %r221;
	shl.b32 	%r1756, %r1755, 3;
	add.s32 	%r1758, %r783, %r1756;
	ld.shared.u64 	%rd209, [%r1758+26112];
	xor.b32  	%r1759, %r1753, 2147483647;
	add.s64 	%rd210, %rd209, %rd9;
	shl.b64 	%rd211, %rd210, 2;
	add.s64 	%rd212, %rd22, %rd211;
	st.global.u32 	[%rd212+10752], %r1759;
$L__BB10_241:
	bar.warp.sync 	-1;
	or.b32  	%r1760, %r1, 3072;
	setp.ge.s32 	%p160, %r1760, %r351;
	@%p160 bra 	$L__BB10_243;
	ld.param.u32 	%r2121, [_ZN3cub18CUB_300001_SM_10006detail10radix_sort29DeviceRadixSortOnesweepKernelINS1_5radix10policy_hubIiiyE10Policy1000ELNS0_9SortOrderE1EiiyiiNS1_21identity_decomposer_tEEEvPT5_SB_PT3_PKSC_PT1_PKSG_PT2_PKSK_T4_iiT6__param_9];
	ld.shared.u32 	%r1761, [%r350+12288];
	shr.u32 	%r1762, %r1761, %r2121;
	and.b32  	%r1763, %r1762, %r221;
	shl.b32 	%r1764, %r1763, 3;
	add.s32 	%r1766, %r783, %r1764;
	ld.shared.u64 	%rd213, [%r1766+26112];
	xor.b32  	%r1767, %r1761, 2147483647;
	add.s64 	%rd214, %rd213, %rd9;
	shl.b64 	%rd215, %rd214, 2;
	add.s64 	%rd216, %rd22, %rd215;
	st.global.u32 	[%rd216+12288], %r1767;
$L__BB10_243:
	bar.warp.sync 	-1;
	add.s32 	%r1768, %r1, 3456;
	setp.ge.s32 	%p161, %r1768, %r351;
	@%p161 bra 	$L__BB10_245;
	ld.param.u32 	%r2122, [_ZN3cub18CUB_300001_SM_10006detail10radix_sort29DeviceRadixSortOnesweepKernelINS1_5radix10policy_hubIiiyE10Policy1000ELNS0_9SortOrderE1EiiyiiNS1_21identity_decomposer_tEEEvPT5_SB_PT3_PKSC_PT1_PKSG_PT2_PKSK_T4_iiT6__param_9];
	ld.shared.u32 	%r1769, [%r350+13824];
	shr.u32 	%r1770, %r1769, %r2122;
	and.b32  	%r1771, %r1770, %r221;
	shl.b32 	%r1772, %r1771, 3;
	add.s32 	%r1774, %r783, %r1772;
	ld.shared.u64 	%rd217, [%r1774+26112];
	xor.b32  	%r1775, %r1769, 2147483647;
	add.s64 	%rd218, %rd217, %rd9;
	shl.b64 	%rd219, %rd218, 2;
	add.s64 	%rd220, %rd22, %rd219;
	st.global.u32 	[%rd220+13824], %r1775;
$L__BB10_245:
	bar.warp.sync 	-1;
	add.s32 	%r1776, %r1, 3840;
	setp.ge.s32 	%p162, %r1776, %r351;
	@%p162 bra 	$L__BB10_247;
	ld.param.u32 	%r2123, [_ZN3cub18CUB_300001_SM_10006detail10radix_sort29DeviceRadixSortOnesweepKernelINS1_5radix10policy_hubIiiyE10Policy1000ELNS0_9SortOrderE1EiiyiiNS1_21identity_decomposer_tEEEvPT5_SB_PT3_PKSC_PT1_PKSG_PT2_PKSK_T4_iiT6__param_9];
	ld.shared.u32 	%r1777, [%r350+15360];
	shr.u32 	%r1778, %r1777, %r2123;
	and.b32  	%r1779, %r1778, %r221;
	shl.b32 	%r1780, %r1779, 3;
	add.s32 	%r1782, %r783, %r1780;
	ld.shared.u64 	%rd221, [%r1782+26112];
	xor.b32  	%r1783, %r1777, 2147483647;
	add.s64 	%rd222, %rd221, %rd9;
	shl.b64 	%rd223, %rd222, 2;
	add.s64 	%rd224, %rd22, %rd223;
	st.global.u32 	[%rd224+15360], %r1783;
$L__BB10_247:
	bar.warp.sync 	-1;
	add.s32 	%r1784, %r1, 4224;
	setp.ge.s32 	%p163, %r1784, %r351;
	@%p163 bra 	$L__BB10_249;
	ld.param.u32 	%r2124, [_ZN3cub18CUB_300001_SM_10006detail10radix_sort29DeviceRadixSortOnesweepKernelINS1_5radix10policy_hubIiiyE10Policy1000ELNS0_9SortOrderE1EiiyiiNS1_21identity_decomposer_tEEEvPT5_SB_PT3_PKSC_PT1_PKSG_PT2_PKSK_T4_iiT6__param_9];
	ld.shared.u32 	%r1785, [%r350+16896];
	shr.u32 	%r1786, %r1785, %r2124;
	and.b32  	%r1787, %r1786, %r221;
	shl.b32 	%r1788, %r1787, 3;
	add.s32 	%r1790, %r783, %r1788;
	ld.shared.u64 	%rd225, [%r1790+26112];
	xor.b32  	%r1791, %r1785, 2147483647;
	add.s64 	%rd226, %rd225, %rd9;
	shl.b64 	%rd227, %rd226, 2;
	add.s64 	%rd228, %rd22, %rd227;
	st.global.u32 	[%rd228+16896], %r1791;
$L__BB10_249:
	bar.warp.sync 	-1;
	add.s32 	%r1792, %r1, 4608;
	setp.ge.s32 	%p164, %r1792, %r351;
	@%p164 bra 	$L__BB10_251;
	ld.param.u32 	%r2125, [_ZN3cub18CUB_300001_SM_10006detail10radix_sort29DeviceRadixSortOnesweepKernelINS1_5radix10policy_hubIiiyE10Policy1000ELNS0_9SortOrderE1EiiyiiNS1_21identity_decomposer_tEEEvPT5_SB_PT3_PKSC_PT1_PKSG_PT2_PKSK_T4_iiT6__param_9];
	ld.shared.u32 	%r1793, [%r350+18432];
	shr.u32 	%r1794, %r1793, %r2125;
	and.b32  	%r1795, %r1794, %r221;
	shl.b32 	%r1796, %r1795, 3;
	add.s32 	%r1798, %r783, %r1796;
	ld.shared.u64 	%rd229, [%r1798+26112];
	xor.b32  	%r1799, %r1793, 2147483647;
	add.s64 	%rd230, %rd229, %rd9;
	shl.b64 	%rd231, %rd230, 2;
	add.s64 	%rd232, %rd22, %rd231;
	st.global.u32 	[%rd232+18432], %r1799;
$L__BB10_251:
	bar.warp.sync 	-1;
	add.s32 	%r1800, %r1, 4992;
	setp.ge.s32 	%p165, %r1800, %r351;
	@%p165 bra 	$L__BB10_253;
	ld.param.u32 	%r2126, [_ZN3cub18CUB_300001_SM_10006detail10radix_sort29DeviceRadixSortOnesweepKernelINS1_5radix10policy_hubIiiyE10Policy1000ELNS0_9SortOrderE1EiiyiiNS1_21identity_decomposer_tEEEvPT5_SB_PT3_PKSC_PT1_PKSG_PT2_PKSK_T4_iiT6__param_9];
	ld.shared.u32 	%r1801, [%r350+19968];
	shr.u32 	%r1802, %r1801, %r2126;
	and.b32  	%r1803, %r1802, %r221;
	shl.b32 	%r1804, %r1803, 3;
	add.s32 	%r1806, %r783, %r1804;
	ld.shared.u64 	%rd233, [%r1806+26112];
	xor.b32  	%r1807, %r1801, 2147483647;
	add.s64 	%rd234, %rd233, %rd9;
	shl.b64 	%rd235, %rd234, 2;
	add.s64 	%rd236, %rd22, %rd235;
	st.global.u32 	[%rd236+19968], %r1807;
$L__BB10_253:
	bar.warp.sync 	-1;
	add.s32 	%r1808, %r1, 5376;
	setp.ge.s32 	%p166, %r1808, %r351;
	@%p166 bra 	$L__BB10_255;
	ld.param.u32 	%r2127, [_ZN3cub18CUB_300001_SM_10006detail10radix_sort29DeviceRadixSortOnesweepKernelINS1_5radix10policy_hubIiiyE10Policy1000ELNS0_9SortOrderE1EiiyiiNS1_21identity_decomposer_tEEEvPT5_SB_PT3_PKSC_PT1_PKSG_PT2_PKSK_T4_iiT6__param_9];
	ld.shared.u32 	%r1809, [%r350+21504];
	shr.u32 	%r1810, %r1809, %r2127;
	and.b32  	%r1811, %r1810, %r221;
	shl.b32 	%r1812, %r1811, 3;
	add.s32 	%r1814, %r783, %r1812;
	ld.shared.u64 	%rd237, [%r1814+26112];
	xor.b32  	%r1815, %r1809, 2147483647;
	add.s64 	%rd238, %rd237, %rd9;
	shl.b64 	%rd239, %rd238, 2;
	add.s64 	%rd240, %rd22, %rd239;
	st.global.u32 	[%rd240+21504], %r1815;
$L__BB10_255:
	bar.warp.sync 	-1;
	add.s32 	%r1816, %r1, 5760;
	setp.ge.s32 	%p167, %r1816, %r351;
	@%p167 bra 	$L__BB10_257;
	ld.param.u32 	%r2128, [_ZN3cub18CUB_300001_SM_10006detail10radix_sort29DeviceRadixSortOnesweepKernelINS1_5radix10policy_hubIiiyE10Policy1000ELNS0_9SortOrderE1EiiyiiNS1_21identity_decomposer_tEEEvPT5_SB_PT3_PKSC_PT1_PKSG_PT2_PKSK_T4_iiT6__param_9];
	ld.shared.u32 	%r1817, [%r350+23040];
	shr.u32 	%r1818, %r1817, %r2128;
	and.b32  	%r1819, %r1818, %r221;
	shl.b32 	%r1820, %r1819, 3;
	add.s32 	%r1822, %r783, %r1820;
	ld.shared.u64 	%rd241, [%r1822+26112];
	xor.b32  	%r1823, %r1817, 2147483647;
	add.s64 	%rd242, %rd241, %rd9;
	shl.b64 	%rd243, %rd242, 2;
	add.s64 	%rd244, %rd22, %rd243;
	st.global.u32 	[%rd244+23040], %r1823;
$L__BB10_257:
	bar.warp.sync 	-1;
	or.b32  	%r1824, %r1, 6144;
	setp.ge.s32 	%p168, %r1824, %r351;
	@%p168 bra 	$L__BB10_259;
	ld.param.u32 	%r2129, [_ZN3cub18CUB_300001_SM_10006detail10radix_sort29DeviceRadixSortOnesweepKernelINS1_5radix10policy_hubIiiyE10Policy1000ELNS0_9SortOrderE1EiiyiiNS1_21identity_decomposer_tEEEvPT5_SB_PT3_PKSC_PT1_PKSG_PT2_PKSK_T4_iiT6__param_9];
	ld.shared.u32 	%r1825, [%r350+24576];
	shr.u32 	%r1826, %r1825, %r2129;
	and.b32  	%r1827, %r1826, %r221;
	shl.b32 	%r1828, %r1827, 3;
	add.s32 	%r1830, %r783, %r1828;
	ld.shared.u64 	%rd245, [%r1830+26112];
	xor.b32  	%r1831, %r1825, 2147483647;
	add.s64 	%rd246, %rd245, %rd9;
	shl.b64 	%rd247, %rd246, 2;
	add.s64 	%rd248, %rd22, %rd247;
	st.global.u32 	[%rd248+24576], %r1831;
$L__BB10_259:
	bar.warp.sync 	-1;
$L__BB10_260:
	ld.param.u32 	%r2130, [_ZN3cub18CUB_300001_SM_10006detail10radix_sort29DeviceRadixSortOnesweepKernelINS1_5radix10policy_hubIiiyE10Policy1000ELNS0_9SortOrderE1EiiyiiNS1_21identity_decomposer_tEEEvPT5_SB_PT3_PKSC_PT1_PKSG_PT2_PKSK_T4_iiT6__param_9];
	ld.param.u32 	%r2090, [_ZN3cub18CUB_300001_SM_10006detail10radix_sort29DeviceRadixSortOnesweepKernelINS1_5radix10policy_hubIiiyE10Policy1000ELNS0_9SortOrderE1EiiyiiNS1_21identity_decomposer_tEEEvPT5_SB_PT3_PKSC_PT1_PKSG_PT2_PKSK_T4_iiT6__param_8];
	setp.gt.s32 	%p169, %r349, %r2090;
	ld.shared.u32 	%r1832, [%r350];
	shr.u32 	%r1833, %r1832, %r2130;
	and.b32  	%r352, %r1833, %r221;
	ld.shared.u32 	%r1834, [%r350+1536];
	shr.u32 	%r1835, %r1834, %r2130;
	and.b32  	%r353, %r1835, %r221;
	ld.shared.u32 	%r1836, [%r350+3072];
	shr.u32 	%r1837, %r1836, %r2130;
	and.b32  	%r354, %r1837, %r221;
	ld.shared.u32 	%r1838, [%r350+4608];
	shr.u32 	%r1839, %r1838, %r2130;
	and.b32  	%r355, %r1839, %r221;
	ld.shared.u32 	%r1840, [%r350+6144];
	shr.u32 	%r1841, %r1840, %r2130;
	and.b32  	%r356, %r1841, %r221;
	ld.shared.u32 	%r1842, [%r350+7680];
	shr.u32 	%r1843, %r1842, %r2130;
	and.b32  	%r357, %r1843, %r221;
	ld.shared.u32 	%r1844, [%r350+9216];
	shr.u32 	%r1845, %r1844, %r2130;
	and.b32  	%r358, %r1845, %r221;
	ld.shared.u32 	%r1846, [%r350+10752];
	shr.u32 	%r1847, %r1846, %r2130;
	and.b32  	%r359, %r1847, %r221;
	ld.shared.u32 	%r1848, [%r350+12288];
	shr.u32 	%r1849, %r1848, %r2130;
	and.b32  	%r360, %r1849, %r221;
	ld.shared.u32 	%r1850, [%r350+13824];
	shr.u32 	%r1851, %r1850, %r2130;
	and.b32  	%r361, %r1851, %r221;
	ld.shared.u32 	%r1852, [%r350+15360];
	shr.u32 	%r1853, %r1852, %r2130;
	and.b32  	%r362, %r1853, %r221;
	ld.shared.u32 	%r1854, [%r350+16896];
	shr.u32 	%r1855, %r1854, %r2130;
	and.b32  	%r363, %r1855, %r221;
	ld.shared.u32 	%r1856, [%r350+18432];
	shr.u32 	%r1857, %r1856, %r2130;
	and.b32  	%r364, %r1857, %r221;
	ld.shared.u32 	%r1858, [%r350+19968];
	shr.u32 	%r1859, %r1858, %r2130;
	and.b32  	%r365, %r1859, %r221;
	ld.shared.u32 	%r1860, [%r350+21504];
	shr.u32 	%r1861, %r1860, %r2130;
	and.b32  	%r366, %r1861, %r221;
	ld.shared.u32 	%r1862, [%r350+23040];
	shr.u32 	%r1863, %r1862, %r2130;
	and.b32  	%r367, %r1863, %r221;
	ld.shared.u32 	%r1864, [%r350+24576];
	shr.u32 	%r1865, %r1864, %r2130;
	and.b32  	%r368, %r1865, %r221;
	@%p169 bra 	$L__BB10_262;
	ld.param.u64 	%rd443, [_ZN3cub18CUB_300001_SM_10006detail10radix_sort29DeviceRadixSortOnesweepKernelINS1_5radix10policy_hubIiiyE10Policy1000ELNS0_9SortOrderE1EiiyiiNS1_21identity_decomposer_tEEEvPT5_SB_PT3_PKSC_PT1_PKSG_PT2_PKSK_T4_iiT6__param_7];
	cvta.to.global.u64 	%rd249, %rd443;
	and.b32  	%r1869, %r1, 31;
	or.b32  	%r1870, %r647, %r1869;
	cvt.u64.u32 	%rd250, %r1870;
	mul.lo.s32 	%r1871, %r3, 6528;
	cvt.s64.s32 	%rd251, %r1871;
	add.s64 	%rd252, %rd250, %rd251;
	shl.b64 	%rd253, %rd252, 2;
	add.s64 	%rd254, %rd249, %rd253;
	ld.global.u32 	%r2266, [%rd254];
	ld.global.u32 	%r2267, [%rd254+128];
	ld.global.u32 	%r2268, [%rd254+256];
	ld.global.u32 	%r2269, [%rd254+384];
	ld.global.u32 	%r2270, [%rd254+512];
	ld.global.u32 	%r2271, [%rd254+640];
	ld.global.u32 	%r2272, [%rd254+768];
	ld.global.u32 	%r2273, [%rd254+896];
	ld.global.u32 	%r2274, [%rd254+1024];
	ld.global.u32 	%r2275, [%rd254+1152];
	ld.global.u32 	%r2276, [%rd254+1280];
	ld.global.u32 	%r2277, [%rd254+1408];
	ld.global.u32 	%r2278, [%rd254+1536];
	ld.global.u32 	%r2279, [%rd254+1664];
	ld.global.u32 	%r2280, [%rd254+1792];
	ld.global.u32 	%r2281, [%rd254+1920];
	ld.global.u32 	%r2282, [%rd254+2048];
	bra.uni 	$L__BB10_296;
$L__BB10_262:
	ld.param.u32 	%r2091, [_ZN3cub18CUB_300001_SM_10006detail10radix_sort29DeviceRadixSortOnesweepKernelINS1_5radix10policy_hubIiiyE10Policy1000ELNS0_9SortOrderE1EiiyiiNS1_21identity_decomposer_tEEEvPT5_SB_PT3_PKSC_PT1_PKSG_PT2_PKSK_T4_iiT6__param_8];
	ld.param.u64 	%rd444, [_ZN3cub18CUB_300001_SM_10006detail10radix_sort29DeviceRadixSortOnesweepKernelINS1_5radix10policy_hubIiiyE10Policy1000ELNS0_9SortOrderE1EiiyiiNS1_21identity_decomposer_tEEEvPT5_SB_PT3_PKSC_PT1_PKSG_PT2_PKSK_T4_iiT6__param_7];
	cvta.to.global.u64 	%rd255, %rd444;
	add.s64 	%rd23, %rd255, %rd63;
	cvt.u32.u64 	%r1874, %rd7;
	sub.s32 	%r386, %r2091, %r649;
	setp.ge.s32 	%p170, %r1874, %r386;
	@%p170 bra 	$L__BB10_264;
	ld.global.u32 	%r2266, [%rd23];
$L__BB10_264:
	add.s32 	%r1877, %r1874, 32;
	setp.ge.s32 	%p171, %r1877, %r386;
	@%p171 bra 	$L__BB10_266;
	ld.global.u32 	%r2267, [%rd23+128];
$L__BB10_266:
	add.s32 	%r1880, %r1874, 64;
	setp.ge.s32 	%p172, %r1880, %r386;
	@%p172 bra 	$L__BB10_268;
	ld.global.u32 	%r2268, [%rd23+256];
$L__BB10_268:
	add.s32 	%r1883, %r1874, 96;
	setp.ge.s32 	%p173, %r1883, %r386;
	@%p173 bra 	$L__BB10_270;
	ld.global.u32 	%r2269, [%rd23+384];
$L__BB10_270:
	add.s32 	%r1886, %r1874, 128;
	setp.ge.s32 	%p174, %r1886, %r386;
	@%p174 bra 	$L__BB10_272;
	ld.global.u32 	%r2270, [%rd23+512];
$L__BB10_272:
	add.s32 	%r1889, %r1874, 160;
	setp.ge.s32 	%p175, %r1889, %r386;
	@%p175 bra 	$L__BB10_274;
	ld.global.u32 	%r2271, [%rd23+640];
$L__BB10_274:
	add.s32 	%r1892, %r1874, 192;
	setp.ge.s32 	%p176, %r1892, %r386;
	@%p176 bra 	$L__BB10_276;
	ld.global.u32 	%r2272, [%rd23+768];
$L__BB10_276:
	add.s32 	%r1895, %r1874, 224;
	setp.ge.s32 	%p177, %r1895, %r386;
	@%p177 bra 	$L__BB10_278;
	ld.param.u64 	%rd445, [_ZN3cub18CUB_300001_SM_10006detail10radix_sort29DeviceRadixSortOnesweepKernelINS1_5radix10policy_hubIiiyE10Policy1000ELNS0_9SortOrderE1EiiyiiNS1_21identity_decomposer_tEEEvPT5_SB_PT3_PKSC_PT1_PKSG_PT2_PKSK_T4_iiT6__param_7];
	cvta.to.global.u64 	%rd259, %rd445;
	cvt.s64.s32 	%rd260, %r649;
	add.s64 	%rd261, %rd7, %rd260;
	shl.b64 	%rd262, %rd261, 2;
	add.s64 	%rd263, %rd259, %rd262;
	ld.global.u32 	%r2273, [%rd263+896];
$L__BB10_278:
	add.s32 	%r1899, %r1874, 256;
	setp.ge.s32 	%p178, %r1899, %r386;
	@%p178 bra 	$L__BB10_280;
	ld.param.u64 	%rd446, [_ZN3cub18CUB_300001_SM_10006detail10radix_sort29DeviceRadixSortOnesweepKernelINS1_5radix10policy_hubIiiyE10Policy1000ELNS0_9SortOrderE1EiiyiiNS1_21identity_decomposer_tEEEvPT5_SB_PT3_PKSC_PT1_PKSG_PT2_PKSK_T4_iiT6__param_7];
	cvta.to.global.u64 	%rd264, %rd446;
	cvt.s64.s32 	%rd265, %r649;
	add.s64 	%rd266, %rd7, %rd265;
	shl.b64 	%rd267, %rd266, 2;
	add.s64 	%rd268, %rd264, %rd267;
	ld.global.u32 	%r2274, [%rd268+1024];
$L__BB10_280:
	add.s32 	%r1903, %r1874, 288;
	setp.ge.s32 	%p179, %r1903, %r386;
	@%p179 bra 	$L__BB10_282;
	ld.param.u64 	%rd447, [_ZN3cub18CUB_300001_SM_10006detail10radix_sort29DeviceRadixSortOnesweepKernelINS1_5radix10policy_hubIiiyE10Policy1000ELNS0_9SortOrderE1EiiyiiNS1_21identity_decomposer_tEEEvPT5_SB_PT3_PKSC_PT1_PKSG_PT2_PKSK_T4_iiT6__param_7];
	cvta.to.global.u64 	%rd269, %rd447;
	cvt.s64.s32 	%rd270, %r649;
	add.s64 	%rd271, %rd7, %rd270;
	shl.b64 	%rd272, %rd271, 2;
	add.s64 	%rd273, %rd269, %rd272;
	ld.global.u32 	%r2275, [%rd273+1152];
$L__BB10_282:
	add.s32 	%r1907, %r1874, 320;
	setp.ge.s32 	%p180, %r1907, %r386;
	@%p180 bra 	$L__BB10_284;
	ld.param.u64 	%rd448, [_ZN3cub18CUB_300001_SM_10006detail10radix_sort29DeviceRadixSortOnesweepKernelINS1_5radix10policy_hubIiiyE10Policy1000ELNS0_9SortOrderE1EiiyiiNS1_21identity_decomposer_tEEEvPT5_SB_PT3_PKSC_PT1_PKSG_PT2_PKSK_T4_iiT6__param_7];
	cvta.to.global.u64 	%rd274, %rd448;
	cvt.s64.s32 	%rd275, %r649;
	add.s64 	%rd276, %rd7, %rd275;
	shl.b64 	%rd277, %rd276, 2;
	add.s64 	%rd278, %rd274, %rd277;
	ld.global.u32 	%r2276, [%rd278+1280];
$L__BB10_284:
	add.s32 	%r1911, %r1874, 352;
	setp.ge.s32 	%p181, %r1911, %r386;
	@%p181 bra 	$L__BB10_286;
	ld.param.u64 	%rd449, [_ZN3cub18CUB_300001_SM_10006detail10radix_sort29DeviceRadixSortOnesweepKernelINS1_5radix10policy_hubIiiyE10Policy1000ELNS0_9SortOrderE1EiiyiiNS1_21identity_decomposer_tEEEvPT5_SB_PT3_PKSC_PT1_PKSG_PT2_PKSK_T4_iiT6__param_7];
	cvta.to.global.u64 	%rd279, %rd449;
	mul.lo.s32 	%r1912, %r3, 6528;
	cvt.s64.s32 	%rd280, %r1912;
	add.s64 	%rd281, %rd7, %rd280;
	shl.b64 	%rd282, %rd281, 2;
	add.s64 	%rd283, %rd279, %rd282;
	ld.global.u32 	%r2277, [%rd283+1408];
$L__BB10_286:
	add.s32 	%r1915, %r1874, 384;
	setp.ge.s32 	%p182, %r1915, %r386;
	@%p182 bra 	$L__BB10_288;
	ld.param.u64 	%rd450, [_ZN3cub18CUB_300001_SM_10006detail10radix_sort29DeviceRadixSortOnesweepKernelINS1_5radix10policy_hubIiiyE10Policy1000ELNS0_9SortOrderE1EiiyiiNS1_21identity_decomposer_tEEEvPT5_SB_PT3_PKSC_PT1_PKSG_PT2_PKSK_T4_iiT6__param_7];
	cvta.to.global.u64 	%rd284, %rd450;
	mul.lo.s32 	%r1916, %r3, 6528;
	cvt.s64.s32 	%rd285, %r1916;
	add.s64 	%rd286, %rd7, %rd285;
	shl.b64 	%rd287, %rd286, 2;
	add.s64 	%rd288, %rd284, %rd287;
	ld.global.u32 	%r2278, [%rd288+1536];
$L__BB10_288:
	cvt.u32.u64 	%r1918, %rd7;
	add.s32 	%r1919, %r1918, 416;
	setp.ge.s32 	%p183, %r1919, %r386;
	@%p183 bra 	$L__BB10_290;
	ld.param.u64 	%rd451, [_ZN3cub18CUB_300001_SM_10006detail10radix_sort29DeviceRadixSortOnesweepKernelINS1_5radix10policy_hubIiiyE10Policy1000ELNS0_9SortOrderE1EiiyiiNS1_21identity_decomposer_tEEEvPT5_SB_PT3_PKSC_PT1_PKSG_PT2_PKSK_T4_iiT6__param_7];
	cvta.to.global.u64 	%rd289, %rd451;
	mul.lo.s32 	%r1920, %r3, 6528;
	cvt.s64.s32 	%rd290, %r1920;
	add.s64 	%rd291, %rd7, %rd290;
	shl.b64 	%rd292, %rd291, 2;
	add.s64 	%rd293, %rd289, %rd292;
	ld.global.u32 	%r2279, [%rd293+1664];
$L__BB10_290:
	cvt.u32.u64 	%r1922, %rd7;
	add.s32 	%r1923, %r1922, 448;
	setp.ge.s32 	%p184, %r1923, %r386;
	@%p184 bra 	$L__BB10_292;
	ld.param.u64 	%rd452, [_ZN3cub18CUB_300001_SM_10006detail10radix_sort29DeviceRadixSortOnesweepKernelINS1_5radix10policy_hubIiiyE10Policy1000ELNS0_9SortOrderE1EiiyiiNS1_21identity_decomposer_tEEEvPT5_SB_PT3_PKSC_PT1_PKSG_PT2_PKSK_T4_iiT6__param_7];
	cvta.to.global.u64 	%rd294, %rd452;
	mul.lo.s32 	%r1924, %r3, 6528;
	cvt.s64.s32 	%rd295, %r1924;
	add.s64 	%rd296, %rd7, %rd295;
	shl.b64 	%rd297, %rd296, 2;
	add.s64 	%rd298, %rd294, %rd297;
	ld.global.u32 	%r2280, [%rd298+1792];
$L__BB10_292:
	cvt.u32.u64 	%r1926, %rd7;
	add.s32 	%r1927, %r1926, 480;
	setp.ge.s32 	%p185, %r1927, %r386;
	@%p185 bra 	$L__BB10_294;
	ld.param.u64 	%rd453, [_ZN3cub18CUB_300001_SM_10006detail10radix_sort29DeviceRadixSortOnesweepKernelINS1_5radix10policy_hubIiiyE10Policy1000ELNS0_9SortOrderE1EiiyiiNS1_21identity_decomposer_tEEEvPT5_SB_PT3_PKSC_PT1_PKSG_PT2_PKSK_T4_iiT6__param_7];
	cvta.to.global.u64 	%rd299, %rd453;
	mul.lo.s32 	%r1928, %r3, 6528;
	cvt.s64.s32 	%rd300, %r1928;
	add.s64 	%rd301, %rd7, %rd300;
	shl.b64 	%rd302, %rd301, 2;
	add.s64 	%rd303, %rd299, %rd302;
	ld.global.u32 	%r2281, [%rd303+1920];
$L__BB10_294:
	cvt.u32.u64 	%r1930, %rd7;
	add.s32 	%r1931, %r1930, 512;
	setp.ge.s32 	%p186, %r1931, %r386;
	@%p186 bra 	$L__BB10_296;
	ld.param.u64 	%rd454, [_ZN3cub18CUB_300001_SM_10006detail10radix_sort29DeviceRadixSortOnesweepKernelINS1_5radix10policy_hubIiiyE10Policy1000ELNS0_9SortOrderE1EiiyiiNS1_21identity_decomposer_tEEEvPT5_SB_PT3_PKSC_PT1_PKSG_PT2_PKSK_T4_iiT6__param_7];
	cvta.to.global.u64 	%rd304, %rd454;
	mov.u32 	%r1932, %tid.x;
	and.b32  	%r1933, %r1932, 992;
	mul.lo.s32 	%r1934, %r1933, 17;
	and.b32  	%r1935, %r1932, 31;
	or.b32  	%r1936, %r1934, %r1935;
	cvt.u64.u32 	%rd305, %r1936;
	mul.lo.s32 	%r1937, %r3, 6528;
	cvt.s64.s32 	%rd306, %r1937;
	add.s64 	%rd307, %rd305, %rd306;
	shl.b64 	%rd308, %rd307, 2;
	add.s64 	%rd309, %rd304, %rd308;
	ld.global.u32 	%r2282, [%rd309+2048];
$L__BB10_296:
	ld.param.u32 	%r2092, [_ZN3cub18CUB_300001_SM_10006detail10radix_sort29DeviceRadixSortOnesweepKernelINS1_5radix10policy_hubIiiyE10Policy1000ELNS0_9SortOrderE1EiiyiiNS1_21identity_decomposer_tEEEvPT5_SB_PT3_PKSC_PT1_PKSG_PT2_PKSK_T4_iiT6__param_8];
	ld.param.u64 	%rd441, [_ZN3cub18CUB_300001_SM_10006detail10radix_sort29DeviceRadixSortOnesweepKernelINS1_5radix10policy_hubIiiyE10Policy1000ELNS0_9SortOrderE1EiiyiiNS1_21identity_decomposer_tEEEvPT5_SB_PT3_PKSC_PT1_PKSG_PT2_PKSK_T4_iiT6__param_6];
	cvta.to.global.u64 	%rd24, %rd441;
	mov.u32 	%r437, %tid.x;
	cvt.u64.u32 	%rd25, %r437;
	shl.b32 	%r1938, %r437, 2;
	mov.u32 	%r1939, _ZZN3cub18CUB_300001_SM_10006detail10radix_sort29DeviceRadixSortOnesweepKernelINS1_5radix10policy_hubIiiyE10Policy1000ELNS0_9SortOrderE1EiiyiiNS1_21identity_decomposer_tEEEvPT5_SB_PT3_PKSC_PT1_PKSG_PT2_PKSK_T4_iiT6_E1s;
	add.s32 	%r438, %r1939, %r1938;
	mad.lo.s32 	%r1940, %r3, 6528, 6528;
	setp.gt.s32 	%p187, %r1940, %r2092;
	bar.sync 	0;
	st.shared.u32 	[%r323+-4], %r2266;
	st.shared.u32 	[%r324+-4], %r2267;
	st.shared.u32 	[%r325+-4], %r2268;
	st.shared.u32 	[%r326+-4], %r2269;
	st.shared.u32 	[%r327+-4], %r2270;
	st.shared.u32 	[%r328+-4], %r2271;
	st.shared.u32 	[%r329+-4], %r2272;
	st.shared.u32 	[%r330+-4], %r2273;
	st.shared.u32 	[%r331+-4], %r2274;
	st.shared.u32 	[%r332+-4], %r2275;
	st.shared.u32 	[%r333+-4], %r2276;
	st.shared.u32 	[%r334+-4], %r2277;
	st.shared.u32 	[%r335+-4], %r2278;
	st.shared.u32 	[%r336+-4], %r2279;
	st.shared.u32 	[%r337+-4], %r2280;
	st.shared.u32 	[%r338+-4], %r2281;
	st.shared.u32 	[%r339+-4], %r2282;
	bar.sync 	0;
	@%p187 bra 	$L__BB10_298;
	ld.shared.u32 	%r1941, [%r438];
	shl.b32 	%r1942, %r352, 3;
	add.s32 	%r1944, %r1939, 26112;
	add.s32 	%r1945, %r1944, %r1942;
	ld.shared.u64 	%rd310, [%r1945];
	add.s64 	%rd311, %rd310, %rd25;
	shl.b64 	%rd312, %rd311, 2;
	add.s64 	%rd313, %rd24, %rd312;
	st.global.u32 	[%rd313], %r1941;
	bar.warp.sync 	-1;
	ld.shared.u32 	%r1946, [%r438+1536];
	shl.b32 	%r1947, %r353, 3;
	add.s32 	%r1948, %r1944, %r1947;
	ld.shared.u64 	%rd314, [%r1948];
	add.s64 	%rd315, %rd314, %rd25;
	shl.b64 	%rd316, %rd315, 2;
	add.s64 	%rd317, %rd24, %rd316;
	st.global.u32 	[%rd317+1536], %r1946;
	bar.warp.sync 	-1;
	ld.shared.u32 	%r1949, [%r438+3072];
	shl.b32 	%r1950, %r354, 3;
	add.s32 	%r1951, %r1944, %r1950;
	ld.shared.u64 	%rd318, [%r1951];
	add.s64 	%rd319, %rd318, %rd25;
	shl.b64 	%rd320, %rd319, 2;
	add.s64 	%rd321, %rd24, %rd320;
	st.global.u32 	[%rd321+3072], %r1949;
	bar.warp.sync 	-1;
	ld.shared.u32 	%r1952, [%r438+4608];
	shl.b32 	%r1953, %r355, 3;
	add.s32 	%r1954, %r1944, %r1953;
	ld.shared.u64 	%rd322, [%r1954];
	add.s64 	%rd323, %rd322, %rd25;
	shl.b64 	%rd324, %rd323, 2;
	add.s64 	%rd325, %rd24, %rd324;
	st.global.u32 	[%rd325+4608], %r1952;
	bar.warp.sync 	-1;
	ld.shared.u32 	%r1955, [%r438+6144];
	shl.b32 	%r1956, %r356, 3;
	add.s32 	%r1957, %r1944, %r1956;
	ld.shared.u64 	%rd326, [%r1957];
	add.s64 	%rd327, %rd326, %rd25;
	shl.b64 	%rd328, %rd327, 2;
	add.s64 	%rd329, %rd24, %rd328;
	st.global.u32 	[%rd329+6144], %r1955;
	bar.warp.sync 	-1;
	ld.shared.u32 	%r1958, [%r438+7680];
	shl.b32 	%r1959, %r357, 3;
	add.s32 	%r1960, %r1944, %r1959;
	ld.shared.u64 	%rd330, [%r1960];
	add.s64 	%rd331, %rd330, %rd25;
	shl.b64 	%rd332, %rd331, 2;
	add.s64 	%rd333, %rd24, %rd332;
	st.global.u32 	[%rd333+7680], %r1958;
	bar.warp.sync 	-1;
	ld.shared.u32 	%r1961, [%r438+9216];
	shl.b32 	%r1962, %r358, 3;
	add.s32 	%r1963, %r1944, %r1962;
	ld.shared.u64 	%rd334, [%r1963];
	add.s64 	%rd335, %rd334, %rd25;
	shl.b64 	%rd336, %rd335, 2;
	add.s64 	%rd337, %rd24, %rd336;
	st.global.u32 	[%rd337+9216], %r1961;
	bar.warp.sync 	-1;
	ld.shared.u32 	%r1964, [%r438+10752];
	shl.b32 	%r1965, %r359, 3;
	add.s32 	%r1966, %r1944, %r1965;
	ld.shared.u64 	%rd338, [%r1966];
	add.s64 	%rd339, %rd338, %rd25;
	shl.b64 	%rd340, %rd339, 2;
	add.s64 	%rd341, %rd24, %rd340;
	st.global.u32 	[%rd341+10752], %r1964;
	bar.warp.sync 	-1;
	ld.shared.u32 	%r1967, [%r438+12288];
	shl.b32 	%r1968, %r360, 3;
	add.s32 	%r1969, %r1944, %r1968;
	ld.shared.u64 	%rd342, [%r1969];
	add.s64 	%rd343, %rd342, %rd25;
	shl.b64 	%rd344, %rd343, 2;
	add.s64 	%rd345, %rd24, %rd344;
	st.global.u32 	[%rd345+12288], %r1967;
	bar.warp.sync 	-1;
	ld.shared.u32 	%r1970, [%r438+13824];
	shl.b32 	%r1971, %r361, 3;
	add.s32 	%r1972, %r1944, %r1971;
	ld.shared.u64 	%rd346, [%r1972];
	add.s64 	%rd347, %rd346, %rd25;
	shl.b64 	%rd348, %rd347, 2;
	add.s64 	%rd349, %rd24, %rd348;
	st.global.u32 	[%rd349+13824], %r1970;
	bar.warp.sync 	-1;
	ld.shared.u32 	%r1973, [%r438+15360];
	shl.b32 	%r1974, %r362, 3;
	add.s32 	%r1975, %r1944, %r1974;
	ld.shared.u64 	%rd350, [%r1975];
	add.s64 	%rd351, %rd350, %rd25;
	shl.b64 	%rd352, %rd351, 2;
	add.s64 	%rd353, %rd24, %rd352;
	st.global.u32 	[%rd353+15360], %r1973;
	bar.warp.sync 	-1;
	ld.shared.u32 	%r1976, [%r438+16896];
	shl.b32 	%r1977, %r363, 3;
	add.s32 	%r1978, %r1944, %r1977;
	ld.shared.u64 	%rd354, [%r1978];
	add.s64 	%rd355, %rd354, %rd25;
	shl.b64 	%rd356, %rd355, 2;
	add.s64 	%rd357, %rd24, %rd356;
	st.global.u32 	[%rd357+16896], %r1976;
	bar.warp.sync 	-1;
	ld.shared.u32 	%r1979, [%r438+18432];
	shl.b32 	%r1980, %r364, 3;
	add.s32 	%r1981, %r1944, %r1980;
	ld.shared.u64 	%rd358, [%r1981];
	add.s64 	%rd359, %rd358, %rd25;
	shl.b64 	%rd360, %rd359, 2;
	add.s64 	%rd361, %rd24, %rd360;
	st.global.u32 	[%rd361+18432], %r1979;
	bar.warp.sync 	-1;
	ld.shared.u32 	%r1982, [%r438+19968];
	shl.b32 	%r1983, %r365, 3;
	add.s32 	%r1984, %r1944, %r1983;
	ld.shared.u64 	%rd362, [%r1984];
	add.s64 	%rd363, %rd362, %rd25;
	shl.b64 	%rd364, %rd363, 2;
	add.s64 	%rd365, %rd24, %rd364;
	st.global.u32 	[%rd365+19968], %r1982;
	bar.warp.sync 	-1;
	ld.shared.u32 	%r1985, [%r438+21504];
	shl.b32 	%r1986, %r366, 3;
	add.s32 	%r1987, %r1944, %r1986;
	ld.shared.u64 	%rd366, [%r1987];
	add.s64 	%rd367, %rd366, %rd25;
	shl.b64 	%rd368, %rd367, 2;
	add.s64 	%rd369, %rd24, %rd368;
	st.global.u32 	[%rd369+21504], %r1985;
	bar.warp.sync 	-1;
	ld.shared.u32 	%r1988, [%r438+23040];
	shl.b32 	%r1989, %r367, 3;
	add.s32 	%r1990, %r1944, %r1989;
	ld.shared.u64 	%rd370, [%r1990];
	add.s64 	%rd371, %rd370, %rd25;
	shl.b64 	%rd372, %rd371, 2;
	add.s64 	%rd373, %rd24, %rd372;
	st.global.u32 	[%rd373+23040], %r1988;
	bar.warp.sync 	-1;
	ld.shared.u32 	%r1991, [%r438+24576];
	shl.b32 	%r1992, %r368, 3;
	add.s32 	%r1993, %r1944, %r1992;
	ld.shared.u64 	%rd374, [%r1993];
	add.s64 	%rd375, %rd374, %rd25;
	shl.b64 	%rd376, %rd375, 2;
	add.s64 	%rd377, %rd24, %rd376;
	st.global.u32 	[%rd377+24576], %r1991;
	bar.warp.sync 	-1;
	bra.uni 	$L__BB10_333;
$L__BB10_298:
	ld.param.u32 	%r2093, [_ZN3cub18CUB_300001_SM_10006detail10radix_sort29DeviceRadixSortOnesweepKernelINS1_5radix10policy_hubIiiyE10Policy1000ELNS0_9SortOrderE1EiiyiiNS1_21identity_decomposer_tEEEvPT5_SB_PT3_PKSC_PT1_PKSG_PT2_PKSK_T4_iiT6__param_8];
	mad.lo.s32 	%r439, %r3, -6528, %r2093;
	shl.b32 	%r1994, %r352, 3;
	add.s32 	%r1996, %r1939, %r1994;
	ld.shared.u64 	%rd26, [%r1996+26112];
	setp.ge.s32 	%p188, %r437, %r439;
	@%p188 bra 	$L__BB10_300;
	ld.shared.u32 	%r1997, [%r438];
	add.s64 	%rd378, %rd26, %rd25;
	shl.b64 	%rd379, %rd378, 2;
	add.s64 	%rd380, %rd24, %rd379;
	st.global.u32 	[%rd380], %r1997;
$L__BB10_300:
	bar.warp.sync 	-1;
	shl.b32 	%r1998, %r353, 3;
	add.s32 	%r2000, %r1939, %r1998;
	ld.shared.u64 	%rd27, [%r2000+26112];
	add.s32 	%r2001, %r437, 384;
	setp.ge.s32 	%p189, %r2001, %r439;
	@%p189 bra 	$L__BB10_302;
	ld.shared.u32 	%r2002, [%r438+1536];
	add.s64 	%rd381, %rd27, %rd25;
	shl.b64 	%rd382, %rd381, 2;
	add.s64 	%rd383, %rd24, %rd382;
	st.global.u32 	[%rd383+1536], %r2002;
$L__BB10_302:
	bar.warp.sync 	-1;
	shl.b32 	%r2003, %r354, 3;
	add.s32 	%r2005, %r1939, %r2003;
	ld.shared.u64 	%rd28, [%r2005+26112];
	add.s32 	%r2006, %r437, 768;
	setp.ge.s32 	%p190, %r2006, %r439;
	@%p190 bra 	$L__BB10_304;
	ld.shared.u32 	%r2007, [%r438+3072];
	add.s64 	%rd384, %rd28, %rd25;
	shl.b64 	%rd385, %rd384, 2;
	add.s64 	%rd386, %rd24, %rd385;
	st.global.u32 	[%rd386+3072], %r2007;
$L__BB10_304:
	bar.warp.sync 	-1;
	shl.b32 	%r2008, %r355, 3;
	add.s32 	%r2010, %r1939, %r2008;
	ld.shared.u64 	%rd29, [%r2010+26112];
	add.s32 	%r2011, %r437, 1152;
	setp.ge.s32 	%p191, %r2011, %r439;
	@%p191 bra 	$L__BB10_306;
	ld.shared.u32 	%r2012, [%r438+4608];
	add.s64 	%rd387, %rd29, %rd25;
	shl.b64 	%rd388, %rd387, 2;
	add.s64 	%rd389, %rd24, %rd388;
	st.global.u32 	[%rd389+4608], %r2012;
$L__BB10_306:
	bar.warp.sync 	-1;
	shl.b32 	%r2013, %r356, 3;
	add.s32 	%r2015, %r1939, %r2013;
	ld.shared.u64 	%rd30, [%r2015+26112];
	add.s32 	%r2016, %r437, 1536;
	setp.ge.s32 	%p192, %r2016, %r439;
	@%p192 bra 	$L__BB10_308;
	ld.shared.u32 	%r2017, [%r438+6144];
	add.s64 	%rd390, %rd30, %rd25;
	shl.b64 	%rd391, %rd390, 2;
	add.s64 	%rd392, %rd24, %rd391;
	st.global.u32 	[%rd392+6144], %r2017;
$L__BB10_308:
	bar.warp.sync 	-1;
	shl.b32 	%r2018, %r357, 3;
	add.s32 	%r2020, %r1939, %r2018;
	ld.shared.u64 	%rd31, [%r2020+26112];
	add.s32 	%r2021, %r437, 1920;
	setp.ge.s32 	%p193, %r2021, %r439;
	@%p193 bra 	$L__BB10_310;
	ld.shared.u32 	%r2022, [%r438+7680];
	add.s64 	%rd393, %rd31, %rd25;
	shl.b64 	%rd394, %rd393, 2;
	add.s64 	%rd395, %rd24, %rd394;
	st.global.u32 	[%rd395+7680], %r2022;
$L__BB10_310:
	bar.warp.sync 	-1;
	shl.b32 	%r2023, %r358, 3;
	add.s32 	%r2025, %r1939, %r2023;
	ld.shared.u64 	%rd32, [%r2025+26112];
	add.s32 	%r2026, %r437, 2304;
	setp.ge.s32 	%p194, %r2026, %r439;
	@%p194 bra 	$L__BB10_312;
	ld.shared.u32 	%r2027, [%r438+9216];
	add.s64 	%rd396, %rd32, %rd25;
	shl.b64 	%rd397, %rd396, 2;
	add.s64 	%rd398, %rd24, %rd397;
	st.global.u32 	[%rd398+9216], %r2027;
$L__BB10_312:
	bar.warp.sync 	-1;
	shl.b32 	%r2028, %r359, 3;
	add.s32 	%r2030, %r1939, %r2028;
	ld.shared.u64 	%rd33, [%r2030+26112];
	add.s32 	%r2031, %r437, 2688;
	setp.ge.s32 	%p195, %r2031, %r439;
	@%p195 bra 	$L__BB10_314;
	ld.shared.u32 	%r2032, [%r438+10752];
	add.s64 	%rd399, %rd33, %rd25;
	shl.b64 	%rd400, %rd399, 2;
	add.s64 	%rd401, %rd24, %rd400;
	st.global.u32 	[%rd401+10752], %r2032;
$L__BB10_314:
	bar.warp.sync 	-1;
	shl.b32 	%r2033, %r360, 3;
	add.s32 	%r2035, %r1939, %r2033;
	ld.shared.u64 	%rd34, [%r2035+26112];
	or.b32  	%r2036, %r437, 3072;
	setp.ge.s32 	%p196, %r2036, %r439;
	@%p196 bra 	$L__BB10_316;
	ld.shared.u32 	%r2037, [%r438+12288];
	add.s64 	%rd402, %rd34, %rd25;
	shl.b64 	%rd403, %rd402, 2;
	add.s64 	%rd404, %rd24, %rd403;
	st.global.u32 	[%rd404+12288], %r2037;
$L__BB10_316:
	bar.warp.sync 	-1;
	shl.b32 	%r2038, %r361, 3;
	add.s32 	%r2040, %r1939, %r2038;
	ld.shared.u64 	%rd35, [%r2040+26112];
	add.s32 	%r2041, %r437, 3456;
	setp.ge.s32 	%p197, %r2041, %r439;
	@%p197 bra 	$L__BB10_318;
	ld.shared.u32 	%r2042, [%r438+13824];
	add.s64 	%rd405, %rd35, %rd25;
	shl.b64 	%rd406, %rd405, 2;
	add.s64 	%rd407, %rd24, %rd406;
	st.global.u32 	[%rd407+13824], %r2042;
$L__BB10_318:
	bar.warp.sync 	-1;
	shl.b32 	%r2043, %r362, 3;
	add.s32 	%r2045, %r1939, %r2043;
	ld.shared.u64 	%rd36, [%r2045+26112];
	add.s32 	%r2046, %r437, 3840;
	setp.ge.s32 	%p198, %r2046, %r439;
	@%p198 bra 	$L__BB10_320;
	ld.shared.u32 	%r2047, [%r438+15360];
	add.s64 	%rd408, %rd36, %rd25;
	shl.b64 	%rd409, %rd408, 2;
	add.s64 	%rd410, %rd24, %rd409;
	st.global.u32 	[%rd410+15360], %r2047;
$L__BB10_320:
	bar.warp.sync 	-1;
	shl.b32 	%r2048, %r363, 3;
	add.s32 	%r2050, %r1939, %r2048;
	ld.shared.u64 	%rd37, [%r2050+26112];
	add.s32 	%r2051, %r437, 4224;
	setp.ge.s32 	%p199, %r2051, %r439;
	@%p199 bra 	$L__BB10_322;
	ld.shared.u32 	%r2052, [%r438+16896];
	add.s64 	%rd411, %rd37, %rd25;
	shl.b64 	%rd412, %rd411, 2;
	add.s64 	%rd413, %rd24, %rd412;
	st.global.u32 	[%rd413+16896], %r2052;
$L__BB10_322:
	bar.warp.sync 	-1;
	shl.b32 	%r2053, %r364, 3;
	add.s32 	%r2055, %r1939, %r2053;
	ld.shared.u64 	%rd38, [%r2055+26112];
	add.s32 	%r2056, %r437, 4608;
	setp.ge.s32 	%p200, %r2056, %r439;
	@%p200 bra 	$L__BB10_324;
	ld.shared.u32 	%r2057, [%r438+18432];
	add.s64 	%rd414, %rd38, %rd25;
	shl.b64 	%rd415, %rd414, 2;
	add.s64 	%rd416, %rd24, %rd415;
	st.global.u32 	[%rd416+18432], %r2057;
$L__BB10_324:
	bar.warp.sync 	-1;
	shl.b32 	%r2058, %r365, 3;
	add.s32 	%r2060, %r1939, %r2058;
	ld.shared.u64 	%rd39, [%r2060+26112];
	add.s32 	%r2061, %r437, 4992;
	setp.ge.s32 	%p201, %r2061, %r439;
	@%p201 bra 	$L__BB10_326;
	ld.shared.u32 	%r2062, [%r438+19968];
	add.s64 	%rd417, %rd39, %rd25;
	shl.b64 	%rd418, %rd417, 2;
	add.s64 	%rd419, %rd24, %rd418;
	st.global.u32 	[%rd419+19968], %r2062;
$L__BB10_326:
	bar.warp.sync 	-1;
	shl.b32 	%r2063, %r366, 3;
	add.s32 	%r2065, %r1939, %r2063;
	ld.shared.u64 	%rd40, [%r2065+26112];
	add.s32 	%r2066, %r437, 5376;
	setp.ge.s32 	%p202, %r2066, %r439;
	@%p202 bra 	$L__BB10_328;
	ld.shared.u32 	%r2067, [%r438+21504];
	add.s64 	%rd420, %rd40, %rd25;
	shl.b64 	%rd421, %rd420, 2;
	add.s64 	%rd422, %rd24, %rd421;
	st.global.u32 	[%rd422+21504], %r2067;
$L__BB10_328:
	bar.warp.sync 	-1;
	shl.b32 	%r2068, %r367, 3;
	add.s32 	%r2070, %r1939, %r2068;
	ld.shared.u64 	%rd41, [%r2070+26112];
	add.s32 	%r2071, %r437, 5760;
	setp.ge.s32 	%p203, %r2071, %r439;
	@%p203 bra 	$L__BB10_330;
	ld.shared.u32 	%r2072, [%r438+23040];
	add.s64 	%rd423, %rd41, %rd25;
	shl.b64 	%rd424, %rd423, 2;
	add.s64 	%rd425, %rd24, %rd424;
	st.global.u32 	[%rd425+23040], %r2072;
$L__BB10_330:
	bar.warp.sync 	-1;
	shl.b32 	%r2073, %r368, 3;
	add.s32 	%r2075, %r1939, %r2073;
	ld.shared.u64 	%rd426, [%r2075+26112];
	add.s64 	%rd42, %rd426, %rd25;
	or.b32  	%r2076, %r437, 6144;
	setp.ge.s32 	%p204, %r2076, %r439;
	@%p204 bra 	$L__BB10_332;
	ld.shared.u32 	%r2077, [%r438+24576];
	shl.b64 	%rd427, %rd42, 2;
	add.s64 	%rd428, %rd24, %rd427;
	st.global.u32 	[%rd428+24576], %r2077;
$L__BB10_332:
	bar.warp.sync 	-1;
$L__BB10_333:
	ret;

}


// ===== COMPILED SASS (sm_100) =====

	.target	sm_100

	.elftype	@"ET_EXEC"


//--------------------- .note.nv.tkinfo           --------------------------
	.section	.note.nv.tkinfo,"",@"SHT_NOTE"
	.sectionflags	@"SHF_NOTE_NV_TKINFO"
	.tkinfo
        /*0018*/ 	.word	0x00000002
        /*0030*/ 	.string	""
        /*0030*/ 	.string	"ptxas"
        /*0030*/ 	.string	"Cuda compilation tools, release 13.0, V13.0.88"
        /*0030*/ 	.string	"Build cuda_13.0.r13.0/compiler.36424714_0"
        /*0030*/ 	.string	"-arch sm_100 -m 64 "



//--------------------- .note.nv.cuinfo           --------------------------
	.section	.note.nv.cuinfo,"",@"SHT_NOTE"
	.sectionflags	@"SHF_NOTE_NV_CUINFO"
        /*0018*/ 	.short	0x0002
        /*001a*/ 	.short	0x0064
        /*001c*/ 	.short	0x0082
	.zero		2


//--------------------- .nv.info                  --------------------------
	.section	.nv.info,"",@"SHT_CUDA_INFO"
	.align	4


	//----- nvinfo : EIATTR_REGCOUNT
	.align		4
        /*0000*/ 	.byte	0x04, 0x2f
        /*0002*/ 	.short	(.L_51 - .L_50)
	.align		4
.L_50:
        /*0004*/ 	.word	index@(_Z10TestKernelPii)
        /*0008*/ 	.word	0x0000000a


	//----- nvinfo : EIATTR_FRAME_SIZE
	.align		4
.L_51:
        /*000c*/ 	.byte	0x04, 0x11
        /*000e*/ 	.short	(.L_53 - .L_52)
	.align		4
.L_52:
        /*0010*/ 	.word	index@(_Z10TestKernelPii)
        /*0014*/ 	.word	0x00000000


	//----- nvinfo : EIATTR_REGCOUNT
	.align		4
.L_53:
        /*0018*/ 	.byte	0x04, 0x2f
        /*001a*/ 	.short	(.L_55 - .L_54)
	.align		4
.L_54:
        /*001c*/ 	.word	index@(_Z20GpuEnumerationKernelPKiS0_S0_S0_ixxS0_iS0_iS0_S0_iPiPx)
        /*0020*/ 	.word	0x00000030


	//----- nvinfo : EIATTR_FRAME_SIZE
	.align		4
.L_55:
        /*0024*/ 	.byte	0x04, 0x11
        /*0026*/ 	.short	(.L_57 - .L_56)
	.align		4
.L_56:
        /*0028*/ 	.word	index@($__internal_1_$__cuda_sm20_div_u64)
        /*002c*/ 	.word	0x000000b0


	//----- nvinfo : EIATTR_FRAME_SIZE
	.align		4
.L_57:
        /*0030*/ 	.byte	0x04, 0x11
        /*0032*/ 	.short	(.L_59 - .L_58)
	.align		4
.L_58:
        /*0034*/ 	.word	index@($__internal_0_$__cuda_sm20_div_s64)
        /*0038*/ 	.word	0x000000b0


	//----- nvinfo : EIATTR_FRAME_SIZE
	.align		4
.L_59:
        /*003c*/ 	.byte	0x04, 0x11
        /*003e*/ 	.short	(.L_61 - .L_60)
	.align		4
.L_60:
        /*0040*/ 	.word	index@(_Z20GpuEnumerationKernelPKiS0_S0_S0_ixxS0_iS0_iS0_S0_iPiPx)
        /*0044*/ 	.word	0x000000b0


	//----- nvinfo : EIATTR_REGCOUNT
	.align		4
.L_61:
        /*0048*/ 	.byte	0x04, 0x2f
        /*004a*/ 	.short	(.L_63 - .L_62)
	.align		4
.L_62:
        /*004c*/ 	.word	index@(_ZN3cub18CUB_300001_SM_10006detail11EmptyKernelIvEEvv)
        /*0050*/ 	.word	0x00000004


	//----- nvinfo : EIATTR_FRAME_SIZE
	.align		4
.L_63:
        /*0054*/ 	.byte	0x04, 0x11
        /*0056*/ 	.short	(.L_65 - .L_64)
	.align		4
.L_64:
        /*0058*/ 	.word	index@(_ZN3cub18CUB_300001_SM_10006detail11EmptyKernelIvEEvv)
        /*005c*/ 	.word	0x00000000


	//----- nvinfo : EIATTR_REGCOUNT
	.align		4
.L_65:
        /*0060*/ 	.byte	0x04, 0x2f
        /*0062*/ 	.short	(.L_67 - .L_66)
	.align		4
.L_66:
        /*0064*/ 	.word	index@(_ZN3cub18CUB_300001_SM_10006detail10radix_sort31DeviceRadixSortSingleTileKernelINS1_5radix10policy_hubIixyE10Policy1000ELNS0_9SortOrderE1EixyNS1_21identity_decomposer_tEEEvPKT1_PSA_PKT2_PSE_T3_iiT4_)
        /*0068*/ 	.word	0x0000007b


	//----- nvinfo : EIATTR_FRAME_SIZE
	.align		4
.L_67:
        /*006c*/ 	.byte	0x04, 0x11
        /*006e*/ 	.short	(.L_69 - .L_68)
	.align		4
.L_68:
        /*0070*/ 	.word	index@(_ZN3cub18CUB_300001_SM_10006detail10radix_sort31DeviceRadixSortSingleTileKernelINS1_5radix10policy_hubIixyE10Policy1000ELNS0_9SortOrderE1EixyNS1_21identity_decomposer_tEEEvPKT1_PSA_PKT2_PSE_T3_iiT4_)
        /*0074*/ 	.word	0x00000000


	//----- nvinfo : EIATTR_REGCOUNT
	.align		4
.L_69:
        /*0078*/ 	.byte	0x04, 0x2f
        /*007a*/ 	.short	(.L_71 - .L_70)
	.align		4
.L_70:
        /*007c*/ 	.word	index@(_ZN3cub18CUB_300001_SM_10006detail10radix_sort30DeviceRadixSortHistogramKernelINS1_5radix10policy_hubIixyE10Policy1000ELNS0_9SortOrderE1EiyNS1_21identity_decomposer_tEEEvPT2_PKT1_SA_iiT3_)
        /*0080*/ 	.word	0x00000020


	//----- nvinfo : EIATTR_FRAME_SIZE
	.align		4
.L_71:
        /*0084*/ 	.byte	0x04, 0x11
        /*0086*/ 	.short	(.L_73 - .L_72)
	.align		4
.L_72:
        /*0088*/ 	.word	index@(_ZN3cub18CUB_300001_SM_10006detail10radix_sort30DeviceRadixSortHistogramKernelINS1_5radix10policy_hubIixyE10Policy1000ELNS0_9SortOrderE1EiyNS1_21identity_decomposer_tEEEvPT2_PKT1_SA_iiT3_)
        /*008c*/ 	.word	0x00000000


	//----- nvinfo : EIATTR_REGCOUNT
	.align		4
.L_73:
        /*0090*/ 	.byte	0x04, 0x2f
        /*0092*/ 	.short	(.L_75 - .L_74)
	.align		4
.L_74:
        /*0094*/ 	.word	index@(_ZN3cub18CUB_300001_SM_10006detail10radix_sort33DeviceRadixSortExclusiveSumKernelINS1_5radix10policy_hubIixyE10Policy1000EyEEvPT0_)
        /*0098*/ 	.word	0x00000020


	//----- nvinfo : EIATTR_FRAME_SIZE
	.align		4
.L_75:
        /*009c*/ 	.byte	0x04, 0x11
        /*009e*/ 	.short	(.L_77 - .L_76)
	.align		4
.L_76:
        /*00a0*/ 	.word	index@(_ZN3cub18CUB_300001_SM_10006detail10radix_sort33DeviceRadixSortExclusiveSumKernelINS1_5radix10policy_hubIixyE10Policy1000EyEEvPT0_)
        /*00a4*/ 	.word	0x00000000


	//----- nvinfo : EIATTR_REGCOUNT
	.align		4
.L_77:
        /*00a8*/ 	.byte	0x04, 0x2f
        /*00aa*/ 	.short	(.L_79 - .L_78)
	.align		4
.L_78:
        /*00ac*/ 	.word	index@(_ZN3cub18CUB_300001_SM_10006detail10radix_sort29DeviceRadixSortOnesweepKernelINS1_5radix10policy_hubIixyE10Policy1000ELNS0_9SortOrderE1EixyiiNS1_21identity_decomposer_tEEEvPT5_SB_PT3_PKSC_PT1_PKSG_PT2_PKSK_T4_iiT6_)
        /*00b0*/ 	.word	0x00000050


	//----- nvinfo : EIATTR_FRAME_SIZE
	.align		4
.L_79:
        /*00b4*/ 	.byte	0x04, 0x11
        /*00b6*/ 	.short	(.L_81 - .L_80)
	.align		4
.L_80:
        /*00b8*/ 	.word	index@(_ZN3cub18CUB_300001_SM_10006detail10radix_sort29DeviceRadixSortOnesweepKernelINS1_5radix10policy_hubIixyE10Policy1000ELNS0_9SortOrderE1EixyiiNS1_21identity_decomposer_tEEEvPT5_SB_PT3_PKSC_PT1_PKSG_PT2_PKSK_T4_iiT6_)
        /*00bc*/ 	.word	0x00000000


	//----- nvinfo : EIATTR_REGCOUNT
	.align		4
.L_81:
        /*00c0*/ 	.byte	0x04, 0x2f
        /*00c2*/ 	.short	(.L_83 - .L_82)
	.align		4
.L_82:
        /*00c4*/ 	.word	index@(_ZN3cub18CUB_300001_SM_10006detail10radix_sort31DeviceRadixSortSingleTileKernelINS1_5radix10policy_hubIiiyE10Policy1000ELNS0_9SortOrderE1EiiyNS1_21identity_decomposer_tEEEvPKT1_PSA_PKT2_PSE_T3_iiT4_)
        /*00c8*/ 	.word	0x00000099


	//----- nvinfo : EIATTR_FRAME_SIZE
	.align		4
.L_83:
        /*00cc*/ 	.byte	0x04, 0x11
        /*00ce*/ 	.short	(.L_85 - .L_84)
	.align		4
.L_84:
        /*00d0*/ 	.word	index@(_ZN3cub18CUB_300001_SM_10006detail10radix_sort31DeviceRadixSortSingleTileKernelINS1_5radix10policy_hubIiiyE10Policy1000ELNS0_9SortOrderE1EiiyNS1_21identity_decomposer_tEEEvPKT1_PSA_PKT2_PSE_T3_iiT4_)
        /*00d4*/ 	.word	0x00000000


	//----- nvinfo : EIATTR_REGCOUNT
	.align		4
.L_85:
        /*00d8*/ 	.byte	0x04, 0x2f
        /*00da*/ 	.short	(.L_87 - .L_86)
	.align		4
.L_86:
        /*00dc*/ 	.word	index@(_ZN3cub18CUB_300001_SM_10006detail10radix_sort30DeviceRadixSortHistogramKernelINS1_5radix10policy_hubIiiyE10Policy1000ELNS0_9SortOrderE1EiyNS1_21identity_decomposer_tEEEvPT2_PKT1_SA_iiT3_)
        /*00e0*/ 	.word	0x00000020


	//----- nvinfo : EIATTR_FRAME_SIZE
	.align		4
.L_87:
        /*00e4*/ 	.byte	0x04, 0x11
        /*00e6*/ 	.short	(.L_89 - .L_88)
	.align		4
.L_88:
        /*00e8*/ 	.word	index@(_ZN3cub18CUB_300001_SM_10006detail10radix_sort30DeviceRadixSortHistogramKernelINS1_5radix10policy_hubIiiyE10Policy1000ELNS0_9SortOrderE1EiyNS1_21identity_decomposer_tEEEvPT2_PKT1_SA_iiT3_)
        /*00ec*/ 	.word	0x00000000


	//----- nvinfo : EIATTR_REGCOUNT
	.align		4
.L_89:
        /*00f0*/ 	.byte	0x04, 0x2f
        /*00f2*/ 	.short	(.L_91 - .L_90)
	.align		4
.L_90:
        /*00f4*/ 	.word	index@(_ZN3cub18CUB_300001_SM_10006detail10radix_sort33DeviceRadixSortExclusiveSumKernelINS1_5radix10policy_hubIiiyE10Policy1000EyEEvPT0_)
        /*00f8*/ 	.word	0x00000020


	//----- nvinfo : EIATTR_FRAME_SIZE
	.align		4
.L_91:
        /*00fc*/ 	.byte	0x04, 0x11
        /*00fe*/ 	.short	(.L_93 - .L_92)
	.align		4
.L_92:
        /*0100*/ 	.word	index@(_ZN3cub18CUB_300001_SM_10006detail10radix_sort33DeviceRadixSortExclusiveSumKernelINS1_5radix10policy_hubIiiyE10Policy1000EyEEvPT0_)
        /*0104*/ 	.word	0x00000000


	//----- nvinfo : EIATTR_REGCOUNT
	.align		4
.L_93:
        /*0108*/ 	.byte	0x04, 0x2f
        /*010a*/ 	.short	(.L_95 - .L_94)
	.align		4
.L_94:
        /*010c*/ 	.word	index@(_ZN3cub18CUB_300001_SM_10006detail10radix_sort29DeviceRadixSortOnesweepKernelINS1_5radix10policy_hubIiiyE10Policy1000ELNS0_9SortOrderE1EiiyiiNS1_21identity_decomposer_tEEEvPT5_SB_PT3_PKSC_PT1_PKSG_PT2_PKSK_T4_iiT6_)
        /*0110*/ 	.word	0x00000049


	//----- nvinfo : EIATTR_FRAME_SIZE
	.align		4
.L_95:
        /*0114*/ 	.byte	0x04, 0x11
        /*0116*/ 	.short	(.L_97 - .L_96)
	.align		4
.L_96:
        /*0118*/ 	.word	index@(_ZN3cub18CUB_300001_SM_10006detail10radix_sort29DeviceRadixSortOnesweepKernelINS1_5radix10policy_hubIiiyE10Policy1000ELNS0_9SortOrderE1EiiyiiNS1_21identity_decomposer_tEEEvPT5_SB_PT3_PKSC_PT1_PKSG_PT2_PKSK_T4_iiT6_)
        /*011c*/ 	.word	0x00000000


	//----- nvinfo : EIATTR_MIN_STACK_SIZE
	.align		4
.L_97:
        /*0120*/ 	.byte	0x04, 0x12
        /*0122*/ 	.short	(.L_99 - .L_98)
	.align		4
.L_98:
        /*0124*/ 	.word	index@(_ZN3cub18CUB_300001_SM_10006detail10radix_sort29DeviceRadixSortOnesweepKernelINS1_5radix10policy_hubIiiyE10Policy1000ELNS0_9SortOrderE1EiiyiiNS1_21identity_decomposer_tEEEvPT5_SB_PT3_PKSC_PT1_PKSG_PT2_PKSK_T4_iiT6_)
        /*0128*/ 	.word	0x00000000


	//----- nvinfo : EIATTR_MIN_STACK_SIZE
	.align		4
.L_99:
        /*012c*/ 	.byte	0x04, 0x12
        /*012e*/ 	.short	(.L_101 - .L_100)
	.align		4
.L_100:
        /*0130*/ 	.word	index@(_ZN3cub18CUB_300001_SM_10006detail10radix_sort33DeviceRadixSortExclusiveSumKernelINS1_5radix10policy_hubIiiyE10Policy1000EyEEvPT0_)
        /*0134*/ 	.word	0x00000000


	//----- nvinfo : EIATTR_MIN_STACK_SIZE
	.align		4
.L_101:
        /*0138*/ 	.byte	0x04, 0x12
        /*013a*/ 	.short	(.L_103 - .L_102)
	.align		4
.L_102:
        /*013c*/ 	.word	index@(_ZN3cub18CUB_300001_SM_10006detail10radix_sort30DeviceRadixSortHistogramKernelINS1_5radix10policy_hubIiiyE10Policy1000ELNS0_9SortOrderE1EiyNS1_21identity_decomposer_tEEEvPT2_PKT1_SA_iiT3_)
        /*0140*/ 	.word	0x00000000


	//----- nvinfo : EIATTR_MIN_STACK_SIZE
	.align		4
.L_103:
        /*0144*/ 	.byte	0x04, 0x12
        /*0146*/ 	.short	(.L_105 - .L_104)
	.align		4
.L_104:
        /*0148*/ 	.word	index@(_ZN3cub18CUB_300001_SM_10006detail10radix_sort31DeviceRadixSortSingleTileKernelINS1_5radix10policy_hubIiiyE10Policy1000ELNS0_9SortOrderE1EiiyNS1_21identity_decomposer_tEEEvPKT1_PSA_PKT2_PSE_T3_iiT4_)
        /*014c*/ 	.word	0x00000000


	//----- nvinfo : EIATTR_MIN_STACK_SIZE
	.align		4
.L_105:
        /*0150*/ 	.byte	0x04, 0x12
        /*0152*/ 	.short	(.L_107 - .L_106)
	.align		4
.L_106:
        /*0154*/ 	.word	index@(_ZN3cub18CUB_300001_SM_10006detail10radix_sort29DeviceRadixSortOnesweepKernelINS1_5radix10policy_hubIixyE10Policy1000ELNS0_9SortOrderE1EixyiiNS1_21identity_decomposer_tEEEvPT5_SB_PT3_PKSC_PT1_PKSG_PT2_PKSK_T4_iiT6_)
        /*0158*/ 	.word	0x00000000


	//----- nvinfo : EIATTR_MIN_STACK_SIZE
	.align		4
.L_107:
        /*015c*/ 	.byte	0x04, 0x12
        /*015e*/ 	.short	(.L_109 - .L_108)
	.align		4
.L_108:
        /*0160*/ 	.word	index@(_ZN3cub18CUB_300001_SM_10006detail10radix_sort33DeviceRadixSortExclusiveSumKernelINS1_5radix10policy_hubIixyE10Policy1000EyEEvPT0_)
        /*0164*/ 	.word	0x00000000


	//----- nvinfo : EIATTR_MIN_STACK_SIZE
	.align		4
.L_109:
        /*0168*/ 	.byte	0x04, 0x12
        /*016a*/ 	.short	(.L_111 - .L_110)
	.align		4
.L_110:
        /*016c*/ 	.word	index@(_ZN3cub18CUB_300001_SM_10006detail10radix_sort30DeviceRadixSortHistogramKernelINS1_5radix10policy_hubIixyE10Policy1000ELNS0_9SortOrderE1EiyNS1_21identity_decomposer_tEEEvPT2_PKT1_SA_iiT3_)
        /*0170*/ 	.word	0x00000000


	//----- nvinfo : EIATTR_MIN_STACK_SIZE
	.align		4
.L_111:
        /*0174*/ 	.byte	0x04, 0x12
        /*0176*/ 	.short	(.L_113 - .L_112)
	.align		4
.L_112:
        /*0178*/ 	.word	index@(_ZN3cub18CUB_300001_SM_10006detail10radix_sort31DeviceRadixSortSingleTileKernelINS1_5radix10policy_hubIixyE10Policy1000ELNS0_9SortOrderE1EixyNS1_21identity_decomposer_tEEEvPKT1_PSA_PKT2_PSE_T3_iiT4_)
        /*017c*/ 	.word	0x00000000


	//----- nvinfo : EIATTR_MIN_STACK_SIZE
	.align		4
.L_113:
        /*0180*/ 	.byte	0x04, 0x12
        /*0182*/ 	.short	(.L_115 - .L_114)
	.align		4
.L_114:
        /*0184*/ 	.word	index@(_ZN3cub18CUB_300001_SM_10006detail11EmptyKernelIvEEvv)
        /*0188*/ 	.word	0x00000000


	//----- nvinfo : EIATTR_MIN_STACK_SIZE
	.align		4
.L_115:
        /*018c*/ 	.byte	0x04, 0x12
        /*018e*/ 	.short	(.L_117 - .L_116)
	.align		4
.L_116:
        /*0190*/ 	.word	index@(_Z20GpuEnumerationKernelPKiS0_S0_S0_ixxS0_iS0_iS0_S0_iPiPx)
        /*0194*/ 	.word	0x000000b0


	//----- nvinfo : EIATTR_MIN_STACK_SIZE
	.align		4
.L_117:
        /*0198*/ 	.byte	0x04, 0x12
        /*019a*/ 	.short	(.L_119 - .L_118)
	.align		4
.L_118:
        /*019c*/ 	.word	index@(_Z10TestKernelPii)
        /*01a0*/ 	.word	0x00000000
.L_119:


//--------------------- .nv.compat                --------------------------
	.section	.nv.compat,"",@"SHT_CUDA_COMPAT_INFO"
	.align	4
        /*0000*/ 	.byte	0x02, 0x09, 0x00, 0x00, 0x02, 0x02, 0x01, 0x00, 0x02, 0x05, 0x05, 0x00, 0x03, 0x07, 0x01, 0x01
        /*0010*/ 	.byte	0x02, 0x03, 0x00, 0x00, 0x02, 0x06, 0x01, 0x00, 0x04, 0x0b, 0x08, 0x00, 0x09, 0x00, 0x00, 0x00
        /*0020*/ 	.byte	0x00, 0x00, 0x00, 0x00


//--------------------- .nv.info._ZN3cub18CUB_300001_SM_10006detail10radix_sort29DeviceRadixSortOnesweepKernelINS1_5radix10policy_hubIiiyE10Policy1000ELNS0_9SortOrderE1EiiyiiNS1_21identity_decomposer_tEEEvPT5_SB_PT3_PKSC_PT1_PKSG_PT2_PKSK_T4_iiT6_ --------------------------
	.section	.nv.info._ZN3cub18CUB_300001_SM_10006detail10radix_sort29DeviceRadixSortOnesweepKernelINS1_5radix10policy_hubIiiyE10Policy1000ELNS0_9SortOrderE1EiiyiiNS1_21identity_decomposer_tEEEvPT5_SB_PT3_PKSC_PT1_PKSG_PT2_PKSK_T4_iiT6_,"",@"SHT_CUDA_INFO"
	.sectionflags	@""
	.align	4


	//----- nvinfo : EIATTR_CUDA_API_VERSION
	.align		4
        /*0000*/ 	.byte	0x04, 0x37
        /*0002*/ 	.short	(.L_121 - .L_120)
.L_120:
        /*0004*/ 	.word	0x00000082


	//----- nvinfo : EIATTR_KPARAM_INFO
	.align		4
.L_121:
        /*0008*/ 	.byte	0x04, 0x17
        /*000a*/ 	.short	(.L_123 - .L_122)
.L_122:
        /*000c*/ 	.word	0x00000000
        /*0010*/ 	.short	0x000b
        /*0012*/ 	.short	0x004c
        /*0014*/ 	.byte	0x00, 0xf0, 0x05, 0x00


	//----- nvinfo : EIATTR_KPARAM_INFO
	.align		4
.L_123:
        /*0018*/ 	.byte	0x04, 0x17
        /*001a*/ 	.short	(.L_125 - .L_124)
.L_124:
        /*001c*/ 	.word	0x00000000
        /*0020*/ 	.short	0x000a
        /*0022*/ 	.short	0x0048
        /*0024*/ 	.byte	0x00, 0xf0, 0x11, 0x00


	//----- nvinfo : EIATTR_KPARAM_INFO
	.align		4
.L_125:
        /*0028*/ 	.byte	0x04, 0x17
        /*002a*/ 	.short	(.L_127 - .L_126)
.L_126:
        /*002c*/ 	.word	0x00000000
        /*0030*/ 	.short	0x0009
        /*0032*/ 	.short	0x0044
        /*0034*/ 	.byte	0x00, 0xf0, 0x11, 0x00


	//----- nvinfo : EIATTR_KPARAM_INFO
	.align		4
.L_127:
        /*0038*/ 	.byte	0x04, 0x17
        /*003a*/ 	.short	(.L_129 - .L_128)
.L_128:
        /*003c*/ 	.word	0x00000000
        /*0040*/ 	.short	0x0008
        /*0042*/ 	.short	0x0040
        /*0044*/ 	.byte	0x00, 0xf0, 0x11, 0x00


	//----- nvinfo : EIATTR_KPARAM_INFO
	.align		4
.L_129:
        /*0048*/ 	.byte	0x04, 0x17
        /*004a*/ 	.short	(.L_131 - .L_130)
.L_130:
        /*004c*/ 	.word	0x00000000
        /*0050*/ 	.short	0x0007
        /*0052*/ 	.short	0x0038
        /*0054*/ 	.byte	0x00, 0xf5, 0x21, 0x00


	//----- nvinfo : EIATTR_KPARAM_INFO
	.align		4
.L_131:
        /*0058*/ 	.byte	0x04, 0x17
        /*005a*/ 	.short	(.L_133 - .L_132)
.L_132:
        /*005c*/ 	.word	0x00000000
        /*0060*/ 	.short	0x0006
        /*0062*/ 	.short	0x0030
        /*0064*/ 	.byte	0x00, 0xf5, 0x21, 0x00


	//----- nvinfo : EIATTR_KPARAM_INFO
	.align		4
.L_133:
        /*0068*/ 	.byte	0x04, 0x17
        /*006a*/ 	.short	(.L_135 - .L_134)
.L_134:
        /*006c*/ 	.word	0x00000000
        /*0070*/ 	.short	0x0005
        /*0072*/ 	.short	0x0028
        /*0074*/ 	.byte	0x00, 0xf5, 0x21, 0x00


	//----- nvinfo : EIATTR_KPARAM_INFO
	.align		4
.L_135:
        /*0078*/ 	.byte	0x04, 0x17
        /*007a*/ 	.short	(.L_137 - .L_136)
.L_136:
        /*007c*/ 	.word	0x00000000
        /*0080*/ 	.short	0x0004
        /*0082*/ 	.short	0x0020
        /*0084*/ 	.byte	0x00, 0xf5, 0x21, 0x00


	//----- nvinfo : EIATTR_KPARAM_INFO
	.align		4
.L_137:
        /*0088*/ 	.byte	0x04, 0x17
        /*008a*/ 	.short	(.L_139 - .L_138)
.L_138:
        /*008c*/ 	.word	0x00000000
        /*0090*/ 	.short	0x0003
        /*0092*/ 	.short	0x0018
        /*0094*/ 	.byte	0x00, 0xf5, 0x21, 0x00


	//----- nvinfo : EIATTR_KPARAM_INFO
	.align		4
.L_139:
        /*0098*/ 	.byte	0x04, 0x17
        /*009a*/ 	.short	(.L_141 - .L_140)
.L_140:
        /*009c*/ 	.word	0x00000000
        /*00a0*/ 	.short	0x0002
        /*00a2*/ 	.short	0x0010
        /*00a4*/ 	.byte	0x00, 0xf5, 0x21, 0x00


	//----- nvinfo : EIATTR_KPARAM_INFO
	.align		4
.L_141:
        /*00a8*/ 	.byte	0x04, 0x17
        /*00aa*/ 	.short	(.L_143 - .L_142)
.L_142:
        /*00ac*/ 	.word	0x00000000
        /*00b0*/ 	.short	0x0001
        /*00b2*/ 	.short	0x0008
        /*00b4*/ 	.byte	0x00, 0xf5, 0x21, 0x00


	//----- nvinfo : EIATTR_KPARAM_INFO
	.align		4
.L_143:
        /*00b8*/ 	.byte	0x04, 0x17
        /*00ba*/ 	.short	(.L_145 - .L_144)
.L_144:
        /*00bc*/ 	.word	0x00000000
        /*00c0*/ 	.short	0x0000
        /*00c2*/ 	.short	0x0000
        /*00c4*/ 	.byte	0x00, 0xf5, 0x21, 0x00


	//----- nvinfo : EIATTR_SPARSE_MMA_MASK
	.align		4
.L_145:
        /*00c8*/ 	.byte	0x03, 0x50
        /*00ca*/ 	.short	0x0000


	//----- nvinfo : EIATTR_MAXREG_COUNT
	.align		4
        /*00cc*/ 	.byte	0x03, 0x1b
        /*00ce*/ 	.short	0x00a8


	//----- nvinfo : EIATTR_NUM_BARRIERS
	.align		4
        /*00d0*/ 	.byte	0x02, 0x4c
        /*00d2*/ 	.byte	0x01
	.zero		1


	//----- nvinfo : EIATTR_MERCURY_ISA_VERSION
	.align		4
        /*00d4*/ 	.byte	0x03, 0x5f
        /*00d6*/ 	.short	0x0101


	//----- nvinfo : EIATTR_COOP_GROUP_MASK_REGIDS
	.align		4
        /*00d8*/ 	.byte	0x04, 0x29
        /*00da*/ 	.short	(.L_147 - .L_146)


	//   ....[0]....
.L_146:
        /*00dc*/ 	.word	0xffffffff


	//   ....[1]....
        /*00e0*/ 	.word	0x05000006


	//   ....[2]....
        /*00e4*/ 	.word	0xffffffff


	//   ....[3]....
        /*00e8*/ 	.word	0xffffffff


	//   ....[4]....
        /*00ec*/ 	.word	0xffffffff


	//   ....[5]....
        /*00f0*/ 	.word	0xffffffff


	//   ....[6]....
        /*00f4*/ 	.word	0xffffffff


	//   ....[7]....
        /*00f8*/ 	.word	0xffffffff


	//   ....[8]....
        /*00fc*/ 	.word	0xffffffff


	//   ....[9]....
        /*0100*/ 	.word	0xffffffff


	//   ....[10]....
        /*0104*/ 	.word	0xffffffff


	//   ....[11]....
        /*0108*/ 	.word	0xffffffff


	//   ....[12]....
        /*010c*/ 	.word	0xffffffff


	//   ....[13]....
        /*0110*/ 	.word	0xffffffff


	//   ....[14]....
        /*0114*/ 	.word	0xffffffff


	//   ....[15]....
        /*0118*/ 	.word	0xffffffff


	//   ....[16]....
        /*011c*/ 	.word	0xffffffff


	//   ....[17]....
        /*0120*/ 	.word	0xffffffff


	//   ....[18]....
        /*0124*/ 	.word	0xffffffff


	//   ....[19]....
        /*0128*/ 	.word	0xffffffff


	//   ....[20]....
        /*012c*/ 	.word	0xffffffff


	//   ....[21]....
        /*0130*/ 	.word	0xffffffff


	//   ....[22]....
        /*0134*/ 	.word	0xffffffff


	//   ....[23]....
        /*0138*/ 	.word	0xffffffff


	//   ....[24]....
        /*013c*/ 	.word	0xffffffff


	//   ....[25]....
        /*0140*/ 	.word	0xffffffff


	//   ....[26]....
        /*0144*/ 	.word	0xffffffff


	//   ....[27]....
        /*0148*/ 	.word	0xffffffff


	//   ....[28]....
        /*014c*/ 	.word	0xffffffff


	//   ....[29]....
        /*0150*/ 	.word	0xffffffff


	//   ....[30]....
        /*0154*/ 	.word	0xffffffff


	//   ....[31]....
        /*0158*/ 	.word	0xffffffff


	//   ....[32]....
        /*015c*/ 	.word	0xffffffff


	//   ....[33]....
        /*0160*/ 	.word	0xffffffff


	//   ....[34]....
        /*0164*/ 	.word	0xffffffff


	//   ....[35]....
        /*0168*/ 	.word	0xffffffff


	//   ....[36]....
        /*016c*/ 	.word	0xffffffff


	//   ....[37]....
        /*0170*/ 	.word	0xffffffff


	//   ....[38]....
        /*0174*/ 	.word	0xffffffff


	//   ....[39]....
        /*0178*/ 	.word	0xffffffff


	//   ....[40]....
        /*017c*/ 	.word	0xffffffff


	//   ....[41]....
        /*0180*/ 	.word	0xffffffff


	//   ....[42]....
        /*0184*/ 	.word	0xffffffff


	//   ....[43]....
        /*0188*/ 	.word	0xffffffff


	//   ....[44]....
        /*018c*/ 	.word	0xffffffff


	//   ....[45]....
        /*0190*/ 	.word	0xffffffff


	//   ....[46]....
        /*0194*/ 	.word	0xffffffff


	//   ....[47]....
        /*0198*/ 	.word	0xffffffff


	//   ....[48]....
        /*019c*/ 	.word	0xffffffff


	//   ....[49]....
        /*01a0*/ 	.word	0xffffffff


	//   ....[50]....
        /*01a4*/ 	.word	0xffffffff


	//   ....[51]....
        /*01a8*/ 	.word	0xffffffff


	//   ....[52]....
        /*01ac*/ 	.word	0xffffffff


	//   ....[53]....
        /*01b0*/ 	.word	0xffffffff


	//   ....[54]....
        /*01b4*/ 	.word	0xffffffff


	//   ....[55]....
        /*01b8*/ 	.word	0xffffffff


	//   ....[56]....
        /*01bc*/ 	.word	0xffffffff


	//   ....[57]....
        /*01c0*/ 	.word	0xffffffff


	//   ....[58]....
        /*01c4*/ 	.word	0xffffffff


	//   ....[59]....
        /*01c8*/ 	.word	0xffffffff


	//   ....[60]....
        /*01cc*/ 	.word	0xffffffff


	//   ....[61]....
        /*01d0*/ 	.word	0xffffffff


	//   ....[62]....
        /*01d4*/ 	.word	0xffffffff


	//   ....[63]....
        /*01d8*/ 	.word	0xffffffff


	//   ....[64]....
        /*01dc*/ 	.word	0xffffffff


	//   ....[65]....
        /*01e0*/ 	.word	0xffffffff


	//   ....[66]....
        /*01e4*/ 	.word	0xffffffff


	//   ....[67]....
        /*01e8*/ 	.word	0xffffffff


	//   ....[68]....
        /*01ec*/ 	.word	0xffffffff


	//   ....[69]....
        /*01f0*/ 	.word	0xffffffff


	//   ....[70]....
        /*01f4*/ 	.word	0xffffffff


	//   ....[71]....
        /*01f8*/ 	.word	0xffffffff


	//   ....[72]....
        /*01fc*/ 	.word	0xffffffff


	//   ....[73]....
        /*0200*/ 	.word	0xffffffff


	//   ....[74]....
        /*0204*/ 	.word	0xffffffff


	//   ....[75]....
        /*0208*/ 	.word	0xffffffff


	//   ....[76]....
        /*020c*/ 	.word	0xffffffff


	//   ....[77]....
        /*0210*/ 	.word	0xffffffff


	//   ....[78]....
        /*0214*/ 	.word	0xffffffff


	//   ....[79]....
        /*0218*/ 	.word	0xffffffff


	//   ....[80]....
        /*021c*/ 	.word	0xffffffff


	//   ....[81]....
        /*0220*/ 	.word	0xffffffff


	//   ....[82]....
        /*0224*/ 	.word	0xffffffff


	//   ....[83]....
        /*0228*/ 	.word	0xffffffff


	//   ....[84]....
        /*022c*/ 	.word	0xffffffff


	//   ....[85]....
        /*0230*/ 	.word	0xffffffff


	//   ....[86]....
        /*0234*/ 	.word	0xffffffff


	//   ....[87]....
        /*0238*/ 	.word	0xffffffff


	//   ....[88]....
        /*023c*/ 	.word	0xffffffff


	//   ....[89]....
        /*0240*/ 	.word	0xffffffff


	//   ....[90]....
        /*0244*/ 	.word	0xffffffff


	//   ....[91]....
        /*0248*/ 	.word	0xffffffff


	//   ....[92]....
        /*024c*/ 	.word	0xffffffff


	//   ....[93]....
        /*0250*/ 	.word	0xffffffff


	//   ....[94]....
        /*0254*/ 	.word	0xffffffff


	//   ....[95]....
        /*0258*/ 	.word	0xffffffff


	//   ....[96]....
        /*025c*/ 	.word	0xffffffff


	//   ....[97]....
        /*0260*/ 	.word	0xffffffff


	//   ....[98]....
        /*0264*/ 	.word	0xffffffff


	//   ....[99]....
        /*0268*/ 	.word	0xffffffff


	//   ....[100]....
        /*026c*/ 	.word	0xffffffff


	//   ....[101]....
        /*0270*/ 	.word	0xffffffff


	//   ....[102]....
        /*0274*/ 	.word	0xffffffff


	//   ....[103]....
        /*0278*/ 	.word	0xffffffff


	//   ....[104]....
        /*027c*/ 	.word	0xffffffff


	//   ....[105]....
        /*0280*/ 	.word	0xffffffff


	//   ....[106]....
        /*0284*/ 	.word	0xffffffff


	//   ....[107]....
        /*0288*/ 	.word	0xffffffff


	//   ....[108]....
        /*028c*/ 	.word	0xffffffff


	//   ....[109]....
        /*0290*/ 	.word	0xffffffff


	//   ....[110]....
        /*0294*/ 	.word	0xffffffff


	//   ....[111]....
        /*0298*/ 	.word	0xffffffff


	//   ....[112]....
        /*029c*/ 	.word	0xffffffff


	//   ....[113]....
        /*02a0*/ 	.word	0xffffffff


	//   ....[114]....
        /*02a4*/ 	.word	0xffffffff


	//   ....[115]....
        /*02a8*/ 	.word	0xffffffff


	//   ....[116]....
        /*02ac*/ 	.word	0xffffffff


	//   ....[117]....
        /*02b0*/ 	.word	0xffffffff


	//   ....[118]....
        /*02b4*/ 	.word	0xffffffff


	//   ....[119]....
        /*02b8*/ 	.word	0xffffffff


	//   ....[120]....
        /*02bc*/ 	.word	0xffffffff


	//   ....[121]....
        /*02c0*/ 	.word	0xffffffff


	//   ....[122]....
        /*02c4*/ 	.word	0xffffffff


	//   ....[123]....
        /*02c8*/ 	.word	0xffffffff


	//   ....[124]....
        /*02cc*/ 	.word	0xffffffff


	//   ....[125]....
        /*02d0*/ 	.word	0xffffffff


	//   ....[126]....
        /*02d4*/ 	.word	0xffffffff


	//   ....[127]....
        /*02d8*/ 	.word	0xffffffff


	//   ....[128]....
        /*02dc*/ 	.word	0xffffffff


	//   ....[129]....
        /*02e0*/ 	.word	0xffffffff


	//   ....[130]....
        /*02e4*/ 	.word	0xffffffff


	//   ....[131]....
        /*02e8*/ 	.word	0xffffffff


	//   ....[132]....
        /*02ec*/ 	.word	0xffffffff


	//   ....[133]....
        /*02f0*/ 	.word	0xffffffff


	//   ....[134]....
        /*02f4*/ 	.word	0xffffffff


	//   ....[135]....
        /*02f8*/ 	.word	0xffffffff


	//   ....[136]....
        /*02fc*/ 	.word	0xffffffff


	//   ....[137]....
        /*0300*/ 	.word	0xffffffff


	//   ....[138]....
        /*0304*/ 	.word	0xffffffff


	//   ....[139]....
        /*0308*/ 	.word	0xffffffff


	//   ....[140]....
        /*030c*/ 	.word	0xffffffff


	//   ....[141]....
        /*0310*/ 	.word	0xffffffff


	//   ....[142]....
        /*0314*/ 	.word	0xffffffff


	//   ....[143]....
        /*0318*/ 	.word	0xffffffff


	//   ....[144]....
        /*031c*/ 	.word	0xffffffff


	//   ....[145]....
        /*0320*/ 	.word	0xffffffff


	//   ....[146]....
        /*0324*/ 	.word	0xffffffff


	//   ....[147]....
        /*0328*/ 	.word	0xffffffff


	//   ....[148]....
        /*032c*/ 	.word	0xffffffff


	//   ....[149]....
        /*0330*/ 	.word	0xffffffff


	//   ....[150]....
        /*0334*/ 	.word	0xffffffff


	//   ....[151]....
        /*0338*/ 	.word	0xffffffff


	//   ....[152]....
        /*033c*/ 	.word	0xffffffff


	//   ....[153]....
        /*0340*/ 	.word	0xffffffff


	//   ....[154]....
        /*0344*/ 	.word	0xffffffff


	//   ....[155]....
        /*0348*/ 	.word	0xffffffff


	//   ....[156]....
        /*034c*/ 	.word	0xffffffff


	//   ....[157]....
        /*0350*/ 	.word	0xffffffff


	//   ....[158]....
        /*0354*/ 	.word	0xffffffff


	//   ....[159]....
        /*0358*/ 	.word	0xffffffff


	//   ....[160]....
        /*035c*/ 	.word	0x05000006


	//   ....[161]....
        /*0360*/ 	.word	0xffffffff


	//   ....[162]....
        /*0364*/ 	.word	0xffffffff


	//   ....[163]....
        /*0368*/ 	.word	0xffffffff


	//   ....[164]....
        /*036c*/ 	.word	0xffffffff


	//   ....[165]....
        /*0370*/ 	.word	0xffffffff


	//   ....[166]....
        /*0374*/ 	.word	0xffffffff


	//   ....[167]....
        /*0378*/ 	.word	0xffffffff


	//   ....[168]....
        /*037c*/ 	.word	0xffffffff


	//   ....[169]....
        /*0380*/ 	.word	0xffffffff


	//   ....[170]....
        /*0384*/ 	.word	0xffffffff


	//   ....[171]....
        /*0388*/ 	.word	0xffffffff


	//   ....[172]....
        /*038c*/ 	.word	0xffffffff


	//   ....[173]....
        /*0390*/ 	.word	0xffffffff


	//   ....[174]....
        /*0394*/ 	.word	0xffffffff


	//   ....[175]....
        /*0398*/ 	.word	0xffffffff


	//   ....[176]....
        /*039c*/ 	.word	0xffffffff


	//   ....[177]....
        /*03a0*/ 	.word	0xffffffff


	//   ....[178]....
        /*03a4*/ 	.word	0xffffffff


	//   ....[179]....
        /*03a8*/ 	.word	0xffffffff


	//   ....[180]....
        /*03ac*/ 	.word	0xffffffff


	//   ....[181]....
        /*03b0*/ 	.word	0xffffffff


	//   ....[182]....
        /*03b4*/ 	.word	0xffffffff


	//   ....[183]....
        /*03b8*/ 	.word	0xffffffff


	//   ....[184]....
        /*03bc*/ 	.word	0xffffffff


	//   ....[185]....
        /*03c0*/ 	.word	0xffffffff


	//   ....[186]....
        /*03c4*/ 	.word	0xffffffff


	//   ....[187]....
        /*03c8*/ 	.word	0xffffffff


	//   ....[188]....
        /*03cc*/ 	.word	0xffffffff


	//   ....[189]....
        /*03d0*/ 	.word	0xffffffff


	//   ....[190]....
        /*03d4*/ 	.word	0xffffffff


	//   ....[191]....
        /*03d8*/ 	.word	0xffffffff


	//   ....[192]....
        /*03dc*/ 	.word	0xffffffff


	//   ....[193]....
        /*03e0*/ 	.word	0xffffffff


	//   ....[194]....
        /*03e4*/ 	.word	0xffffffff


	//   ....[195]....
        /*03e8*/ 	.word	0xffffffff


	//   ....[196]....
        /*03ec*/ 	.word	0xffffffff


	//   ....[197]....
        /*03f0*/ 	.word	0xffffffff


	//   ....[198]....
        /*03f4*/ 	.word	0xffffffff


	//   ....[199]....
        /*03f8*/ 	.word	0xffffffff


	//   ....[200]....
        /*03fc*/ 	.word	0xffffffff


	//   ....[201]....
        /*0400*/ 	.word	0xffffffff


	//   ....[202]....
        /*0404*/ 	.word	0xffffffff


	//   ....[203]....
        /*0408*/ 	.word	0xffffffff


	//   ....[204]....
        /*040c*/ 	.word	0xffffffff


	//   ....[205]....
        /*0410*/ 	.word	0xffffffff


	//   ....[206]....
        /*0414*/ 	.word	0xffffffff


	//   ....[207]....
        /*0418*/ 	.word	0xffffffff


	//   ....[208]....
        /*041c*/ 	.word	0xffffffff


	//   ....[209]....
        /*0420*/ 	.word	0xffffffff


	//   ....[210]....
        /*0424*/ 	.word	0xffffffff


	//   ....[211]....
        /*0428*/ 	.word	0xffffffff


	//   ....[212]....
        /*042c*/ 	.word	0xffffffff


	//   ....[213]....
        /*0430*/ 	.word	0xffffffff


	//   ....[214]....
        /*0434*/ 	.word	0xffffffff


	//   ....[215]....
        /*0438*/ 	.word	0xffffffff


	//   ....[216]....
        /*043c*/ 	.word	0xffffffff


	//   ....[217]....
        /*0440*/ 	.word	0xffffffff


	//   ....[218]....
        /*0444*/ 	.word	0xffffffff


	//   ....[219]....
        /*0448*/ 	.word	0xffffffff


	//   ....[220]....
        /*044c*/ 	.word	0xffffffff


	//   ....[221]....
        /*0450*/ 	.word	0xffffffff


	//   ....[222]....
        /*0454*/ 	.word	0xffffffff


	//   ....[223]....
        /*0458*/ 	.word	0xffffffff


	//   ....[224]....
        /*045c*/ 	.word	0xffffffff


	//   ....[225]....
        /*0460*/ 	.word	0xffffffff


	//   ....[226]....
        /*0464*/ 	.word	0xffffffff


	//   ....[227]....
        /*0468*/ 	.word	0xffffffff


	//   ....[228]....
        /*046c*/ 	.word	0xffffffff


	//   ....[229]....
        /*0470*/ 	.word	0x0500002f


	//   ....[230]....
        /*0474*/ 	.word	0x0500002f


	//   ....[231]....
        /*0478*/ 	.word	0x0500002f


	//   ....[232]....
        /*047c*/ 	.word	0x0500002f


	//   ....[233]....
        /*0480*/ 	.word	0x0500002f


	//----- nvinfo : EIATTR_COOP_GROUP_INSTR_OFFSETS
	.align		4
.L_147:
        /*0484*/ 	.byte	0x04, 0x28
        /*0486*/ 	.short	(.L_149 - .L_148)


	//   ....[0]....
.L_148:
        /*0488*/ 	.word	0x00000e40


	//   ....[1]....
        /*048c*/ 	.word	0x00001890


	//   ....[2]....
        /*0490*/ 	.word	0x00002ad0


	//   ....[3]....
        /*0494*/ 	.word	0x00002af0


	//   ....[4]....
        /*0498*/ 	.word	0x00002b10


	//   ....[5]....
        /*049c*/ 	.word	0x00002b30


	//   ....[6]....
        /*04a0*/ 	.word	0x00002b50


	//   ....[7]....
        /*04a4*/ 	.word	0x00003000


	//   ....[8]....
        /*04a8*/ 	.word	0x00003010


	//   ....[9]....
        /*04ac*/ 	.word	0x00003030


	//   ....[10]....
        /*04b0*/ 	.word	0x00003050


	//   ....[11]....
        /*04b4*/ 	.word	0x000030a0


	//   ....[12]....
        /*04b8*/ 	.word	0x000030d0


	//   ....[13]....
        /*04bc*/ 	.word	0x00003120


	//   ....[14]....
        /*04c0*/ 	.word	0x00003160


	//   ....[15]....
        /*04c4*/ 	.word	0x00003250


	//   ....[16]....
        /*04c8*/ 	.word	0x00003280


	//   ....[17]....
        /*04cc*/ 	.word	0x00003290


	//   ....[18]....
        /*04d0*/ 	.word	0x000032b0


	//   ....[19]....
        /*04d4*/ 	.word	0x000032f0


	//   ....[20]....
        /*04d8*/ 	.word	0x00003320


	//   ....[21]....
        /*04dc*/ 	.word	0x00003360


	//   ....[22]....
        /*04e0*/ 	.word	0x00003380


	//   ....[23]....
        /*04e4*/ 	.word	0x000033a0


	//   ....[24]....
        /*04e8*/ 	.word	0x00003490


	//   ....[25]....
        /*04ec*/ 	.word	0x000034c0


	//   ....[26]....
        /*04f0*/ 	.word	0x000034d0


	//   ....[27]....
        /*04f4*/ 	.word	0x000034f0


	//   ....[28]....
        /*04f8*/ 	.word	0x00003530


	//   ....[29]....
        /*04fc*/ 	.word	0x00003560


	//   ....[30]....
        /*0500*/ 	.word	0x000035a0


	//   ....[31]....
        /*0504*/ 	.word	0x000035c0


	//   ....[32]....
        /*0508*/ 	.word	0x000035e0


	//   ....[33]....
        /*050c*/ 	.word	0x000036d0


	//   ....[34]....
        /*0510*/ 	.word	0x00003700


	//   ....[35]....
        /*0514*/ 	.word	0x00003710


	//   ....[36]....
        /*0518*/ 	.word	0x00003730


	//   ....[37]....
        /*051c*/ 	.word	0x00003770


	//   ....[38]....
        /*0520*/ 	.word	0x000037a0


	//   ....[39]....
        /*0524*/ 	.word	0x000037e0


	//   ....[40]....
        /*0528*/ 	.word	0x00003800


	//   ....[41]....
        /*052c*/ 	.word	0x00003820


	//   ....[42]....
        /*0530*/ 	.word	0x00003930


	//   ....[43]....
        /*0534*/ 	.word	0x00003960


	//   ....[44]....
        /*0538*/ 	.word	0x00003970


	//   ....[45]....
        /*053c*/ 	.word	0x00003990


	//   ....[46]....
        /*0540*/ 	.word	0x000039d0


	//   ....[47]....
        /*0544*/ 	.word	0x00003a00


	//   ....[48]....
        /*0548*/ 	.word	0x00003a40


	//   ....[49]....
        /*054c*/ 	.word	0x00003a60


	//   ....[50]....
        /*0550*/ 	.word	0x00003a80


	//   ....[51]....
        /*0554*/ 	.word	0x00003b90


	//   ....[52]....
        /*0558*/ 	.word	0x00003bc0


	//   ....[53]....
        /*055c*/ 	.word	0x00003bd0


	//   ....[54]....
        /*0560*/ 	.word	0x00003bf0


	//   ....[55]....
        /*0564*/ 	.word	0x00003c30


	//   ....[56]....
        /*0568*/ 	.word	0x00003c60


	//   ....[57]....
        /*056c*/ 	.word	0x00003ca0


	//   ....[58]....
        /*0570*/ 	.word	0x00003cc0


	//   ....[59]....
        /*0574*/ 	.word	0x00003ce0


	//   ....[60]....
        /*0578*/ 	.word	0x00003df0


	//   ....[61]....
        /*057c*/ 	.word	0x00003e20


	//   ....[62]....
        /*0580*/ 	.word	0x00003e30


	//   ....[63]....
        /*0584*/ 	.word	0x00003e50


	//   ....[64]....
        /*0588*/ 	.word	0x00003e90


	//   ....[65]....
        /*058c*/ 	.word	0x00003ec0


	//   ....[66]....
        /*0590*/ 	.word	0x00003f00


	//   ....[67]....
        /*0594*/ 	.word	0x00003f20


	//   ....[68]....
        /*0598*/ 	.word	0x00003f40


	//   ....[69]....
        /*059c*/ 	.word	0x00004050


	//   ....[70]....
        /*05a0*/ 	.word	0x00004080


	//   ....[71]....
        /*05a4*/ 	.word	0x00004090


	//   ....[72]....
        /*05a8*/ 	.word	0x000040b0


	//   ....[73]....
        /*05ac*/ 	.word	0x000040f0


	//   ....[74]....
        /*05b0*/ 	.word	0x00004120


	//   ....[75]....
        /*05b4*/ 	.word	0x00004160


	//   ....[76]....
        /*05b8*/ 	.word	0x00004180


	//   ....[77]....
        /*05bc*/ 	.word	0x000041a0


	//   ....[78]....
        /*05c0*/ 	.word	0x000042b0


	//   ....[79]....
        /*05c4*/ 	.word	0x00004300


	//   ....[80]....
        /*05c8*/ 	.word	0x00004310


	//   ....[81]....
        /*05cc*/ 	.word	0x00004330


	//   ....[82]....
        /*05d0*/ 	.word	0x00004370


	//   ....[83]....
        /*05d4*/ 	.word	0x000043a0


	//   ....[84]....
        /*05d8*/ 	.word	0x000043e0


	//   ....[85]....
        /*05dc*/ 	.word	0x00004400


	//   ....[86]....
        /*05e0*/ 	.word	0x00004420


	//   ....[87]....
        /*05e4*/ 	.word	0x00004510


	//   ....[88]....
        /*05e8*/ 	.word	0x00004560


	//   ....[89]....
        /*05ec*/ 	.word	0x00004570


	//   ....[90]....
        /*05f0*/ 	.word	0x000045a0


	//   ....[91]....
        /*05f4*/ 	.word	0x000045c0


	//   ....[92]....
        /*05f8*/ 	.word	0x00004610


	//   ....[93]....
        /*05fc*/ 	.word	0x00004630


	//   ....[94]....
        /*0600*/ 	.word	0x00004670


	//   ....[95]....
        /*0604*/ 	.word	0x00004690


	//   ....[96]....
        /*0608*/ 	.word	0x00004770


	//   ....[97]....
        /*060c*/ 	.word	0x000047c0


	//   ....[98]....
        /*0610*/ 	.word	0x000047d0


	//   ....[99]....
        /*0614*/ 	.word	0x00004820


	//   ....[100]....
        /*0618*/ 	.word	0x00004850


	//   ....[101]....
        /*061c*/ 	.word	0x00004880


	//   ....[102]....
        /*0620*/ 	.word	0x000048b0


	//   ....[103]....
        /*0624*/ 	.word	0x000048e0


	//   ....[104]....
        /*0628*/ 	.word	0x00004910


	//   ....[105]....
        /*062c*/ 	.word	0x000049d0


	//   ....[106]....
        /*0630*/ 	.word	0x00004a20


	//   ....[107]....
        /*0634*/ 	.word	0x00004a30


	//   ....[108]....
        /*0638*/ 	.word	0x00004a80


	//   ....[109]....
        /*063c*/ 	.word	0x00004ab0


	//   ....[110]....
        /*0640*/ 	.word	0x00004ae0


	//   ....[111]....
        /*0644*/ 	.word	0x00004b10


	//   ....[112]....
        /*0648*/ 	.word	0x00004b40


	//   ....[113]....
        /*064c*/ 	.word	0x00004b70


	//   ....[114]....
        /*0650*/ 	.word	0x00004c60


	//   ....[115]....
        /*0654*/ 	.word	0x00004c80


	//   ....[116]....
        /*0658*/ 	.word	0x00004c90


	//   ....[117]....
        /*065c*/ 	.word	0x00004ce0


	//   ....[118]....
        /*0660*/ 	.word	0x00004d10


	//   ....[119]....
        /*0664*/ 	.word	0x00004d40


	//   ....[120]....
        /*0668*/ 	.word	0x00004d70


	//   ....[121]....
        /*066c*/ 	.word	0x00004da0


	//   ....[122]....
        /*0670*/ 	.word	0x00004dd0


	//   ....[123]....
        /*0674*/ 	.word	0x00004ec0


	//   ....[124]....
        /*0678*/ 	.word	0x00004f00


	//   ....[125]....
        /*067c*/ 	.word	0x00004f10


	//   ....[126]....
        /*0680*/ 	.word	0x00004f60


	//   ....[127]....
        /*0684*/ 	.word	0x00004f90


	//   ....[128]....
        /*0688*/ 	.word	0x00004fc0


	//   ....[129]....
        /*068c*/ 	.word	0x00004ff0


	//   ....[130]....
        /*0690*/ 	.word	0x00005020


	//   ....[131]....
        /*0694*/ 	.word	0x00005050


	//   ....[132]....
        /*0698*/ 	.word	0x00005140


	//   ....[133]....
        /*069c*/ 	.word	0x00005170


	//   ....[134]....
        /*06a0*/ 	.word	0x00005180


	//   ....[135]....
        /*06a4*/ 	.word	0x000051d0


	//   ....[136]....
        /*06a8*/ 	.word	0x00005200


	//   ....[137]....
        /*06ac*/ 	.word	0x00005230


	//   ....[138]....
        /*06b0*/ 	.word	0x00005260


	//   ....[139]....
        /*06b4*/ 	.word	0x00005290


	//   ....[140]....
        /*06b8*/ 	.word	0x000052c0


	//   ....[141]....
        /*06bc*/ 	.word	0x000053e0


	//   ....[142]....
        /*06c0*/ 	.word	0x000053f0


	//   ....[143]....
        /*06c4*/ 	.word	0x00005440


	//   ....[144]....
        /*06c8*/ 	.word	0x00005470


	//   ....[145]....
        /*06cc*/ 	.word	0x000054a0


	//   ....[146]....
        /*06d0*/ 	.word	0x000054d0


	//   ....[147]....
        /*06d4*/ 	.word	0x00005500


	//   ....[148]....
        /*06d8*/ 	.word	0x00005530


	//   ....[149]....
        /*06dc*/ 	.word	0x00005560


	//   ....[150]....
        /*06e0*/ 	.word	0x00005600


	//   ....[151]....
        /*06e4*/ 	.word	0x00005620


	//   ....[152]....
        /*06e8*/ 	.word	0x00005630


	//   ....[153]....
        /*06ec*/ 	.word	0x00005680


	//   ....[154]....
        /*06f0*/ 	.word	0x000056b0


	//   ....[155]....
        /*06f4*/ 	.word	0x000056e0


	//   ....[156]....
        /*06f8*/ 	.word	0x00005710


	//   ....[157]....
        /*06fc*/ 	.word	0x00005740


	//   ....[158]....
        /*0700*/ 	.word	0x00005770


	//   ....[159]....
        /*0704*/ 	.word	0x000058a0


	//   ....[160]....
        /*0708*/ 	.word	0x00005d40


	//   ....[161]....
        /*070c*/ 	.word	0x00006070


	//   ....[162]....
        /*0710*/ 	.word	0x00006130


	//   ....[163]....
        /*0714*/ 	.word	0x000061f0


	//   ....[164]....
        /*0718*/ 	.word	0x000062b0


	//   ....[165]....
        /*071c*/ 	.word	0x00006370


	//   ....[166]....
        /*0720*/ 	.word	0x00006430


	//   ....[167]....
        /*0724*/ 	.word	0x000064f0


	//   ....[168]....
        /*0728*/ 	.word	0x000065b0


	//   ....[169]....
        /*072c*/ 	.word	0x00006670


	//   ....[170]....
        /*0730*/ 	.word	0x00006730


	//   ....[171]....
        /*0734*/ 	.word	0x000067f0


	//   ....[172]....
        /*0738*/ 	.word	0x000068b0


	//   ....[173]....
        /*073c*/ 	.word	0x00006970


	//   ....[174]....
        /*0740*/ 	.word	0x00006a30


	//   ....[175]....
        /*0744*/ 	.word	0x00006af0


	//   ....[176]....
        /*0748*/ 	.word	0x00006bb0


	//   ....[177]....
        /*074c*/ 	.word	0x00006c70


	//   ....[178]....
        /*0750*/ 	.word	0x00006e60


	//   ....[179]....
        /*0754*/ 	.word	0x00006f90


	//   ....[180]....
        /*0758*/ 	.word	0x000070c0


	//   ....[181]....
        /*075c*/ 	.word	0x000071f0


	//   ....[182]....
        /*0760*/ 	.word	0x00007320


	//   ....[183]....
        /*0764*/ 	.word	0x00007450


	//   ....[184]....
        /*0768*/ 	.word	0x00007580


	//   ....[185]....
        /*076c*/ 	.word	0x000076b0


	//   ....[186]....
        /*0770*/ 	.word	0x000077e0


	//   ....[187]....
        /*0774*/ 	.word	0x00007910


	//   ....[188]....
        /*0778*/ 	.word	0x00007a40


	//   ....[189]....
        /*077c*/ 	.word	0x00007b60


	//   ....[190]....
        /*0780*/ 	.word	0x00007c70


	//   ....[191]....
        /*0784*/ 	.word	0x00007d80


	//   ....[192]....
        /*0788*/ 	.word	0x00007e90


	//   ....[193]....
        /*078c*/ 	.word	0x00007fa0


	//   ....[194]....
        /*0790*/ 	.word	0x000080b0


	//   ....[195]....
        /*0794*/ 	.word	0x00008eb0


	//   ....[196]....
        /*0798*/ 	.word	0x00008f40


	//   ....[197]....
        /*079c*/ 	.word	0x00008fc0


	//   ....[198]....
        /*07a0*/ 	.word	0x00009050


	//   ....[199]....
        /*07a4*/ 	.word	0x000090d0


	//   ....[200]....
        /*07a8*/ 	.word	0x00009160


	//   ....[201]....
        /*07ac*/ 	.word	0x000091e0


	//   ....[202]....
        /*07b0*/ 	.word	0x00009270


	//   ....[203]....
        /*07b4*/ 	.word	0x000092f0


	//   ....[204]....
        /*07b8*/ 	.word	0x00009380


	//   ....[205]....
        /*07bc*/ 	.word	0x00009400


	//   ....[206]....
        /*07c0*/ 	.word	0x00009490


	//   ....[207]....
        /*07c4*/ 	.word	0x00009510


	//   ....[208]....
        /*07c8*/ 	.word	0x000095a0


	//   ....[209]....
        /*07cc*/ 	.word	0x00009620


	//   ....[210]....
        /*07d0*/ 	.word	0x000096b0


	//   ....[211]....
        /*07d4*/ 	.word	0x00009730


	//   ....[212]....
        /*07d8*/ 	.word	0x00009890


	//   ....[213]....
        /*07dc*/ 	.word	0x00009960


	//   ....[214]....
        /*07e0*/ 	.word	0x00009a10


	//   ....[215]....
        /*07e4*/ 	.word	0x00009ad0


	//   ....[216]....
        /*07e8*/ 	.word	0x00009b80


	//   ....[217]....
        /*07ec*/ 	.word	0x00009c40


	//   ....[218]....
        /*07f0*/ 	.word	0x00009cf0


	//   ....[219]....
        /*07f4*/ 	.word	0x00009db0


	//   ....[220]....
        /*07f8*/ 	.word	0x00009e60


	//   ....[221]....
        /*07fc*/ 	.word	0x00009f20


	//   ....[222]....
        /*0800*/ 	.word	0x00009fd0


	//   ....[223]....
        /*0804*/ 	.word	0x0000a090


	//   ....[224]....
        /*0808*/ 	.word	0x0000a140


	//   ....[225]....
        /*080c*/ 	.word	0x0000a200


	//   ....[226]....
        /*0810*/ 	.word	0x0000a2a0


	//   ....[227]....
        /*0814*/ 	.word	0x0000a360


	//   ....[228]....
        /*0818*/ 	.word	0x0000a400


	//   ....[229]....
        /*081c*/ 	.word	0x0000a470


	//   ....[230]....
        /*0820*/ 	.word	0x0000a4e0


	//   ....[231]....
        /*0824*/ 	.word	0x0000a550


	//   ....[232]....
        /*0828*/ 	.word	0x0000a5c0


	//   ....[233]....
        /*082c*/ 	.word	0x0000a630


	//----- nvinfo : EIATTR_VRC_CTA_INIT_COUNT
	.align		4
.L_149:
        /*0830*/ 	.byte	0x02, 0x4a
	.zero		1
	.zero		1


	//----- nvinfo : EIATTR_EXIT_INSTR_OFFSETS
	.align		4
        /*0834*/ 	.byte	0x04, 0x1c
        /*0836*/ 	.short	(.L_151 - .L_150)


	//   ....[0]....
.L_150:
        /*0838*/ 	.word	0x00002570


	//   ....[1]....
        /*083c*/ 	.word	0x000028d0


	//   ....[2]....
        /*0840*/ 	.word	0x000028f0


	//   ....[3]....
        /*0844*/ 	.word	0x00009740


	//   ....[4]....
        /*0848*/ 	.word	0x0000a410


	//----- nvinfo : EIATTR_MAX_THREADS
	.align		4
.L_151:
        /*084c*/ 	.byte	0x04, 0x05
        /*084e*/ 	.short	(.L_153 - .L_152)
.L_152:
        /*0850*/ 	.word	0x00000180
        /*0854*/ 	.word	0x00000001
        /*0858*/ 	.word	0x00000001


	//----- nvinfo : EIATTR_CRS_STACK_SIZE
	.align		4
.L_153:
        /*085c*/ 	.byte	0x04, 0x1e
        /*085e*/ 	.short	(.L_155 - .L_154)
.L_154:
        /*0860*/ 	.word	0x00000000


	//----- nvinfo : EIATTR_CBANK_PARAM_SIZE
	.align		4
.L_155:
        /*0864*/ 	.byte	0x03, 0x19
        /*0866*/ 	.short	0x004d


	//----- nvinfo : EIATTR_PARAM_CBANK
	.align		4
        /*0868*/ 	.byte	0x04, 0x0a
        /*086a*/ 	.short	(.L_157 - .L_156)
	.align		4
.L_156:
        /*086c*/ 	.word	index@(.nv.constant0._ZN3cub18CUB_300001_SM_10006detail10radix_sort29DeviceRadixSortOnesweepKernelINS1_5radix10policy_hubIiiyE10Policy1000ELNS0_9SortOrderE1EiiyiiNS1_21identity_decomposer_tEEEvPT5_SB_PT3_PKSC_PT1_PKSG_PT2_PKSK_T4_iiT6_)
        /*0870*/ 	.short	0x0380
        /*0872*/ 	.short	0x004d


	//----- nvinfo : EIATTR_SW_WAR
	.align		4
.L_157:
        /*0874*/ 	.byte	0x04, 0x36
        /*0876*/ 	.short	(.L_159 - .L_158)
.L_158:
        /*0878*/ 	.word	0x00000008
.L_159:


//--------------------- .nv.info._ZN3cub18CUB_300001_SM_10006detail10radix_sort33DeviceRadixSortExclusiveSumKernelINS1_5radix10policy_hubIiiyE10Policy1000EyEEvPT0_ --------------------------
	.section	.nv.info._ZN3cub18CUB_300001_SM_10006detail10radix_sort33DeviceRadixSortExclusiveSumKernelINS1_5radix10policy_hubIiiyE10Policy1000EyEEvPT0_,"",@"SHT_CUDA_INFO"
	.sectionflags	@""
	.align	4


	//----- nvinfo : EIATTR_CUDA_API_VERSION
	.align		4
        /*0000*/ 	.byte	0x04, 0x37
        /*0002*/ 	.short	(.L_161 - .L_160)
.L_160:
        /*0004*/ 	.word	0x00000082


	//----- nvinfo : EIATTR_KPARAM_INFO
	.align		4
.L_161:
        /*0008*/ 	.byte	0x04, 0x17
        /*000a*/ 	.short	(.L_163 - .L_162)
.L_162:
        /*000c*/ 	.word	0x00000000
        /*0010*/ 	.short	0x0000
        /*0012*/ 	.short	0x0000
        /*0014*/ 	.byte	0x00, 0xf5, 0x21, 0x00


	//----- nvinfo : EIATTR_SPARSE_MMA_MASK
	.align		4
.L_163:
        /*0018*/ 	.byte	0x03, 0x50
        /*001a*/ 	.short	0x0000


	//----- nvinfo : EIATTR_MAXREG_COUNT
	.align		4
        /*001c*/ 	.byte	0x03, 0x1b
        /*001e*/ 	.short	0x00ff


	//----- nvinfo : EIATTR_NUM_BARRIERS
	.align		4
        /*0020*/ 	.byte	0x02, 0x4c
        /*0022*/ 	.byte	0x01
	.zero		1


	//----- nvinfo : EIATTR_MERCURY_ISA_VERSION
	.align		4
        /*0024*/ 	.byte	0x03, 0x5f
        /*0026*/ 	.short	0x0101


	//----- nvinfo : EIATTR_COOP_GROUP_MASK_REGIDS
	.align		4
        /*0028*/ 	.byte	0x04, 0x29
        /*002a*/ 	.short	(.L_165 - .L_164)


	//   ....[0]....
.L_164:
        /*002c*/ 	.word	0xffffffff


	//   ....[1]....
        /*0030*/ 	.word	0xffffffff


	//   ....[2]....
        /*0034*/ 	.word	0xffffffff


	//   ....[3]....
        /*0038*/ 	.word	0xffffffff


	//   ....[4]....
        /*003c*/ 	.word	0xffffffff


	//   ....[5]....
        /*0040*/ 	.word	0xffffffff


	//   ....[6]....
        /*0044*/ 	.word	0xffffffff


	//   ....[7]....
        /*0048*/ 	.word	0xffffffff


	//   ....[8]....
        /*004c*/ 	.word	0xffffffff


	//   ....[9]....
        /*0050*/ 	.word	0xffffffff


	//   ....[10]....
        /*0054*/ 	.word	0x05000015


	//   ....[11]....
        /*0058*/ 	.word	0x05000015


	//   ....[12]....
        /*005c*/ 	.word	0x05000015


	//   ....[13]....
        /*0060*/ 	.word	0x05000015


	//   ....[14]....
        /*0064*/ 	.word	0x05000015


	//   ....[15]....
        /*0068*/ 	.word	0x05000015


	//   ....[16]....
        /*006c*/ 	.word	0x05000015


	//   ....[17]....
        /*0070*/ 	.word	0x05000015


	//   ....[18]....
        /*0074*/ 	.word	0x05000015


	//   ....[19]....
        /*0078*/ 	.word	0x05000015


	//----- nvinfo : EIATTR_COOP_GROUP_INSTR_OFFSETS
	.align		4
.L_165:
        /*007c*/ 	.byte	0x04, 0x28
        /*007e*/ 	.short	(.L_167 - .L_166)


	//   ....[0]....
.L_166:
        /*0080*/ 	.word	0x00000250


	//   ....[1]....
        /*0084*/ 	.word	0x00000260


	//   ....[2]....
        /*0088*/ 	.word	0x000002a0


	//   ....[3]....
        /*008c*/ 	.word	0x000002c0


	//   ....[4]....
        /*0090*/ 	.word	0x00000310


	//   ....[5]....
        /*0094*/ 	.word	0x00000320


	//   ....[6]....
        /*0098*/ 	.word	0x00000360


	//   ....[7]....
        /*009c*/ 	.word	0x00000380


	//   ....[8]....
        /*00a0*/ 	.word	0x000003d0


	//   ....[9]....
        /*00a4*/ 	.word	0x000003e0


	//   ....[10]....
        /*00a8*/ 	.word	0x00000660


	//   ....[11]....
        /*00ac*/ 	.word	0x000006b0


	//   ....[12]....
        /*00b0*/ 	.word	0x00000740


	//   ....[13]....
        /*00b4*/ 	.word	0x00000790


	//   ....[14]....
        /*00b8*/ 	.word	0x00000820


	//   ....[15]....
        /*00bc*/ 	.word	0x00000870


	//   ....[16]....
        /*00c0*/ 	.word	0x00000900


	//   ....[17]....
        /*00c4*/ 	.word	0x00000950


	//   ....[18]....
        /*00c8*/ 	.word	0x000009e0


	//   ....[19]....
        /*00cc*/ 	.word	0x00000a30


	//----- nvinfo : EIATTR_VRC_CTA_INIT_COUNT
	.align		4
.L_167:
        /*00d0*/ 	.byte	0x02, 0x4a
	.zero		1
	.zero		1


	//----- nvinfo : EIATTR_EXIT_INSTR_OFFSETS
	.align		4
        /*00d4*/ 	.byte	0x04, 0x1c
        /*00d6*/ 	.short	(.L_169 - .L_168)


	//   ....[0]....
.L_168:
        /*00d8*/ 	.word	0x000005d0


	//   ....[1]....
        /*00dc*/ 	.word	0x00000600


	//----- nvinfo : EIATTR_CRS_STACK_SIZE
	.align		4
.L_169:
        /*00e0*/ 	.byte	0x04, 0x1e
        /*00e2*/ 	.short	(.L_171 - .L_170)
.L_170:
        /*00e4*/ 	.word	0x00000000


	//----- nvinfo : EIATTR_CBANK_PARAM_SIZE
	.align		4
.L_171:
        /*00e8*/ 	.byte	0x03, 0x19
        /*00ea*/ 	.short	0x0008


	//----- nvinfo : EIATTR_PARAM_CBANK
	.align		4
        /*00ec*/ 	.byte	0x04, 0x0a
        /*00ee*/ 	.short	(.L_173 - .L_172)
	.align		4
.L_172:
        /*00f0*/ 	.word	index@(.nv.constant0._ZN3cub18CUB_300001_SM_10006detail10radix_sort33DeviceRadixSortExclusiveSumKernelINS1_5radix10policy_hubIiiyE10Policy1000EyEEvPT0_)
        /*00f4*/ 	.short	0x0380
        /*00f6*/ 	.short	0x0008


	//----- nvinfo : EIATTR_SW_WAR
	.align		4
.L_173:
        /*00f8*/ 	.byte	0x04, 0x36
        /*00fa*/ 	.short	(.L_175 - .L_174)
.L_174:
        /*00fc*/ 	.word	0x00000008
.L_175:


//--------------------- .nv.info._ZN3cub18CUB_300001_SM_10006detail10radix_sort30DeviceRadixSortHistogramKernelINS1_5radix10policy_hubIiiyE10Policy1000ELNS0_9SortOrderE1EiyNS1_21identity_decomposer_tEEEvPT2_PKT1_SA_iiT3_ --------------------------
	.section	.nv.info._ZN3cub18CUB_300001_SM_10006detail10radix_sort30DeviceRadixSortHistogramKernelINS1_5radix10policy_hubIiiyE10Policy1000ELNS0_9SortOrderE1EiyNS1_21identity_decomposer_tEEEvPT2_PKT1_SA_iiT3_,"",@"SHT_CUDA_INFO"
	.sectionflags	@""
	.align	4


	//----- nvinfo : EIATTR_CUDA_API_VERSION
	.align		4
        /*0000*/ 	.byte	0x04, 0x37
        /*0002*/ 	.short	(.L_177 - .L_176)
.L_176:
        /*0004*/ 	.word	0x00000082


	//----- nvinfo : EIATTR_KPARAM_INFO
	.align		4
.L_177:
        /*0008*/ 	.byte	0x04, 0x17
        /*000a*/ 	.short	(.L_179 - .L_178)
.L_178:
        /*000c*/ 	.word	0x00000000
        /*0010*/ 	.short	0x0005
        /*0012*/ 	.short	0x0020
        /*0014*/ 	.byte	0x00, 0xf0, 0x05, 0x00


	//----- nvinfo : EIATTR_KPARAM_INFO
	.align		4
.L_179:
        /*0018*/ 	.byte	0x04, 0x17
        /*001a*/ 	.short	(.L_181 - .L_180)
.L_180:
        /*001c*/ 	.word	0x00000000
        /*0020*/ 	.short	0x0004
        /*0022*/ 	.short	0x001c
        /*0024*/ 	.byte	0x00, 0xf0, 0x11, 0x00


	//----- nvinfo : EIATTR_KPARAM_INFO
	.align		4
.L_181:
        /*0028*/ 	.byte	0x04, 0x17
        /*002a*/ 	.short	(.L_183 - .L_182)
.L_182:
        /*002c*/ 	.word	0x00000000
        /*0030*/ 	.short	0x0003
        /*0032*/ 	.short	0x0018
        /*0034*/ 	.byte	0x00, 0xf0, 0x11, 0x00


	//----- nvinfo : EIATTR_KPARAM_INFO
	.align		4
.L_183:
        /*0038*/ 	.byte	0x04, 0x17
        /*003a*/ 	.short	(.L_185 - .L_184)
.L_184:
        /*003c*/ 	.word	0x00000000
        /*0040*/ 	.short	0x0002
        /*0042*/ 	.short	0x0010
        /*0044*/ 	.byte	0x00, 0xf0, 0x21, 0x00


	//----- nvinfo : EIATTR_KPARAM_INFO
	.align		4
.L_185:
        /*0048*/ 	.byte	0x04, 0x17
        /*004a*/ 	.short	(.L_187 - .L_186)
.L_186:
        /*004c*/ 	.word	0x00000000
        /*0050*/ 	.short	0x0001
        /*0052*/ 	.short	0x0008
        /*0054*/ 	.byte	0x00, 0xf5, 0x21, 0x00


	//----- nvinfo : EIATTR_KPARAM_INFO
	.align		4
.L_187:
        /*0058*/ 	.byte	0x04, 0x17
        /*005a*/ 	.short	(.L_189 - .L_188)
.L_188:
        /*005c*/ 	.word	0x00000000
        /*0060*/ 	.short	0x0000
        /*0062*/ 	.short	0x0000
        /*0064*/ 	.byte	0x00, 0xf5, 0x21, 0x00


	//----- nvinfo : EIATTR_SPARSE_MMA_MASK
	.align		4
.L_189:
        /*0068*/ 	.byte	0x03, 0x50
        /*006a*/ 	.short	0x0000


	//----- nvinfo : EIATTR_MAXREG_COUNT
	.align		4
        /*006c*/ 	.byte	0x03, 0x1b
        /*006e*/ 	.short	0x00ff


	//----- nvinfo : EIATTR_NUM_BARRIERS
	.align		4
        /*0070*/ 	.byte	0x02, 0x4c
        /*0072*/ 	.byte	0x01
	.zero		1


	//----- nvinfo : EIATTR_MERCURY_ISA_VERSION
	.align		4
        /*0074*/ 	.byte	0x03, 0x5f
        /*0076*/ 	.short	0x0101


	//----- nvinfo : EIATTR_VRC_CTA_INIT_COUNT
	.align		4
        /*0078*/ 	.byte	0x02, 0x4a
	.zero		1
	.zero		1


	//----- nvinfo : EIATTR_EXIT_INSTR_OFFSETS
	.align		4
        /*007c*/ 	.byte	0x04, 0x1c
        /*007e*/ 	.short	(.L_191 - .L_190)


	//   ....[0]....
.L_190:
        /*0080*/ 	.word	0x00000040


	//   ....[1]....
        /*0084*/ 	.word	0x00002ee0


	//----- nvinfo : EIATTR_MAX_THREADS
	.align		4
.L_191:
        /*0088*/ 	.byte	0x04, 0x05
        /*008a*/ 	.short	(.L_193 - .L_192)
.L_192:
        /*008c*/ 	.word	0x00000080
        /*0090*/ 	.word	0x00000001
        /*0094*/ 	.word	0x00000001


	//----- nvinfo : EIATTR_CRS_STACK_SIZE
	.align		4
.L_193:
        /*0098*/ 	.byte	0x04, 0x1e
        /*009a*/ 	.short	(.L_195 - .L_194)
.L_194:
        /*009c*/ 	.word	0x00000000


	//----- nvinfo : EIATTR_CBANK_PARAM_SIZE
	.align		4
.L_195:
        /*00a0*/ 	.byte	0x03, 0x19
        /*00a2*/ 	.short	0x0021


	//----- nvinfo : EIATTR_PARAM_CBANK
	.align		4
        /*00a4*/ 	.byte	0x04, 0x0a
        /*00a6*/ 	.short	(.L_197 - .L_196)
	.align		4
.L_196:
        /*00a8*/ 	.word	index@(.nv.constant0._ZN3cub18CUB_300001_SM_10006detail10radix_sort30DeviceRadixSortHistogramKernelINS1_5radix10policy_hubIiiyE10Policy1000ELNS0_9SortOrderE1EiyNS1_21identity_decomposer_tEEEvPT2_PKT1_SA_iiT3_)
        /*00ac*/ 	.short	0x0380
        /*00ae*/ 	.short	0x0021


	//----- nvinfo : EIATTR_SW_WAR
	.align		4
.L_197:
        /*00b0*/ 	.byte	0x04, 0x36
        /*00b2*/ 	.short	(.L_199 - .L_198)
.L_198:
        /*00b4*/ 	.word	0x00000008
.L_199:


//--------------------- .nv.info._ZN3cub18CUB_300001_SM_10006detail10radix_sort31DeviceRadixSortSingleTileKernelINS1_5radix10policy_hubIiiyE10Policy1000ELNS0_9SortOrderE1EiiyNS1_21identity_decomposer_tEEEvPKT1_PSA_PKT2_PSE_T3_iiT4_ --------------------------
	.section	.nv.info._ZN3cub18CUB_300001_SM_10006detail10radix_sort31DeviceRadixSortSingleTileKernelINS1_5radix10policy_hubIiiyE10Policy1000ELNS0_9SortOrderE1EiiyNS1_21identity_decomposer_tEEEvPKT1_PSA_PKT2_PSE_T3_iiT4_,"",@"SHT_CUDA_INFO"
	.sectionflags	@""
	.align	4


	//----- nvinfo : EIATTR_CUDA_API_VERSION
	.align		4
        /*0000*/ 	.byte	0x04, 0x37
        /*0002*/ 	.short	(.L_201 - .L_200)
.L_200:
        /*0004*/ 	.word	0x00000082


	//----- nvinfo : EIATTR_KPARAM_INFO
	.align		4
.L_201:
        /*0008*/ 	.byte	0x04, 0x17
        /*000a*/ 	.short	(.L_203 - .L_202)
.L_202:
        /*000c*/ 	.word	0x00000000
        /*0010*/ 	.short	0x0007
        /*0012*/ 	.short	0x0030
        /*0014*/ 	.byte	0x00, 0xf0, 0x05, 0x00


	//----- nvinfo : EIATTR_KPARAM_INFO
	.align		4
.L_203:
        /*0018*/ 	.byte	0x04, 0x17
        /*001a*/ 	.short	(.L_205 - .L_204)
.L_204:
        /*001c*/ 	.word	0x00000000
        /*0020*/ 	.short	0x0006
        /*0022*/ 	.short	0x002c
        /*0024*/ 	.byte	0x00, 0xf0, 0x11, 0x00


	//----- nvinfo : EIATTR_KPARAM_INFO
	.align		4
.L_205:
        /*0028*/ 	.byte	0x04, 0x17
        /*002a*/ 	.short	(.L_207 - .L_206)
.L_206:
        /*002c*/ 	.word	0x00000000
        /*0030*/ 	.short	0x0005
        /*0032*/ 	.short	0x0028
        /*0034*/ 	.byte	0x00, 0xf0, 0x11, 0x00


	//----- nvinfo : EIATTR_KPARAM_INFO
	.align		4
.L_207:
        /*0038*/ 	.byte	0x04, 0x17
        /*003a*/ 	.short	(.L_209 - .L_208)
.L_208:
        /*003c*/ 	.word	0x00000000
        /*0040*/ 	.short	0x0004
        /*0042*/ 	.short	0x0020
        /*0044*/ 	.byte	0x00, 0xf0, 0x21, 0x00


	//----- nvinfo : EIATTR_KPARAM_INFO
	.align		4
.L_209:
        /*0048*/ 	.byte	0x04, 0x17
        /*004a*/ 	.short	(.L_211 - .L_210)
.L_210:
        /*004c*/ 	.word	0x00000000
        /*0050*/ 	.short	0x0003
        /*0052*/ 	.short	0x0018
        /*0054*/ 	.byte	0x00, 0xf5, 0x21, 0x00


	//----- nvinfo : EIATTR_KPARAM_INFO
	.align		4
.L_211:
        /*0058*/ 	.byte	0x04, 0x17
        /*005a*/ 	.short	(.L_213 - .L_212)
.L_212:
        /*005c*/ 	.word	0x00000000
        /*0060*/ 	.short	0x0002
        /*0062*/ 	.short	0x0010
        /*0064*/ 	.byte	0x00, 0xf5, 0x21, 0x00


	//----- nvinfo : EIATTR_KPARAM_INFO
	.align		4
.L_213:
        /*0068*/ 	.byte	0x04, 0x17
        /*006a*/ 	.short	(.L_215 - .L_214)
.L_214:
        /*006c*/ 	.word	0x00000000
        /*0070*/ 	.short	0x0001
        /*0072*/ 	.short	0x0008
        /*0074*/ 	.byte	0x00, 0xf5, 0x21, 0x00


	//----- nvinfo : EIATTR_KPARAM_INFO
	.align		4
.L_215:
        /*0078*/ 	.byte	0x04, 0x17
        /*007a*/ 	.short	(.L_217 - .L_216)
.L_216:
        /*007c*/ 	.word	0x00000000
        /*0080*/ 	.short	0x0000
        /*0082*/ 	.short	0x0000
        /*0084*/ 	.byte	0x00, 0xf5, 0x21, 0x00


	//----- nvinfo : EIATTR_SPARSE_MMA_MASK
	.align		4
.L_217:
        /*0088*/ 	.byte	0x03, 0x50
        /*008a*/ 	.short	0x0000


	//----- nvinfo : EIATTR_MAXREG_COUNT
	.align		4
        /*008c*/ 	.byte	0x03, 0x1b
        /*008e*/ 	.short	0x00ff


	//----- nvinfo : EIATTR_NUM_BARRIERS
	.align		4
        /*0090*/ 	.byte	0x02, 0x4c
        /*0092*/ 	.byte	0x01
	.zero		1


	//----- nvinfo : EIATTR_MERCURY_ISA_VERSION
	.align		4
        /*0094*/ 	.byte	0x03, 0x5f
        /*0096*/ 	.short	0x0101


	//----- nvinfo : EIATTR_COOP_GROUP_MASK_REGIDS
	.align		4
        /*0098*/ 	.byte	0x04, 0x29
        /*009a*/ 	.short	(.L_219 - .L_218)


	//   ....[0]....
.L_218:
        /*009c*/ 	.word	0xffffffff


	//   ....[1]....
        /*00a0*/ 	.word	0xffffffff


	//   ....[2]....
        /*00a4*/ 	.word	0xffffffff


	//   ....[3]....
        /*00a8*/ 	.word	0xffffffff


	//   ....[4]....
        /*00ac*/ 	.word	0xffffffff


	//----- nvinfo : EIATTR_COOP_GROUP_INSTR_OFFSETS
	.align		4
.L_219:
        /*00b0*/ 	.byte	0x04, 0x28
        /*00b2*/ 	.short	(.L_221 - .L_220)


	//   ....[0]....
.L_220:
        /*00b4*/ 	.word	0x00001de0


	//   ....[1]....
        /*00b8*/ 	.word	0x00001e00


	//   ....[2]....
        /*00bc*/ 	.word	0x00001e20


	//   ....[3]....
        /*00c0*/ 	.word	0x00001e40


	//   ....[4]....
        /*00c4*/ 	.word	0x00001e60


	//----- nvinfo : EIATTR_VRC_CTA_INIT_COUNT
	.align		4
.L_221:
        /*00c8*/ 	.byte	0x02, 0x4a
	.zero		1
	.zero		1


	//----- nvinfo : EIATTR_EXIT_INSTR_OFFSETS
	.align		4
        /*00cc*/ 	.byte	0x04, 0x1c
        /*00ce*/ 	.short	(.L_223 - .L_222)


	//   ....[0]....
.L_222:
        /*00d0*/ 	.word	0x00003bb0


	//   ....[1]....
        /*00d4*/ 	.word	0x00003c00


	//----- nvinfo : EIATTR_MAX_THREADS
	.align		4
.L_223:
        /*00d8*/ 	.byte	0x04, 0x05
        /*00da*/ 	.short	(.L_225 - .L_224)
.L_224:
        /*00dc*/ 	.word	0x00000100
        /*00e0*/ 	.word	0x00000001
        /*00e4*/ 	.word	0x00000001


	//----- nvinfo : EIATTR_CBANK_PARAM_SIZE
	.align		4
.L_225:
        /*00e8*/ 	.byte	0x03, 0x19
        /*00ea*/ 	.short	0x0031


	//----- nvinfo : EIATTR_PARAM_CBANK
	.align		4
        /*00ec*/ 	.byte	0x04, 0x0a
        /*00ee*/ 	.short	(.L_227 - .L_226)
	.align		4
.L_226:
        /*00f0*/ 	.word	index@(.nv.constant0._ZN3cub18CUB_300001_SM_10006detail10radix_sort31DeviceRadixSortSingleTileKernelINS1_5radix10policy_hubIiiyE10Policy1000ELNS0_9SortOrderE1EiiyNS1_21identity_decomposer_tEEEvPKT1_PSA_PKT2_PSE_T3_iiT4_)
        /*00f4*/ 	.short	0x0380
        /*00f6*/ 	.short	0x0031


	//----- nvinfo : EIATTR_SW_WAR
	.align		4
.L_227:
        /*00f8*/ 	.byte	0x04, 0x36
        /*00fa*/ 	.short	(.L_229 - .L_228)
.L_228:
        /*00fc*/ 	.word	0x00000008
.L_229:


//--------------------- .nv.info._ZN3cub18CUB_300001_SM_10006detail10radix_sort29DeviceRadixSortOnesweepKernelINS1_5radix10policy_hubIixyE10Policy1000ELNS0_9SortOrderE1EixyiiNS1_21identity_decomposer_tEEEvPT5_SB_PT3_PKSC_PT1_PKSG_PT2_PKSK_T4_iiT6_ --------------------------
	.section	.nv.info._ZN3cub18CUB_300001_SM_10006detail10radix_sort29DeviceRadixSortOnesweepKernelINS1_5radix10policy_hubIixyE10Policy1000ELNS0_9SortOrderE1EixyiiNS1_21identity_decomposer_tEEEvPT5_SB_PT3_PKSC_PT1_PKSG_PT2_PKSK_T4_iiT6_,"",@"SHT_CUDA_INFO"
	.sectionflags	@""
	.align	4


	//----- nvinfo : EIATTR_CUDA_API_VERSION
	.align		4
        /*0000*/ 	.byte	0x04, 0x37
        /*0002*/ 	.short	(.L_231 - .L_230)
.L_230:
        /*0004*/ 	.word	0x00000082


	//----- nvinfo : EIATTR_KPARAM_INFO
	.align		4
.L_231:
        /*0008*/ 	.byte	0x04, 0x17
        /*000a*/ 	.short	(.L_233 - .L_232)
.L_232:
        /*000c*/ 	.word	0x00000000
        /*0010*/ 	.short	0x000b
        /*0012*/ 	.short	0x004c
        /*0014*/ 	.byte	0x00, 0xf0, 0x05, 0x00


	//----- nvinfo : EIATTR_KPARAM_INFO
	.align		4
.L_233:
        /*0018*/ 	.byte	0x04, 0x17
        /*001a*/ 	.short	(.L_235 - .L_234)
.L_234:
        /*001c*/ 	.word	0x00000000
        /*0020*/ 	.short	0x000a
        /*0022*/ 	.short	0x0048
        /*0024*/ 	.byte	0x00, 0xf0, 0x11, 0x00


	//----- nvinfo : EIATTR_KPARAM_INFO
	.align		4
.L_235:
        /*0028*/ 	.byte	0x04, 0x17
        /*002a*/ 	.short	(.L_237 - .L_236)
.L_236:
        /*002c*/ 	.word	0x00000000
        /*0030*/ 	.short	0x0009
        /*0032*/ 	.short	0x0044
        /*0034*/ 	.byte	0x00, 0xf0, 0x11, 0x00


	//----- nvinfo : EIATTR_KPARAM_INFO
	.align		4
.L_237:
        /*0038*/ 	.byte	0x04, 0x17
        /*003a*/ 	.short	(.L_239 - .L_238)
.L_238:
        /*003c*/ 	.word	0x00000000
        /*0040*/ 	.short	0x0008
        /*0042*/ 	.short	0x0040
        /*0044*/ 	.byte	0x00, 0xf0, 0x11, 0x00


	//----- nvinfo : EIATTR_KPARAM_INFO
	.align		4
.L_239:
        /*0048*/ 	.byte	0x04, 0x17
        /*004a*/ 	.short	(.L_241 - .L_240)
.L_240:
        /*004c*/ 	.word	0x00000000
        /*0050*/ 	.short	0x0007
        /*0052*/ 	.short	0x0038
        /*0054*/ 	.byte	0x00, 0xf5, 0x21, 0x00


	//----- nvinfo : EIATTR_KPARAM_INFO
	.align		4
.L_241:
        /*0058*/ 	.byte	0x04, 0x17
        /*005a*/ 	.short	(.L_243 - .L_242)
.L_242:
        /*005c*/ 	.word	0x00000000
        /*0060*/ 	.short	0x0006
        /*0062*/ 	.short	0x0030
        /*0064*/ 	.byte	0x00, 0xf5, 0x21, 0x00


	//----- nvinfo : EIATTR_KPARAM_INFO
	.align		4
.L_243:
        /*0068*/ 	.byte	0x04, 0x17
        /*006a*/ 	.short	(.L_245 - .L_244)
.L_244:
        /*006c*/ 	.word	0x00000000
        /*0070*/ 	.short	0x0005
        /*0072*/ 	.short	0x0028
        /*0074*/ 	.byte	0x00, 0xf5, 0x21, 0x00


	//----- nvinfo : EIATTR_KPARAM_INFO
	.align		4
.L_245:
        /*0078*/ 	.byte	0x04, 0x17
        /*007a*/ 	.short	(.L_247 - .L_246)
.L_246:
        /*007c*/ 	.word	0x00000000
        /*0080*/ 	.short	0x0004
        /*0082*/ 	.short	0x0020
        /*0084*/ 	.byte	0x00, 0xf5, 0x21, 0x00


	//----- nvinfo : EIATTR_KPARAM_INFO
	.align		4
.L_247:
        /*0088*/ 	.byte	0x04, 0x17
        /*008a*/ 	.short	(.L_249 - .L_248)
.L_248:
        /*008c*/ 	.word	0x00000000
        /*0090*/ 	.short	0x0003
        /*0092*/ 	.short	0x0018
        /*0094*/ 	.byte	0x00, 0xf5, 0x21, 0x00


	//----- nvinfo : EIATTR_KPARAM_INFO
	.align		4
.L_249:
        /*0098*/ 	.byte	0x04, 0x17
        /*009a*/ 	.short	(.L_251 - .L_250)
.L_250:
        /*009c*/ 	.word	0x00000000
        /*00a0*/ 	.short	0x0002
        /*00a2*/ 	.short	0x0010
        /*00a4*/ 	.byte	0x00, 0xf5, 0x21, 0x00


	//----- nvinfo : EIATTR_KPARAM_INFO
	.align		4
.L_251:
        /*00a8*/ 	.byte	0x04, 0x17
        /*00aa*/ 	.short	(.L_253 - .L_252)
.L_252:
        /*00ac*/ 	.word	0x00000000
        /*00b0*/ 	.short	0x0001
        /*00b2*/ 	.short	0x0008
        /*00b4*/ 	.byte	0x00, 0xf5, 0x21, 0x00


	//----- nvinfo : EIATTR_KPARAM_INFO
	.align		4
.L_253:
        /*00b8*/ 	.byte	0x04, 0x17
        /*00ba*/ 	.short	(.L_255 - .L_254)
.L_254:
        /*00bc*/ 	.word	0x00000000
        /*00c0*/ 	.short	0x0000
        /*00c2*/ 	.short	0x0000
        /*00c4*/ 	.byte	0x00, 0xf5, 0x21, 0x00


	//----- nvinfo : EIATTR_SPARSE_MMA_MASK
	.align		4
.L_255:
        /*00c8*/ 	.byte	0x03, 0x50
        /*00ca*/ 	.short	0x0000


	//----- nvinfo : EIATTR_MAXREG_COUNT
	.align		4
        /*00cc*/ 	.byte	0x03, 0x1b
        /*00ce*/ 	.short	0x00a8


	//----- nvinfo : EIATTR_NUM_BARRIERS
	.align		4
        /*00d0*/ 	.byte	0x02, 0x4c
        /*00d2*/ 	.byte	0x01
	.zero		1


	//----- nvinfo : EIATTR_MERCURY_ISA_VERSION
	.align		4
        /*00d4*/ 	.byte	0x03, 0x5f
        /*00d6*/ 	.short	0x0101


	//----- nvinfo : EIATTR_COOP_GROUP_MASK_REGIDS
	.align		4
        /*00d8*/ 	.byte	0x04, 0x29
        /*00da*/ 	.short	(.L_257 - .L_256)


	//   ....[0]....
.L_256:
        /*00dc*/ 	.word	0xffffffff


	//   ....[1]....
        /*00e0*/ 	.word	0x0500000c


	//   ....[2]....
        /*00e4*/ 	.word	0xffffffff


	//   ....[3]....
        /*00e8*/ 	.word	0xffffffff


	//   ....[4]....
        /*00ec*/ 	.word	0xffffffff


	//   ....[5]....
        /*00f0*/ 	.word	0xffffffff


	//   ....[6]....
        /*00f4*/ 	.word	0xffffffff


	//   ....[7]....
        /*00f8*/ 	.word	0xffffffff


	//   ....[8]....
        /*00fc*/ 	.word	0xffffffff


	//   ....[9]....
        /*0100*/ 	.word	0xffffffff


	//   ....[10]....
        /*0104*/ 	.word	0xffffffff


	//   ....[11]....
        /*0108*/ 	.word	0xffffffff


	//   ....[12]....
        /*010c*/ 	.word	0xffffffff


	//   ....[13]....
        /*0110*/ 	.word	0xffffffff


	//   ....[14]....
        /*0114*/ 	.word	0xffffffff


	//   ....[15]....
        /*0118*/ 	.word	0xffffffff


	//   ....[16]....
        /*011c*/ 	.word	0xffffffff


	//   ....[17]....
        /*0120*/ 	.word	0xffffffff


	//   ....[18]....
        /*0124*/ 	.word	0xffffffff


	//   ....[19]....
        /*0128*/ 	.word	0xffffffff


	//   ....[20]....
        /*012c*/ 	.word	0xffffffff


	//   ....[21]....
        /*0130*/ 	.word	0xffffffff


	//   ....[22]....
        /*0134*/ 	.word	0xffffffff


	//   ....[23]....
        /*0138*/ 	.word	0xffffffff


	//   ....[24]....
        /*013c*/ 	.word	0xffffffff


	//   ....[25]....
        /*0140*/ 	.word	0xffffffff


	//   ....[26]....
        /*0144*/ 	.word	0xffffffff


	//   ....[27]....
        /*0148*/ 	.word	0xffffffff


	//   ....[28]....
        /*014c*/ 	.word	0xffffffff


	//   ....[29]....
        /*0150*/ 	.word	0xffffffff


	//   ....[30]....
        /*0154*/ 	.word	0xffffffff


	//   ....[31]....
        /*0158*/ 	.word	0xffffffff


	//   ....[32]....
        /*015c*/ 	.word	0xffffffff


	//   ....[33]....
        /*0160*/ 	.word	0xffffffff


	//   ....[34]....
        /*0164*/ 	.word	0xffffffff


	//   ....[35]....
        /*0168*/ 	.word	0xffffffff


	//   ....[36]....
        /*016c*/ 	.word	0xffffffff


	//   ....[37]....
        /*0170*/ 	.word	0xffffffff


	//   ....[38]....
        /*0174*/ 	.word	0xffffffff


	//   ....[39]....
        /*0178*/ 	.word	0xffffffff


	//   ....[40]....
        /*017c*/ 	.word	0xffffffff


	//   ....[41]....
        /*0180*/ 	.word	0xffffffff


	//   ....[42]....
        /*0184*/ 	.word	0xffffffff


	//   ....[43]....
        /*0188*/ 	.word	0xffffffff


	//   ....[44]....
        /*018c*/ 	.word	0xffffffff


	//   ....[45]....
        /*0190*/ 	.word	0xffffffff


	//   ....[46]....
        /*0194*/ 	.word	0xffffffff


	//   ....[47]....
        /*0198*/ 	.word	0xffffffff


	//   ....[48]....
        /*019c*/ 	.word	0xffffffff


	//   ....[49]....
        /*01a0*/ 	.word	0xffffffff


	//   ....[50]....
        /*01a4*/ 	.word	0xffffffff


	//   ....[51]....
        /*01a8*/ 	.word	0xffffffff


	//   ....[52]....
        /*01ac*/ 	.word	0xffffffff


	//   ....[53]....
        /*01b0*/ 	.word	0xffffffff


	//   ....[54]....
        /*01b4*/ 	.word	0xffffffff


	//   ....[55]....
        /*01b8*/ 	.word	0xffffffff


	//   ....[56]....
        /*01bc*/ 	.word	0xffffffff


	//   ....[57]....
        /*01c0*/ 	.word	0xffffffff


	//   ....[58]....
        /*01c4*/ 	.word	0xffffffff


	//   ....[59]....
        /*01c8*/ 	.word	0xffffffff


	//   ....[60]....
        /*01cc*/ 	.word	0xffffffff


	//   ....[61]....
        /*01d0*/ 	.word	0xffffffff


	//   ....[62]....
        /*01d4*/ 	.word	0xffffffff


	//   ....[63]....
        /*01d8*/ 	.word	0xffffffff


	//   ....[64]....
        /*01dc*/ 	.word	0xffffffff


	//   ....[65]....
        /*01e0*/ 	.word	0xffffffff


	//   ....[66]....
        /*01e4*/ 	.word	0xffffffff


	//   ....[67]....
        /*01e8*/ 	.word	0xffffffff


	//   ....[68]....
        /*01ec*/ 	.word	0xffffffff


	//   ....[69]....
        /*01f0*/ 	.word	0xffffffff


	//   ....[70]....
        /*01f4*/ 	.word	0xffffffff


	//   ....[71]....
        /*01f8*/ 	.word	0xffffffff


	//   ....[72]....
        /*01fc*/ 	.word	0xffffffff


	//   ....[73]....
        /*0200*/ 	.word	0xffffffff


	//   ....[74]....
        /*0204*/ 	.word	0xffffffff


	//   ....[75]....
        /*0208*/ 	.word	0xffffffff


	//   ....[76]....
        /*020c*/ 	.word	0xffffffff


	//   ....[77]....
        /*0210*/ 	.word	0xffffffff


	//   ....[78]....
        /*0214*/ 	.word	0xffffffff


	//   ....[79]....
        /*0218*/ 	.word	0xffffffff


	//   ....[80]....
        /*021c*/ 	.word	0xffffffff


	//   ....[81]....
        /*0220*/ 	.word	0xffffffff


	//   ....[82]....
        /*0224*/ 	.word	0xffffffff


	//   ....[83]....
        /*0228*/ 	.word	0xffffffff


	//   ....[84]....
        /*022c*/ 	.word	0xffffffff


	//   ....[85]....
        /*0230*/ 	.word	0xffffffff


	//   ....[86]....
        /*0234*/ 	.word	0xffffffff


	//   ....[87]....
        /*0238*/ 	.word	0xffffffff


	//   ....[88]....
        /*023c*/ 	.word	0xffffffff


	//   ....[89]....
        /*0240*/ 	.word	0xffffffff


	//   ....[90]....
        /*0244*/ 	.word	0xffffffff


	//   ....[91]....
        /*0248*/ 	.word	0xffffffff


	//   ....[92]....
        /*024c*/ 	.word	0xffffffff


	//   ....[93]....
        /*0250*/ 	.word	0xffffffff


	//   ....[94]....
        /*0254*/ 	.word	0xffffffff


	//   ....[95]....
        /*0258*/ 	.word	0xffffffff


	//   ....[96]....
        /*025c*/ 	.word	0xffffffff


	//   ....[97]....
        /*0260*/ 	.word	0xffffffff


	//   ....[98]....
        /*0264*/ 	.word	0xffffffff


	//   ....[99]....
        /*0268*/ 	.word	0xffffffff


	//   ....[100]....
        /*026c*/ 	.word	0xffffffff


	//   ....[101]....
        /*0270*/ 	.word	0xffffffff


	//   ....[102]....
        /*0274*/ 	.word	0xffffffff


	//   ....[103]....
        /*0278*/ 	.word	0xffffffff


	//   ....[104]....
        /*027c*/ 	.word	0xffffffff


	//   ....[105]....
        /*0280*/ 	.word	0xffffffff


	//   ....[106]....
        /*0284*/ 	.word	0xffffffff


	//   ....[107]....
        /*0288*/ 	.word	0xffffffff


	//   ....[108]....
        /*028c*/ 	.word	0xffffffff


	//   ....[109]....
        /*0290*/ 	.word	0xffffffff


	//   ....[110]....
        /*0294*/ 	.word	0xffffffff


	//   ....[111]....
        /*0298*/ 	.word	0xffffffff


	//   ....[112]....
        /*029c*/ 	.word	0xffffffff


	//   ....[113]....
        /*02a0*/ 	.word	0xffffffff


	//   ....[114]....
        /*02a4*/ 	.word	0xffffffff


	//   ....[115]....
        /*02a8*/ 	.word	0xffffffff


	//   ....[116]....
        /*02ac*/ 	.word	0xffffffff


	//   ....[117]....
        /*02b0*/ 	.word	0xffffffff


	//   ....[118]....
        /*02b4*/ 	.word	0xffffffff


	//   ....[119]....
        /*02b8*/ 	.word	0xffffffff


	//   ....[120]....
        /*02bc*/ 	.word	0xffffffff


	//   ....[121]....
        /*02c0*/ 	.word	0xffffffff


	//   ....[122]....
        /*02c4*/ 	.word	0xffffffff


	//   ....[123]....
        /*02c8*/ 	.word	0xffffffff


	//   ....[124]....
        /*02cc*/ 	.word	0xffffffff


	//   ....[125]....
        /*02d0*/ 	.word	0xffffffff


	//   ....[126]....
        /*02d4*/ 	.word	0xffffffff


	//   ....[127]....
        /*02d8*/ 	.word	0xffffffff


	//   ....[128]....
        /*02dc*/ 	.word	0xffffffff


	//   ....[129]....
        /*02e0*/ 	.word	0xffffffff


	//   ....[130]....
        /*02e4*/ 	.word	0xffffffff


	//   ....[131]....
        /*02e8*/ 	.word	0xffffffff


	//   ....[132]....
        /*02ec*/ 	.word	0xffffffff


	//   ....[133]....
        /*02f0*/ 	.word	0x05000012


	//   ....[134]....
        /*02f4*/ 	.word	0xffffffff


	//   ....[135]....
        /*02f8*/ 	.word	0xffffffff


	//   ....[136]....
        /*02fc*/ 	.word	0xffffffff


	//   ....[137]....
        /*0300*/ 	.word	0xffffffff


	//   ....[138]....
        /*0304*/ 	.word	0xffffffff


	//   ....[139]....
        /*0308*/ 	.word	0xffffffff


	//   ....[140]....
        /*030c*/ 	.word	0xffffffff


	//   ....[141]....
        /*0310*/ 	.word	0xffffffff


	//   ....[142]....
        /*0314*/ 	.word	0xffffffff


	//   ....[143]....
        /*0318*/ 	.word	0xffffffff


	//   ....[144]....
        /*031c*/ 	.word	0xffffffff


	//   ....[145]....
        /*0320*/ 	.word	0xffffffff


	//   ....[146]....
        /*0324*/ 	.word	0xffffffff


	//   ....[147]....
        /*0328*/ 	.word	0xffffffff


	//   ....[148]....
        /*032c*/ 	.word	0xffffffff


	//   ....[149]....
        /*0330*/ 	.word	0xffffffff


	//   ....[150]....
        /*0334*/ 	.word	0xffffffff


	//   ....[151]....
        /*0338*/ 	.word	0xffffffff


	//   ....[152]....
        /*033c*/ 	.word	0xffffffff


	//   ....[153]....
        /*0340*/ 	.word	0xffffffff


	//   ....[154]....
        /*0344*/ 	.word	0xffffffff


	//   ....[155]....
        /*0348*/ 	.word	0xffffffff


	//   ....[156]....
        /*034c*/ 	.word	0xffffffff


	//   ....[157]....
        /*0350*/ 	.word	0xffffffff


	//   ....[158]....
        /*0354*/ 	.word	0xffffffff


	//   ....[159]....
        /*0358*/ 	.word	0xffffffff


	//   ....[160]....
        /*035c*/ 	.word	0xffffffff


	//   ....[161]....
        /*0360*/ 	.word	0xffffffff


	//   ....[162]....
        /*0364*/ 	.word	0xffffffff


	//   ....[163]....
        /*0368*/ 	.word	0xffffffff


	//   ....[164]....
        /*036c*/ 	.word	0xffffffff


	//   ....[165]....
        /*0370*/ 	.word	0xffffffff


	//   ....[166]....
        /*0374*/ 	.word	0xffffffff


	//   ....[167]....
        /*0378*/ 	.word	0xffffffff


	//   ....[168]....
        /*037c*/ 	.word	0xffffffff


	//   ....[169]....
        /*0380*/ 	.word	0xffffffff


	//   ....[170]....
        /*0384*/ 	.word	0xffffffff


	//   ....[171]....
        /*0388*/ 	.word	0xffffffff


	//   ....[172]....
        /*038c*/ 	.word	0xffffffff


	//   ....[173]....
        /*0390*/ 	.word	0xffffffff


	//   ....[174]....
        /*0394*/ 	.word	0xffffffff


	//   ....[175]....
        /*0398*/ 	.word	0xffffffff


	//   ....[176]....
        /*039c*/ 	.word	0xffffffff


	//   ....[177]....
        /*03a0*/ 	.word	0xffffffff


	//   ....[178]....
        /*03a4*/ 	.word	0xffffffff


	//   ....[179]....
        /*03a8*/ 	.word	0xffffffff


	//   ....[180]....
        /*03ac*/ 	.word	0xffffffff


	//   ....[181]....
        /*03b0*/ 	.word	0xffffffff


	//   ....[182]....
        /*03b4*/ 	.word	0xffffffff


	//   ....[183]....
        /*03b8*/ 	.word	0xffffffff


	//   ....[184]....
        /*03bc*/ 	.word	0xffffffff


	//   ....[185]....
        /*03c0*/ 	.word	0xffffffff


	//   ....[186]....
        /*03c4*/ 	.word	0xffffffff


	//   ....[187]....
        /*03c8*/ 	.word	0xffffffff


	//   ....[188]....
        /*03cc*/ 	.word	0xffffffff


	//   ....[189]....
        /*03d0*/ 	.word	0xffffffff


	//   ....[190]....
        /*03d4*/ 	.word	0x0500003b


	//   ....[191]....
        /*03d8*/ 	.word	0x0500003b


	//   ....[192]....
        /*03dc*/ 	.word	0x0500003b


	//   ....[193]....
        /*03e0*/ 	.word	0x0500003b


	//   ....[194]....
        /*03e4*/ 	.word	0x0500003b


	//----- nvinfo : EIATTR_COOP_GROUP_INSTR_OFFSETS
	.align		4
.L_257:
        /*03e8*/ 	.byte	0x04, 0x28
        /*03ea*/ 	.short	(.L_259 - .L_258)


	//   ....[0]....
.L_258:
        /*03ec*/ 	.word	0x00000e40


	//   ....[1]....
        /*03f0*/ 	.word	0x00001650


	//   ....[2]....
        /*03f4*/ 	.word	0x00002630


	//   ....[3]....
        /*03f8*/ 	.word	0x00002650


	//   ....[4]....
        /*03fc*/ 	.word	0x00002670


	//   ....[5]....
        /*0400*/ 	.word	0x00002690


	//   ....[6]....
        /*0404*/ 	.word	0x000026b0


	//   ....[7]....
        /*0408*/ 	.word	0x00002b40


	//   ....[8]....
        /*040c*/ 	.word	0x00002b50


	//   ....[9]....
        /*0410*/ 	.word	0x00002b70


	//   ....[10]....
        /*0414*/ 	.word	0x00002b90


	//   ....[11]....
        /*0418*/ 	.word	0x00002be0


	//   ....[12]....
        /*041c*/ 	.word	0x00002c10


	//   ....[13]....
        /*0420*/ 	.word	0x00002c50


	//   ....[14]....
        /*0424*/ 	.word	0x00002c70


	//   ....[15]....
        /*0428*/ 	.word	0x00002d70


	//   ....[16]....
        /*042c*/ 	.word	0x00002d80


	//   ....[17]....
        /*0430*/ 	.word	0x00002da0


	//   ....[18]....
        /*0434*/ 	.word	0x00002de0


	//   ....[19]....
        /*0438*/ 	.word	0x00002e10


	//   ....[20]....
        /*043c*/ 	.word	0x00002e50


	//   ....[21]....
        /*0440*/ 	.word	0x00002e70


	//   ....[22]....
        /*0444*/ 	.word	0x00002e90


	//   ....[23]....
        /*0448*/ 	.word	0x00002ed0


	//   ....[24]....
        /*044c*/ 	.word	0x00002fb0


	//   ....[25]....
        /*0450*/ 	.word	0x00002fc0


	//   ....[26]....
        /*0454*/ 	.word	0x00002fe0


	//   ....[27]....
        /*0458*/ 	.word	0x00003020


	//   ....[28]....
        /*045c*/ 	.word	0x00003050


	//   ....[29]....
        /*0460*/ 	.word	0x00003090


	//   ....[30]....
        /*0464*/ 	.word	0x000030b0


	//   ....[31]....
        /*0468*/ 	.word	0x000030d0


	//   ....[32]....
        /*046c*/ 	.word	0x00003110


	//   ....[33]....
        /*0470*/ 	.word	0x00003200


	//   ....[34]....
        /*0474*/ 	.word	0x00003210


	//   ....[35]....
        /*0478*/ 	.word	0x00003230


	//   ....[36]....
        /*047c*/ 	.word	0x00003270


	//   ....[37]....
        /*0480*/ 	.word	0x000032a0


	//   ....[38]....
        /*0484*/ 	.word	0x000032e0


	//   ....[39]....
        /*0488*/ 	.word	0x00003300


	//   ....[40]....
        /*048c*/ 	.word	0x00003320


	//   ....[41]....
        /*0490*/ 	.word	0x00003360


	//   ....[42]....
        /*0494*/ 	.word	0x00003430


	//   ....[43]....
        /*0498*/ 	.word	0x00003440


	//   ....[44]....
        /*049c*/ 	.word	0x00003460


	//   ....[45]....
        /*04a0*/ 	.word	0x000034a0


	//   ....[46]....
        /*04a4*/ 	.word	0x000034d0


	//   ....[47]....
        /*04a8*/ 	.word	0x00003510


	//   ....[48]....
        /*04ac*/ 	.word	0x00003530


	//   ....[49]....
        /*04b0*/ 	.word	0x00003550


	//   ....[50]....
        /*04b4*/ 	.word	0x00003590


	//   ....[51]....
        /*04b8*/ 	.word	0x00003670


	//   ....[52]....
        /*04bc*/ 	.word	0x00003680


	//   ....[53]....
        /*04c0*/ 	.word	0x000036a0


	//   ....[54]....
        /*04c4*/ 	.word	0x000036e0


	//   ....[55]....
        /*04c8*/ 	.word	0x00003710


	//   ....[56]....
        /*04cc*/ 	.word	0x00003750


	//   ....[57]....
        /*04d0*/ 	.word	0x00003770


	//   ....[58]....
        /*04d4*/ 	.word	0x00003790


	//   ....[59]....
        /*04d8*/ 	.word	0x000037d0


	//   ....[60]....
        /*04dc*/ 	.word	0x000038a0


	//   ....[61]....
        /*04e0*/ 	.word	0x000038d0


	//   ....[62]....
        /*04e4*/ 	.word	0x000038e0


	//   ....[63]....
        /*04e8*/ 	.word	0x00003900


	//   ....[64]....
        /*04ec*/ 	.word	0x00003940


	//   ....[65]....
        /*04f0*/ 	.word	0x00003970


	//   ....[66]....
        /*04f4*/ 	.word	0x000039b0


	//   ....[67]....
        /*04f8*/ 	.word	0x000039d0


	//   ....[68]....
        /*04fc*/ 	.word	0x000039f0


	//   ....[69]....
        /*0500*/ 	.word	0x00003ae0


	//   ....[70]....
        /*0504*/ 	.word	0x00003b10


	//   ....[71]....
        /*0508*/ 	.word	0x00003b20


	//   ....[72]....
        /*050c*/ 	.word	0x00003b40


	//   ....[73]....
        /*0510*/ 	.word	0x00003b80


	//   ....[74]....
        /*0514*/ 	.word	0x00003bb0


	//   ....[75]....
        /*0518*/ 	.word	0x00003bf0


	//   ....[76]....
        /*051c*/ 	.word	0x00003c10


	//   ....[77]....
        /*0520*/ 	.word	0x00003c30


	//   ....[78]....
        /*0524*/ 	.word	0x00003d20


	//   ....[79]....
        /*0528*/ 	.word	0x00003d50


	//   ....[80]....
        /*052c*/ 	.word	0x00003d60


	//   ....[81]....
        /*0530*/ 	.word	0x00003d80


	//   ....[82]....
        /*0534*/ 	.word	0x00003dc0


	//   ....[83]....
        /*0538*/ 	.word	0x00003df0


	//   ....[84]....
        /*053c*/ 	.word	0x00003e30


	//   ....[85]....
        /*0540*/ 	.word	0x00003e50


	//   ....[86]....
        /*0544*/ 	.word	0x00003e70


	//   ....[87]....
        /*0548*/ 	.word	0x00003f60


	//   ....[88]....
        /*054c*/ 	.word	0x00003f90


	//   ....[89]....
        /*0550*/ 	.word	0x00003fa0


	//   ....[90]....
        /*0554*/ 	.word	0x00003fd0


	//   ....[91]....
        /*0558*/ 	.word	0x00003ff0


	//   ....[92]....
        /*055c*/ 	.word	0x00004040


	//   ....[93]....
        /*0560*/ 	.word	0x00004060


	//   ....[94]....
        /*0564*/ 	.word	0x000040a0


	//   ....[95]....
        /*0568*/ 	.word	0x000040c0


	//   ....[96]....
        /*056c*/ 	.word	0x000041a0


	//   ....[97]....
        /*0570*/ 	.word	0x000041d0


	//   ....[98]....
        /*0574*/ 	.word	0x000041e0


	//   ....[99]....
        /*0578*/ 	.word	0x00004210


	//   ....[100]....
        /*057c*/ 	.word	0x00004240


	//   ....[101]....
        /*0580*/ 	.word	0x00004290


	//   ....[102]....
        /*0584*/ 	.word	0x000042a0


	//   ....[103]....
        /*0588*/ 	.word	0x000042e0


	//   ....[104]....
        /*058c*/ 	.word	0x00004310


	//   ....[105]....
        /*0590*/ 	.word	0x000043e0


	//   ....[106]....
        /*0594*/ 	.word	0x00004400


	//   ....[107]....
        /*0598*/ 	.word	0x00004410


	//   ....[108]....
        /*059c*/ 	.word	0x00004460


	//   ....[109]....
        /*05a0*/ 	.word	0x00004490


	//   ....[110]....
        /*05a4*/ 	.word	0x000044c0


	//   ....[111]....
        /*05a8*/ 	.word	0x000044f0


	//   ....[112]....
        /*05ac*/ 	.word	0x00004520


	//   ....[113]....
        /*05b0*/ 	.word	0x00004550


	//   ....[114]....
        /*05b4*/ 	.word	0x00004620


	//   ....[115]....
        /*05b8*/ 	.word	0x00004640


	//   ....[116]....
        /*05bc*/ 	.word	0x00004650


	//   ....[117]....
        /*05c0*/ 	.word	0x000046a0


	//   ....[118]....
        /*05c4*/ 	.word	0x000046d0


	//   ....[119]....
        /*05c8*/ 	.word	0x00004700


	//   ....[120]....
        /*05cc*/ 	.word	0x00004730


	//   ....[121]....
        /*05d0*/ 	.word	0x00004760


	//   ....[122]....
        /*05d4*/ 	.word	0x00004790


	//   ....[123]....
        /*05d8*/ 	.word	0x00004860


	//   ....[124]....
        /*05dc*/ 	.word	0x00004880


	//   ....[125]....
        /*05e0*/ 	.word	0x00004890


	//   ....[126]....
        /*05e4*/ 	.word	0x000048e0


	//   ....[127]....
        /*05e8*/ 	.word	0x00004910


	//   ....[128]....
        /*05ec*/ 	.word	0x00004940


	//   ....[129]....
        /*05f0*/ 	.word	0x00004970


	//   ....[130]....
        /*05f4*/ 	.word	0x000049a0


	//   ....[131]....
        /*05f8*/ 	.word	0x000049d0


	//   ....[132]....
        /*05fc*/ 	.word	0x00004af0


	//   ....[133]....
        /*0600*/ 	.word	0x00004f50


	//   ....[134]....
        /*0604*/ 	.word	0x00005220


	//   ....[135]....
        /*0608*/ 	.word	0x000052e0


	//   ....[136]....
        /*060c*/ 	.word	0x000053a0


	//   ....[137]....
        /*0610*/ 	.word	0x00005460


	//   ....[138]....
        /*0614*/ 	.word	0x00005520


	//   ....[139]....
        /*0618*/ 	.word	0x000055e0


	//   ....[140]....
        /*061c*/ 	.word	0x000056a0


	//   ....[141]....
        /*0620*/ 	.word	0x00005760


	//   ....[142]....
        /*0624*/ 	.word	0x00005820


	//   ....[143]....
        /*0628*/ 	.word	0x000058e0


	//   ....[144]....
        /*062c*/ 	.word	0x000059a0


	//   ....[145]....
        /*0630*/ 	.word	0x00005a60


	//   ....[146]....
        /*0634*/ 	.word	0x00005b20


	//   ....[147]....
        /*0638*/ 	.word	0x00005be0


	//   ....[148]....
        /*063c*/ 	.word	0x00005e00


	//   ....[149]....
        /*0640*/ 	.word	0x00005f60


	//   ....[150]....
        /*0644*/ 	.word	0x000060c0


	//   ....[151]....
        /*0648*/ 	.word	0x00006220


	//   ....[152]....
        /*064c*/ 	.word	0x00006380


	//   ....[153]....
        /*0650*/ 	.word	0x000064e0


	//   ....[154]....
        /*0654*/ 	.word	0x00006640


	//   ....[155]....
        /*0658*/ 	.word	0x000067a0


	//   ....[156]....
        /*065c*/ 	.word	0x000068f0


	//   ....[157]....
        /*0660*/ 	.word	0x00006a30


	//   ....[158]....
        /*0664*/ 	.word	0x00006b70


	//   ....[159]....
        /*0668*/ 	.word	0x00006cb0


	//   ....[160]....
        /*066c*/ 	.word	0x00006df0


	//   ....[161]....
        /*0670*/ 	.word	0x00006f30


	//   ....[162]....
        /*0674*/ 	.word	0x00007a40


	//   ....[163]....
        /*0678*/ 	.word	0x00007ac0


	//   ....[164]....
        /*067c*/ 	.word	0x00007b40


	//   ....[165]....
        /*0680*/ 	.word	0x00007bc0


	//   ....[166]....
        /*0684*/ 	.word	0x00007c40


	//   ....[167]....
        /*0688*/ 	.word	0x00007cc0


	//   ....[168]....
        /*068c*/ 	.word	0x00007d40


	//   ....[169]....
        /*0690*/ 	.word	0x00007dc0


	//   ....[170]....
        /*0694*/ 	.word	0x00007e40


	//   ....[171]....
        /*0698*/ 	.word	0x00007ec0


	//   ....[172]....
        /*069c*/ 	.word	0x00007f40


	//   ....[173]....
        /*06a0*/ 	.word	0x00007fc0


	//   ....[174]....
        /*06a4*/ 	.word	0x00008040


	//   ....[175]....
        /*06a8*/ 	.word	0x000080c0


	//   ....[176]....
        /*06ac*/ 	.word	0x000082a0


	//   ....[177]....
        /*06b0*/ 	.word	0x000083a0


	//   ....[178]....
        /*06b4*/ 	.word	0x000084a0


	//   ....[179]....
        /*06b8*/ 	.word	0x000085a0


	//   ....[180]....
        /*06bc*/ 	.word	0x000086a0


	//   ....[181]....
        /*06c0*/ 	.word	0x000087a0


	//   ....[182]....
        /*06c4*/ 	.word	0x000088a0


	//   ....[183]....
        /*06c8*/ 	.word	0x00008990


	//   ....[184]....
        /*06cc*/ 	.word	0x00008a70


	//   ....[185]....
        /*06d0*/ 	.word	0x00008b50


	//   ....[186]....
        /*06d4*/ 	.word	0x00008c30


	//   ....[187]....
        /*06d8*/ 	.word	0x00008d10


	//   ....[188]....
        /*06dc*/ 	.word	0x00008e00


	//   ....[189]....
        /*06e0*/ 	.word	0x00008ea0


	//   ....[190]....
        /*06e4*/ 	.word	0x00008f10


	//   ....[191]....
        /*06e8*/ 	.word	0x00008f80


	//   ....[192]....
        /*06ec*/ 	.word	0x00008ff0


	//   ....[193]....
        /*06f0*/ 	.word	0x00009060


	//   ....[194]....
        /*06f4*/ 	.word	0x000090d0


	//----- nvinfo : EIATTR_VRC_CTA_INIT_COUNT
	.align		4
.L_259:
        /*06f8*/ 	.byte	0x02, 0x4a
	.zero		1
	.zero		1


	//----- nvinfo : EIATTR_EXIT_INSTR_OFFSETS
	.align		4
        /*06fc*/ 	.byte	0x04, 0x1c
        /*06fe*/ 	.short	(.L_261 - .L_260)


	//   ....[0]....
.L_260:
        /*0700*/ 	.word	0x00002160


	//   ....[1]....
        /*0704*/ 	.word	0x00002430


	//   ....[2]....
        /*0708*/ 	.word	0x00002450


	//   ....[3]....
        /*070c*/ 	.word	0x000080d0


	//   ....[4]....
        /*0710*/ 	.word	0x00008eb0


	//----- nvinfo : EIATTR_MAX_THREADS
	.align		4
.L_261:
        /*0714*/ 	.byte	0x04, 0x05
        /*0716*/ 	.short	(.L_263 - .L_262)
.L_262:
        /*0718*/ 	.word	0x00000180
        /*071c*/ 	.word	0x00000001
        /*0720*/ 	.word	0x00000001


	//----- nvinfo : EIATTR_CRS_STACK_SIZE
	.align		4
.L_263:
        /*0724*/ 	.byte	0x04, 0x1e
        /*0726*/ 	.short	(.L_265 - .L_264)
.L_264:
        /*0728*/ 	.word	0x00000000


	//----- nvinfo : EIATTR_CBANK_PARAM_SIZE
	.align		4
.L_265:
        /*072c*/ 	.byte	0x03, 0x19
        /*072e*/ 	.short	0x004d


	//----- nvinfo : EIATTR_PARAM_CBANK
	.align		4
        /*0730*/ 	.byte	0x04, 0x0a
        /*0732*/ 	.short	(.L_267 - .L_266)
	.align		4
.L_266:
        /*0734*/ 	.word	index@(.nv.constant0._ZN3cub18CUB_300001_SM_10006detail10radix_sort29DeviceRadixSortOnesweepKernelINS1_5radix10policy_hubIixyE10Policy1000ELNS0_9SortOrderE1EixyiiNS1_21identity_decomposer_tEEEvPT5_SB_PT3_PKSC_PT1_PKSG_PT2_PKSK_T4_iiT6_)
        /*0738*/ 	.short	0x0380
        /*073a*/ 	.short	0x004d


	//----- nvinfo : EIATTR_SW_WAR
	.align		4
.L_267:
        /*073c*/ 	.byte	0x04, 0x36
        /*073e*/ 	.short	(.L_269 - .L_268)
.L_268:
        /*0740*/ 	.word	0x00000008
.L_269:


//--------------------- .nv.info._ZN3cub18CUB_300001_SM_10006detail10radix_sort33DeviceRadixSortExclusiveSumKernelINS1_5radix10policy_hubIixyE10Policy1000EyEEvPT0_ --------------------------
	.section	.nv.info._ZN3cub18CUB_300001_SM_10006detail10radix_sort33DeviceRadixSortExclusiveSumKernelINS1_5radix10policy_hubIixyE10Policy1000EyEEvPT0_,"",@"SHT_CUDA_INFO"
	.sectionflags	@""
	.align	4


	//----- nvinfo : EIATTR_CUDA_API_VERSION
	.align		4
        /*0000*/ 	.byte	0x04, 0x37
        /*0002*/ 	.short	(.L_271 - .L_270)
.L_270:
        /*0004*/ 	.word	0x00000082


	//----- nvinfo : EIATTR_KPARAM_INFO
	.align		4
.L_271:
        /*0008*/ 	.byte	0x04, 0x17
        /*000a*/ 	.short	(.L_273 - .L_272)
.L_272:
        /*000c*/ 	.word	0x00000000
        /*0010*/ 	.short	0x0000
        /*0012*/ 	.short	0x0000
        /*0014*/ 	.byte	0x00, 0xf5, 0x21, 0x00


	//----- nvinfo : EIATTR_SPARSE_MMA_MASK
	.align		4
.L_273:
        /*0018*/ 	.byte	0x03, 0x50
        /*001a*/ 	.short	0x0000


	//----- nvinfo : EIATTR_MAXREG_COUNT
	.align		4
        /*001c*/ 	.byte	0x03, 0x1b
        /*001e*/ 	.short	0x00ff


	//----- nvinfo : EIATTR_NUM_BARRIERS
	.align		4
        /*0020*/ 	.byte	0x02, 0x4c
        /*0022*/ 	.byte	0x01
	.zero		1


	//----- nvinfo : EIATTR_MERCURY_ISA_VERSION
	.align		4
        /*0024*/ 	.byte	0x03, 0x5f
        /*0026*/ 	.short	0x0101


	//----- nvinfo : EIATTR_COOP_GROUP_MASK_REGIDS
	.align		4
        /*0028*/ 	.byte	0x04, 0x29
        /*002a*/ 	.short	(.L_275 - .L_274)


	//   ....[0]....
.L_274:
        /*002c*/ 	.word	0xffffffff


	//   ....[1]....
        /*0030*/ 	.word	0xffffffff


	//   ....[2]....
        /*0034*/ 	.word	0xffffffff


	//   ....[3]....
        /*0038*/ 	.word	0xffffffff


	//   ....[4]....
        /*003c*/ 	.word	0xffffffff


	//   ....[5]....
        /*0040*/ 	.word	0xffffffff


	//   ....[6]....
        /*0044*/ 	.word	0xffffffff


	//   ....[7]....
        /*0048*/ 	.word	0xffffffff


	//   ....[8]....
        /*004c*/ 	.word	0xffffffff


	//   ....[9]....
        /*0050*/ 	.word	0xffffffff


	//   ....[10]....
        /*0054*/ 	.word	0x05000015


	//   ....[11]....
        /*0058*/ 	.word	0x05000015


	//   ....[12]....
        /*005c*/ 	.word	0x05000015


	//   ....[13]....
        /*0060*/ 	.word	0x05000015


	//   ....[14]....
        /*0064*/ 	.word	0x05000015


	//   ....[15]....
        /*0068*/ 	.word	0x05000015


	//   ....[16]....
        /*006c*/ 	.word	0x05000015


	//   ....[17]....
        /*0070*/ 	.word	0x05000015


	//   ....[18]....
        /*0074*/ 	.word	0x05000015


	//   ....[19]....
        /*0078*/ 	.word	0x05000015


	//----- nvinfo : EIATTR_COOP_GROUP_INSTR_OFFSETS
	.align		4
.L_275:
        /*007c*/ 	.byte	0x04, 0x28
        /*007e*/ 	.short	(.L_277 - .L_276)


	//   ....[0]....
.L_276:
        /*0080*/ 	.word	0x00000250


	//   ....[1]....
        /*0084*/ 	.word	0x00000260


	//   ....[2]....
        /*0088*/ 	.word	0x000002a0


	//   ....[3]....
        /*008c*/ 	.word	0x000002c0


	//   ....[4]....
        /*0090*/ 	.word	0x00000310


	//   ....[5]....
        /*0094*/ 	.word	0x00000320


	//   ....[6]....
        /*0098*/ 	.word	0x00000360


	//   ....[7]....
        /*009c*/ 	.word	0x00000380


	//   ....[8]....
        /*00a0*/ 	.word	0x000003d0


	//   ....[9]....
        /*00a4*/ 	.word	0x000003e0


	//   ....[10]....
        /*00a8*/ 	.word	0x00000660


	//   ....[11]....
        /*00ac*/ 	.word	0x000006b0


	//   ....[12]....
        /*00b0*/ 	.word	0x00000740


	//   ....[13]....
        /*00b4*/ 	.word	0x00000790


	//   ....[14]....
        /*00b8*/ 	.word	0x00000820


	//   ....[15]....
        /*00bc*/ 	.word	0x00000870


	//   ....[16]....
        /*00c0*/ 	.word	0x00000900


	//   ....[17]....
        /*00c4*/ 	.word	0x00000950


	//   ....[18]....
        /*00c8*/ 	.word	0x000009e0


	//   ....[19]....
        /*00cc*/ 	.word	0x00000a30


	//----- nvinfo : EIATTR_VRC_CTA_INIT_COUNT
	.align		4
.L_277:
        /*00d0*/ 	.byte	0x02, 0x4a
	.zero		1
	.zero		1


	//----- nvinfo : EIATTR_EXIT_INSTR_OFFSETS
	.align		4
        /*00d4*/ 	.byte	0x04, 0x1c
        /*00d6*/ 	.short	(.L_279 - .L_278)


	//   ....[0]....
.L_278:
        /*00d8*/ 	.word	0x000005d0


	//   ....[1]....
        /*00dc*/ 	.word	0x00000600


	//----- nvinfo : EIATTR_CRS_STACK_SIZE
	.align		4
.L_279:
        /*00e0*/ 	.byte	0x04, 0x1e
        /*00e2*/ 	.short	(.L_281 - .L_280)
.L_280:
        /*00e4*/ 	.word	0x00000000


	//----- nvinfo : EIATTR_CBANK_PARAM_SIZE
	.align		4
.L_281:
        /*00e8*/ 	.byte	0x03, 0x19
        /*00ea*/ 	.short	0x0008


	//----- nvinfo : EIATTR_PARAM_CBANK
	.align		4
        /*00ec*/ 	.byte	0x04, 0x0a
        /*00ee*/ 	.short	(.L_283 - .L_282)
	.align		4
.L_282:
        /*00f0*/ 	.word	index@(.nv.constant0._ZN3cub18CUB_300001_SM_10006detail10radix_sort33DeviceRadixSortExclusiveSumKernelINS1_5radix10policy_hubIixyE10Policy1000EyEEvPT0_)
        /*00f4*/ 	.short	0x0380
        /*00f6*/ 	.short	0x0008


	//----- nvinfo : EIATTR_SW_WAR
	.align		4
.L_283:
        /*00f8*/ 	.byte	0x04, 0x36
        /*00fa*/ 	.short	(.L_285 - .L_284)
.L_284:
        /*00fc*/ 	.word	0x00000008
.L_285:


//--------------------- .nv.info._ZN3cub18CUB_300001_SM_10006detail10radix_sort30DeviceRadixSortHistogramKernelINS1_5radix10policy_hubIixyE10Policy1000ELNS0_9SortOrderE1EiyNS1_21identity_decomposer_tEEEvPT2_PKT1_SA_iiT3_ --------------------------
	.section	.nv.info._ZN3cub18CUB_300001_SM_10006detail10radix_sort30DeviceRadixSortHistogramKernelINS1_5radix10policy_hubIixyE10Policy1000ELNS0_9SortOrderE1EiyNS1_21identity_decomposer_tEEEvPT2_PKT1_SA_iiT3_,"",@"SHT_CUDA_INFO"
	.sectionflags	@""
	.align	4


	//----- nvinfo : EIATTR_CUDA_API_VERSION
	.align		4
        /*0000*/ 	.byte	0x04, 0x37
        /*0002*/ 	.short	(.L_287 - .L_286)
.L_286:
        /*0004*/ 	.word	0x00000082


	//----- nvinfo : EIATTR_KPARAM_INFO
	.align		4
.L_287:
        /*0008*/ 	.byte	0x04, 0x17
        /*000a*/ 	.short	(.L_289 - .L_288)
.L_288:
        /*000c*/ 	.word	0x00000000
        /*0010*/ 	.short	0x0005
        /*0012*/ 	.short	0x0020
        /*0014*/ 	.byte	0x00, 0xf0, 0x05, 0x00


	//----- nvinfo : EIATTR_KPARAM_INFO
	.align		4
.L_289:
        /*0018*/ 	.byte	0x04, 0x17
        /*001a*/ 	.short	(.L_291 - .L_290)
.L_290:
        /*001c*/ 	.word	0x00000000
        /*0020*/ 	.short	0x0004
        /*0022*/ 	.short	0x001c
        /*0024*/ 	.byte	0x00, 0xf0, 0x11, 0x00


	//----- nvinfo : EIATTR_KPARAM_INFO
	.align		4
.L_291:
        /*0028*/ 	.byte	0x04, 0x17
        /*002a*/ 	.short	(.L_293 - .L_292)
.L_292:
        /*002c*/ 	.word	0x00000000
        /*0030*/ 	.short	0x0003
        /*0032*/ 	.short	0x0018
        /*0034*/ 	.byte	0x00, 0xf0, 0x11, 0x00


	//----- nvinfo : EIATTR_KPARAM_INFO
	.align		4
.L_293:
        /*0038*/ 	.byte	0x04, 0x17
        /*003a*/ 	.short	(.L_295 - .L_294)
.L_294:
        /*003c*/ 	.word	0x00000000
        /*0040*/ 	.short	0x0002
        /*0042*/ 	.short	0x0010
        /*0044*/ 	.byte	0x00, 0xf0, 0x21, 0x00


	//----- nvinfo : EIATTR_KPARAM_INFO
	.align		4
.L_295:
        /*0048*/ 	.byte	0x04, 0x17
        /*004a*/ 	.short	(.L_297 - .L_296)
.L_296:
        /*004c*/ 	.word	0x00000000
        /*0050*/ 	.short	0x0001
        /*0052*/ 	.short	0x0008
        /*0054*/ 	.byte	0x00, 0xf5, 0x21, 0x00


	//----- nvinfo : EIATTR_KPARAM_INFO
	.align		4
.L_297:
        /*0058*/ 	.byte	0x04, 0x17
        /*005a*/ 	.short	(.L_299 - .L_298)
.L_298:
        /*005c*/ 	.word	0x00000000
        /*0060*/ 	.short	0x0000
        /*0062*/ 	.short	0x0000
        /*0064*/ 	.byte	0x00, 0xf5, 0x21, 0x00


	//----- nvinfo : EIATTR_SPARSE_MMA_MASK
	.align		4
.L_299:
        /*0068*/ 	.byte	0x03, 0x50
        /*006a*/ 	.short	0x0000


	//----- nvinfo : EIATTR_MAXREG_COUNT
	.align		4
        /*006c*/ 	.byte	0x03, 0x1b
        /*006e*/ 	.short	0x00ff


	//----- nvinfo : EIATTR_NUM_BARRIERS
	.align		4
        /*0070*/ 	.byte	0x02, 0x4c
        /*0072*/ 	.byte	0x01
	.zero		1


	//----- nvinfo : EIATTR_MERCURY_ISA_VERSION
	.align		4
        /*0074*/ 	.byte	0x03, 0x5f
        /*0076*/ 	.short	0x0101


	//----- nvinfo : EIATTR_VRC_CTA_INIT_COUNT
	.align		4
        /*0078*/ 	.byte	0x02, 0x4a
	.zero		1
	.zero		1


	//----- nvinfo : EIATTR_EXIT_INSTR_OFFSETS
	.align		4
        /*007c*/ 	.byte	0x04, 0x1c
        /*007e*/ 	.short	(.L_301 - .L_300)


	//   ....[0]....
.L_300:
        /*0080*/ 	.word	0x00000040


	//   ....[1]....
        /*0084*/ 	.word	0x00002ee0


	//----- nvinfo : EIATTR_MAX_THREADS
	.align		4
.L_301:
        /*0088*/ 	.byte	0x04, 0x05
        /*008a*/ 	.short	(.L_303 - .L_302)
.L_302:
        /*008c*/ 	.word	0x00000080
        /*0090*/ 	.word	0x00000001
        /*0094*/ 	.word	0x00000001


	//----- nvinfo : EIATTR_CRS_STACK_SIZE
	.align		4
.L_303:
        /*0098*/ 	.byte	0x04, 0x1e
        /*009a*/ 	.short	(.L_305 - .L_304)
.L_304:
        /*009c*/ 	.word	0x00000000


	//----- nvinfo : EIATTR_CBANK_PARAM_SIZE
	.align		4
.L_305:
        /*00a0*/ 	.byte	0x03, 0x19
        /*00a2*/ 	.short	0x0021


	//----- nvinfo : EIATTR_PARAM_CBANK
	.align		4
        /*00a4*/ 	.byte	0x04, 0x0a
        /*00a6*/ 	.short	(.L_307 - .L_306)
	.align		4
.L_306:
        /*00a8*/ 	.word	index@(.nv.constant0._ZN3cub18CUB_300001_SM_10006detail10radix_sort30DeviceRadixSortHistogramKernelINS1_5radix10policy_hubIixyE10Policy1000ELNS0_9SortOrderE1EiyNS1_21identity_decomposer_tEEEvPT2_PKT1_SA_iiT3_)
        /*00ac*/ 	.short	0x0380
        /*00ae*/ 	.short	0x0021


	//----- nvinfo : EIATTR_SW_WAR
	.align		4
.L_307:
        /*00b0*/ 	.byte	0x04, 0x36
        /*00b2*/ 	.short	(.L_309 - .L_308)
.L_308:
        /*00b4*/ 	.word	0x00000008
.L_309:


//--------------------- .nv.info._ZN3cub18CUB_300001_SM_10006detail10radix_sort31DeviceRadixSortSingleTileKernelINS1_5radix10policy_hubIixyE10Policy1000ELNS0_9SortOrderE1EixyNS1_21identity_decomposer_tEEEvPKT1_PSA_PKT2_PSE_T3_iiT4_ --------------------------
	.section	.nv.info._ZN3cub18CUB_300001_SM_10006detail10radix_sort31DeviceRadixSortSingleTileKernelINS1_5radix10policy_hubIixyE10Policy1000ELNS0_9SortOrderE1EixyNS1_21identity_decomposer_tEEEvPKT1_PSA_PKT2_PSE_T3_iiT4_,"",@"SHT_CUDA_INFO"
	.sectionflags	@""
	.align	4


	//----- nvinfo : EIATTR_CUDA_API_VERSION
	.align		4
        /*0000*/ 	.byte	0x04, 0x37
        /*0002*/ 	.short	(.L_311 - .L_310)
.L_310:
        /*0004*/ 	.word	0x00000082


	//----- nvinfo : EIATTR_KPARAM_INFO
	.align		4
.L_311:
        /*0008*/ 	.byte	0x04, 0x17
        /*000a*/ 	.short	(.L_313 - .L_312)
.L_312:
        /*000c*/ 	.word	0x00000000
        /*0010*/ 	.short	0x0007
        /*0012*/ 	.short	0x0030
        /*0014*/ 	.byte	0x00, 0xf0, 0x05, 0x00


	//----- nvinfo : EIATTR_KPARAM_INFO
	.align		4
.L_313:
        /*0018*/ 	.byte	0x04, 0x17
        /*001a*/ 	.short	(.L_315 - .L_314)
.L_314:
        /*001c*/ 	.word	0x00000000
        /*0020*/ 	.short	0x0006
        /*0022*/ 	.short	0x002c
        /*0024*/ 	.byte	0x00, 0xf0, 0x11, 0x00


	//----- nvinfo : EIATTR_KPARAM_INFO
	.align		4
.L_315:
        /*0028*/ 	.byte	0x04, 0x17
        /*002a*/ 	.short	(.L_317 - .L_316)
.L_316:
        /*002c*/ 	.word	0x00000000
        /*0030*/ 	.short	0x0005
        /*0032*/ 	.short	0x0028
        /*0034*/ 	.byte	0x00, 0xf0, 0x11, 0x00


	//----- nvinfo : EIATTR_KPARAM_INFO
	.align		4
.L_317:
        /*0038*/ 	.byte	0x04, 0x17
        /*003a*/ 	.short	(.L_319 - .L_318)
.L_318:
        /*003c*/ 	.word	0x00000000
        /*0040*/ 	.short	0x0004
        /*0042*/ 	.short	0x0020
        /*0044*/ 	.byte	0x00, 0xf0, 0x21, 0x00


	//----- nvinfo : EIATTR_KPARAM_INFO
	.align		4
.L_319:
        /*0048*/ 	.byte	0x04, 0x17
        /*004a*/ 	.short	(.L_321 - .L_320)
.L_320:
        /*004c*/ 	.word	0x00000000
        /*0050*/ 	.short	0x0003
        /*0052*/ 	.short	0x0018
        /*0054*/ 	.byte	0x00, 0xf5, 0x21, 0x00


	//----- nvinfo : EIATTR_KPARAM_INFO
	.align		4
.L_321:
        /*0058*/ 	.byte	0x04, 0x17
        /*005a*/ 	.short	(.L_323 - .L_322)
.L_322:
        /*005c*/ 	.word	0x00000000
        /*0060*/ 	.short	0x0002
        /*0062*/ 	.short	0x0010
        /*0064*/ 	.byte	0x00, 0xf5, 0x21, 0x00


	//----- nvinfo : EIATTR_KPARAM_INFO
	.align		4
.L_323:
        /*0068*/ 	.byte	0x04, 0x17
        /*006a*/ 	.short	(.L_325 - .L_324)
.L_324:
        /*006c*/ 	.word	0x00000000
        /*0070*/ 	.short	0x0001
        /*0072*/ 	.short	0x0008
        /*0074*/ 	.byte	0x00, 0xf5, 0x21, 0x00


	//----- nvinfo : EIATTR_KPARAM_INFO
	.align		4
.L_325:
        /*0078*/ 	.byte	0x04, 0x17
        /*007a*/ 	.short	(.L_327 - .L_326)
.L_326:
        /*007c*/ 	.word	0x00000000
        /*0080*/ 	.short	0x0000
        /*0082*/ 	.short	0x0000
        /*0084*/ 	.byte	0x00, 0xf5, 0x21, 0x00


	//----- nvinfo : EIATTR_SPARSE_MMA_MASK
	.align		4
.L_327:
        /*0088*/ 	.byte	0x03, 0x50
        /*008a*/ 	.short	0x0000


	//----- nvinfo : EIATTR_MAXREG_COUNT
	.align		4
        /*008c*/ 	.byte	0x03, 0x1b
        /*008e*/ 	.short	0x00ff


	//----- nvinfo : EIATTR_NUM_BARRIERS
	.align		4
        /*0090*/ 	.byte	0x02, 0x4c
        /*0092*/ 	.byte	0x01
	.zero		1


	//----- nvinfo : EIATTR_MERCURY_ISA_VERSION
	.align		4
        /*0094*/ 	.byte	0x03, 0x5f
        /*0096*/ 	.short	0x0101


	//----- nvinfo : EIATTR_COOP_GROUP_MASK_REGIDS
	.align		4
        /*0098*/ 	.byte	0x04, 0x29
        /*009a*/ 	.short	(.L_329 - .L_328)


	//   ....[0]....
.L_328:
        /*009c*/ 	.word	0xffffffff


	//   ....[1]....
        /*00a0*/ 	.word	0xffffffff


	//   ....[2]....
        /*00a4*/ 	.word	0xffffffff


	//   ....[3]....
        /*00a8*/ 	.word	0xffffffff


	//   ....[4]....
        /*00ac*/ 	.word	0xffffffff


	//----- nvinfo : EIATTR_COOP_GROUP_INSTR_OFFSETS
	.align		4
.L_329:
        /*00b0*/ 	.byte	0x04, 0x28
        /*00b2*/ 	.short	(.L_331 - .L_330)


	//   ....[0]....
.L_330:
        /*00b4*/ 	.word	0x000011b0


	//   ....[1]....
        /*00b8*/ 	.word	0x000011d0


	//   ....[2]....
        /*00bc*/ 	.word	0x000011f0


	//   ....[3]....
        /*00c0*/ 	.word	0x00001210


	//   ....[4]....
        /*00c4*/ 	.word	0x00001230


	//----- nvinfo : EIATTR_VRC_CTA_INIT_COUNT
	.align		4
.L_331:
        /*00c8*/ 	.byte	0x02, 0x4a
	.zero		1
	.zero		1


	//----- nvinfo : EIATTR_EXIT_INSTR_OFFSETS
	.align		4
        /*00cc*/ 	.byte	0x04, 0x1c
        /*00ce*/ 	.short	(.L_333 - .L_332)


	//   ....[0]....
.L_332:
        /*00d0*/ 	.word	0x00002550


	//   ....[1]....
        /*00d4*/ 	.word	0x000025a0


	//----- nvinfo : EIATTR_MAX_THREADS
	.align		4
.L_333:
        /*00d8*/ 	.byte	0x04, 0x05
        /*00da*/ 	.short	(.L_335 - .L_334)
.L_334:
        /*00dc*/ 	.word	0x00000100
        /*00e0*/ 	.word	0x00000001
        /*00e4*/ 	.word	0x00000001


	//----- nvinfo : EIATTR_CBANK_PARAM_SIZE
	.align		4
.L_335:
        /*00e8*/ 	.byte	0x03, 0x19
        /*00ea*/ 	.short	0x0031


	//----- nvinfo : EIATTR_PARAM_CBANK
	.align		4
        /*00ec*/ 	.byte	0x04, 0x0a
        /*00ee*/ 	.short	(.L_337 - .L_336)
	.align		4
.L_336:
        /*00f0*/ 	.word	index@(.nv.constant0._ZN3cub18CUB_300001_SM_10006detail10radix_sort31DeviceRadixSortSingleTileKernelINS1_5radix10policy_hubIixyE10Policy1000ELNS0_9SortOrderE1EixyNS1_21identity_decomposer_tEEEvPKT1_PSA_PKT2_PSE_T3_iiT4_)
        /*00f4*/ 	.short	0x0380
        /*00f6*/ 	.short	0x0031


	//----- nvinfo : EIATTR_SW_WAR
	.align		4
.L_337:
        /*00f8*/ 	.byte	0x04, 0x36
        /*00fa*/ 	.short	(.L_339 - .L_338)
.L_338:
        /*00fc*/ 	.word	0x00000008
.L_339:


//--------------------- .nv.info._ZN3cub18CUB_300001_SM_10006detail11EmptyKernelIvEEvv --------------------------
	.section	.nv.info._ZN3cub18CUB_300001_SM_10006detail11EmptyKernelIvEEvv,"",@"SHT_CUDA_INFO"
	.sectionflags	@""
	.align	4


	//----- nvinfo : EIATTR_CUDA_API_VERSION
	.align		4
        /*0000*/ 	.byte	0x04, 0x37
        /*0002*/ 	.short	(.L_341 - .L_340)
.L_340:
        /*0004*/ 	.word	0x00000082


	//----- nvinfo : EIATTR_SPARSE_MMA_MASK
	.align		4
.L_341:
        /*0008*/ 	.byte	0x03, 0x50
        /*000a*/ 	.short	0x0000


	//----- nvinfo : EIATTR_MAXREG_COUNT
	.align		4
        /*000c*/ 	.byte	0x03, 0x1b
        /*000e*/ 	.short	0x00ff


	//----- nvinfo : EIATTR_MERCURY_ISA_VERSION
	.align		4
        /*0010*/ 	.byte	0x03, 0x5f
        /*0012*/ 	.short	0x0101


	//----- nvinfo : EIATTR_VRC_CTA_INIT_COUNT
	.align		4
        /*0014*/ 	.byte	0x02, 0x4a
	.zero		1
	.zero		1


	//----- nvinfo : EIATTR_EXIT_INSTR_OFFSETS
	.align		4
        /*0018*/ 	.byte	0x04, 0x1c
        /*001a*/ 	.short	(.L_343 - .L_342)


	//   ....[0]....
.L_342:
        /*001c*/ 	.word	0x00000010


	//----- nvinfo : EIATTR_SW_WAR
	.align		4
.L_343:
        /*0020*/ 	.byte	0x04, 0x36
        /*0022*/ 	.short	(.L_345 - .L_344)
.L_344:
        /*0024*/ 	.word	0x00000008
.L_345:


//--------------------- .nv.info._Z20GpuEnumerationKernelPKiS0_S0_S0_ixxS0_iS0_iS0_S0_iPiPx --------------------------
	.section	.nv.info._Z20GpuEnumerationKernelPKiS0_S0_S0_ixxS0_iS0_iS0_S0_iPiPx,"",@"SHT_CUDA_INFO"
	.sectionflags	@""
	.align	4


	//----- nvinfo : EIATTR_CUDA_API_VERSION
	.align		4
        /*0000*/ 	.byte	0x04, 0x37
        /*0002*/ 	.short	(.L_347 - .L_346)
.L_346:
        /*0004*/ 	.word	0x00000082


	//----- nvinfo : EIATTR_KPARAM_INFO
	.align		4
.L_347:
        /*0008*/ 	.byte	0x04, 0x17
        /*000a*/ 	.short	(.L_349 - .L_348)
.L_348:
        /*000c*/ 	.word	0x00000000
        /*0010*/ 	.short	0x000f
        /*0012*/ 	.short	0x0078
        /*0014*/ 	.byte	0x00, 0xf5, 0x21, 0x00


	//----- nvinfo : EIATTR_KPARAM_INFO
	.align		4
.L_349:
        /*0018*/ 	.byte	0x04, 0x17
        /*001a*/ 	.short	(.L_351 - .L_350)
.L_350:
        /*001c*/ 	.word	0x00000000
        /*0020*/ 	.short	0x000e
        /*0022*/ 	.short	0x0070
        /*0024*/ 	.byte	0x00, 0xf5, 0x21, 0x00


	//----- nvinfo : EIATTR_KPARAM_INFO
	.align		4
.L_351:
        /*0028*/ 	.byte	0x04, 0x17
        /*002a*/ 	.short	(.L_353 - .L_352)
.L_352:
        /*002c*/ 	.word	0x00000000
        /*0030*/ 	.short	0x000d
        /*0032*/ 	.short	0x0068
        /*0034*/ 	.byte	0x00, 0xf0, 0x11, 0x00


	//----- nvinfo : EIATTR_KPARAM_INFO
	.align		4
.L_353:
        /*0038*/ 	.byte	0x04, 0x17
        /*003a*/ 	.short	(.L_355 - .L_354)
.L_354:
        /*003c*/ 	.word	0x00000000
        /*0040*/ 	.short	0x000c
        /*0042*/ 	.short	0x0060
        /*0044*/ 	.byte	0x00, 0xf5, 0x21, 0x00


	//----- nvinfo : EIATTR_KPARAM_INFO
	.align		4
.L_355:
        /*0048*/ 	.byte	0x04, 0x17
        /*004a*/ 	.short	(.L_357 - .L_356)
.L_356:
        /*004c*/ 	.word	0x00000000
        /*0050*/ 	.short	0x000b
        /*0052*/ 	.short	0x0058
        /*0054*/ 	.byte	0x00, 0xf5, 0x21, 0x00


	//----- nvinfo : EIATTR_KPARAM_INFO
	.align		4
.L_357:
        /*0058*/ 	.byte	0x04, 0x17
        /*005a*/ 	.short	(.L_359 - .L_358)
.L_358:
        /*005c*/ 	.word	0x00000000
        /*0060*/ 	.short	0x000a
        /*0062*/ 	.short	0x0050
        /*0064*/ 	.byte	0x00, 0xf0, 0x11, 0x00


	//----- nvinfo : EIATTR_KPARAM_INFO
	.align		4
.L_359:
        /*0068*/ 	.byte	0x04, 0x17
        /*006a*/ 	.short	(.L_361 - .L_360)
.L_360:
        /*006c*/ 	.word	0x00000000
        /*0070*/ 	.short	0x0009
        /*0072*/ 	.short	0x0048
        /*0074*/ 	.byte	0x00, 0xf5, 0x21, 0x00


	//----- nvinfo : EIATTR_KPARAM_INFO
	.align		4
.L_361:
        /*0078*/ 	.byte	0x04, 0x17
        /*007a*/ 	.short	(.L_363 - .L_362)
.L_362:
        /*007c*/ 	.word	0x00000000
        /*0080*/ 	.short	0x0008
        /*0082*/ 	.short	0x0040
        /*0084*/ 	.byte	0x00, 0xf0, 0x11, 0x00


	//----- nvinfo : EIATTR_KPARAM_INFO
	.align		4
.L_363:
        /*0088*/ 	.byte	0x04, 0x17
        /*008a*/ 	.short	(.L_365 - .L_364)
.L_364:
        /*008c*/ 	.word	0x00000000
        /*0090*/ 	.short	0x0007
        /*0092*/ 	.short	0x0038
        /*0094*/ 	.byte	0x00, 0xf5, 0x21, 0x00


	//----- nvinfo : EIATTR_KPARAM_INFO
	.align		4
.L_365:
        /*0098*/ 	.byte	0x04, 0x17
        /*009a*/ 	.short	(.L_367 - .L_366)
.L_366:
        /*009c*/ 	.word	0x00000000
        /*00a0*/ 	.short	0x0006
        /*00a2*/ 	.short	0x0030
        /*00a4*/ 	.byte	0x00, 0xf0, 0x21, 0x00


	//----- nvinfo : EIATTR_KPARAM_INFO
	.align		4
.L_367:
        /*00a8*/ 	.byte	0x04, 0x17
        /*00aa*/ 	.short	(.L_369 - .L_368)
.L_368:
        /*00ac*/ 	.word	0x00000000
        /*00b0*/ 	.short	0x0005
        /*00b2*/ 	.short	0x0028
        /*00b4*/ 	.byte	0x00, 0xf0, 0x21, 0x00


	//----- nvinfo : EIATTR_KPARAM_INFO
	.align		4
.L_369:
        /*00b8*/ 	.byte	0x04, 0x17
        /*00ba*/ 	.short	(.L_371 - .L_370)
.L_370:
        /*00bc*/ 	.word	0x00000000
        /*00c0*/ 	.short	0x0004
        /*00c2*/ 	.short	0x0020
        /*00c4*/ 	.byte	0x00, 0xf0, 0x11, 0x00


	//----- nvinfo : EIATTR_KPARAM_INFO
	.align		4
.L_371:
        /*00c8*/ 	.byte	0x04, 0x17
        /*00ca*/ 	.short	(.L_373 - .L_372)
.L_372:
        /*00cc*/ 	.word	0x00000000
        /*00d0*/ 	.short	0x0003
        /*00d2*/ 	.short	0x0018
        /*00d4*/ 	.byte	0x00, 0xf5, 0x21, 0x00


	//----- nvinfo : EIATTR_KPARAM_INFO
	.align		4
.L_373:
        /*00d8*/ 	.byte	0x04, 0x17
        /*00da*/ 	.short	(.L_375 - .L_374)
.L_374:
        /*00dc*/ 	.word	0x00000000
        /*00e0*/ 	.short	0x0002
        /*00e2*/ 	.short	0x0010
        /*00e4*/ 	.byte	0x00, 0xf5, 0x21, 0x00


	//----- nvinfo : EIATTR_KPARAM_INFO
	.align		4
.L_375:
        /*00e8*/ 	.byte	0x04, 0x17
        /*00ea*/ 	.short	(.L_377 - .L_376)
.L_376:
        /*00ec*/ 	.word	0x00000000
        /*00f0*/ 	.short	0x0001
        /*00f2*/ 	.short	0x0008
        /*00f4*/ 	.byte	0x00, 0xf5, 0x21, 0x00


	//----- nvinfo : EIATTR_KPARAM_INFO
	.align		4
.L_377:
        /*00f8*/ 	.byte	0x04, 0x17
        /*00fa*/ 	.short	(.L_379 - .L_378)
.L_378:
        /*00fc*/ 	.word	0x00000000
        /*0100*/ 	.short	0x0000
        /*0102*/ 	.short	0x0000
        /*0104*/ 	.byte	0x00, 0xf5, 0x21, 0x00


	//----- nvinfo : EIATTR_SPARSE_MMA_MASK
	.align		4
.L_379:
        /*0108*/ 	.byte	0x03, 0x50
        /*010a*/ 	.short	0x0000


	//----- nvinfo : EIATTR_MAXREG_COUNT
	.align		4
        /*010c*/ 	.byte	0x03, 0x1b
        /*010e*/ 	.short	0x00ff


	//----- nvinfo : EIATTR_MERCURY_ISA_VERSION
	.align		4
        /*0110*/ 	.byte	0x03, 0x5f
        /*0112*/ 	.short	0x0101


	//----- nvinfo : EIATTR_VRC_CTA_INIT_COUNT
	.align		4
        /*0114*/ 	.byte	0x02, 0x4a
	.zero		1
	.zero		1


	//----- nvinfo : EIATTR_EXIT_INSTR_OFFSETS
	.align		4
        /*0118*/ 	.byte	0x04, 0x1c
        /*011a*/ 	.short	(.L_381 - .L_380)


	//   ....[0]....
.L_380:
        /*011c*/ 	.word	0x000000b0


	//   ....[1]....
        /*0120*/ 	.word	0x00000350


	//   ....[2]....
        /*0124*/ 	.word	0x00003b20


	//   ....[3]....
        /*0128*/ 	.word	0x00004e60


	//   ....[4]....
        /*012c*/ 	.word	0x00005080


	//   ....[5]....
        /*0130*/ 	.word	0x000092e0


	//   ....[6]....
        /*0134*/ 	.word	0x000095d0


	//   ....[7]....
        /*0138*/ 	.word	0x000097e0


	//----- nvinfo : EIATTR_CRS_STACK_SIZE
	.align		4
.L_381:
        /*013c*/ 	.byte	0x04, 0x1e
        /*013e*/ 	.short	(.L_383 - .L_382)
.L_382:
        /*0140*/ 	.word	0x00000000


	//----- nvinfo : EIATTR_CBANK_PARAM_SIZE
	.align		4
.L_383:
        /*0144*/ 	.byte	0x03, 0x19
        /*0146*/ 	.short	0x0080


	//----- nvinfo : EIATTR_PARAM_CBANK
	.align		4
        /*0148*/ 	.byte	0x04, 0x0a
        /*014a*/ 	.short	(.L_385 - .L_384)
	.align		4
.L_384:
        /*014c*/ 	.word	index@(.nv.constant0._Z20GpuEnumerationKernelPKiS0_S0_S0_ixxS0_iS0_iS0_S0_iPiPx)
        /*0150*/ 	.short	0x0380
        /*0152*/ 	.short	0x0080


	//----- nvinfo : EIATTR_SW_WAR
	.align		4
.L_385:
        /*0154*/ 	.byte	0x04, 0x36
        /*0156*/ 	.short	(.L_387 - .L_386)
.L_386:
        /*0158*/ 	.word	0x00000008
.L_387:


//--------------------- .nv.info._Z10TestKernelPii --------------------------
	.section	.nv.info._Z10TestKernelPii,"",@"SHT_CUDA_INFO"
	.sectionflags	@""
	.align	4


	//----- nvinfo : EIATTR_CUDA_API_VERSION
	.align		4
        /*0000*/ 	.byte	0x04, 0x37
        /*0002*/ 	.short	(.L_389 - .L_388)
.L_388:
        /*0004*/ 	.word	0x00000082


	//----- nvinfo : EIATTR_KPARAM_INFO
	.align		4
.L_389:
        /*0008*/ 	.byte	0x04, 0x17
        /*000a*/ 	.short	(.L_391 - .L_390)
.L_390:
        /*000c*/ 	.word	0x00000000
        /*0010*/ 	.short	0x0001
        /*0012*/ 	.short	0x0008
        /*0014*/ 	.byte	0x00, 0xf0, 0x11, 0x00


	//----- nvinfo : EIATTR_KPARAM_INFO
	.align		4
.L_391:
        /*0018*/ 	.byte	0x04, 0x17
        /*001a*/ 	.short	(.L_393 - .L_392)
.L_392:
        /*001c*/ 	.word	0x00000000
        /*0020*/ 	.short	0x0000
        /*0022*/ 	.short	0x0000
        /*0024*/ 	.byte	0x00, 0xf5, 0x21, 0x00


	//----- nvinfo : EIATTR_SPARSE_MMA_MASK
	.align		4
.L_393:
        /*0028*/ 	.byte	0x03, 0x50
        /*002a*/ 	.short	0x0000


	//----- nvinfo : EIATTR_MAXREG_COUNT
	.align		4
        /*002c*/ 	.byte	0x03, 0x1b
        /*002e*/ 	.short	0x00ff


	//----- nvinfo : EIATTR_MERCURY_ISA_VERSION
	.align		4
        /*0030*/ 	.byte	0x03, 0x5f
        /*0032*/ 	.short	0x0101


	//----- nvinfo : EIATTR_VRC_CTA_INIT_COUNT
	.align		4
        /*0034*/ 	.byte	0x02, 0x4a
	.zero		1
	.zero		1


	//----- nvinfo : EIATTR_EXIT_INSTR_OFFSETS
	.align		4
        /*0038*/ 	.byte	0x04, 0x1c
        /*003a*/ 	.short	(.L_395 - .L_394)


	//   ....[0]....
.L_394:
        /*003c*/ 	.word	0x00000070


	//   ....[1]....
        /*0040*/ 	.word	0x000000d0


	//----- nvinfo : EIATTR_CBANK_PARAM_SIZE
	.align		4
.L_395:
        /*0044*/ 	.byte	0x03, 0x19
        /*0046*/ 	.short	0x000c


	//----- nvinfo : EIATTR_PARAM_CBANK
	.align		4
        /*0048*/ 	.byte	0x04, 0x0a
        /*004a*/ 	.short	(.L_397 - .L_396)
	.align		4
.L_396:
        /*004c*/ 	.word	index@(.nv.constant0._Z10TestKernelPii)
        /*0050*/ 	.short	0x0380
        /*0052*/ 	.short	0x000c


	//----- nvinfo : EIATTR_SW_WAR
	.align		4
.L_397:
        /*0054*/ 	.byte	0x04, 0x36
        /*0056*/ 	.short	(.L_399 - .L_398)
.L_398:
        /*0058*/ 	.word	0x00000008
.L_399:


//--------------------- .nv.callgraph             --------------------------
	.section	.nv.callgraph,"",@"SHT_CUDA_CALLGRAPH"
	.align	4
	.sectionentsize	8
	.align		4
        /*0000*/ 	.word	0x00000000
	.align		4
        /*0004*/ 	.word	0xffffffff
	.align		4
        /*0008*/ 	.word	0x00000000
	.align		4
        /*000c*/ 	.word	0xfffffffe
	.align		4
        /*0010*/ 	.word	0x00000000
	.align		4
        /*0014*/ 	.word	0xfffffffd
	.align		4
        /*0018*/ 	.word	0x00000000
	.align		4
        /*001c*/ 	.word	0xfffffffc


//--------------------- .nv.constant3             --------------------------
	.section	.nv.constant3,"a",@progbits
	.align	4
.nv.constant3:
	.type		D_ATTR_THRESHOLDS,@object
	.size		D_ATTR_THRESHOLDS,(D_BASIC_POWER_VALUES - D_ATTR_THRESHOLDS)
D_ATTR_THRESHOLDS:
        /*0000*/ 	.byte	0x01, 0x00, 0x00, 0x00, 0x04, 0x00, 0x00, 0x00, 0x08, 0x00, 0x00, 0x00, 0x0c, 0x00, 0x00, 0x00
        /*0010*/ 	.byte	0x10, 0x00, 0x00, 0x00, 0x14, 0x00, 0x00, 0x00
	.type		D_BASIC_POWER_VALUES,@object
	.size		D_BASIC_POWER_VALUES,(D_SPECIAL_POWER_VALUES - D_BASIC_POWER_VALUES)
D_BASIC_POWER_VALUES:
        /*0018*/ 	.byte	0x07, 0x00, 0x00, 0x00, 0x0e, 0x00, 0x00, 0x00, 0x1d, 0x00, 0x00, 0x00, 0x2c, 0x00, 0x00, 0x00
        /*0028*/ 	.byte	0xa7, 0x00, 0x00, 0x00, 0xfe, 0x00, 0x00, 0x00
	.type		D_SPECIAL_POWER_VALUES,@object
	.size		D_SPECIAL_POWER_VALUES,(D_SPECIAL_ATTRS - D_SPECIAL_POWER_VALUES)
D_SPECIAL_POWER_VALUES:
        /*0030*/ 	.byte	0x0e, 0x00, 0x00, 0x00, 0x1d, 0x00, 0x00, 0x00, 0x3b, 0x00, 0x00, 0x00, 0x59, 0x00, 0x00, 0x00
        /*0040*/ 	.byte	0x2a, 0x01, 0x00, 0x00, 0xc0, 0x01, 0x00, 0x00
	.type		D_SPECIAL_ATTRS,@object
	.size		D_SPECIAL_ATTRS,(D_TOTAL_ATTR_POWER_VALUES - D_SPECIAL_ATTRS)
D_SPECIAL_ATTRS:
        /*0048*/ 	.byte	0x38, 0x08, 0x00, 0x00, 0x39, 0x08, 0x00, 0x00, 0x9c, 0x08, 0x00, 0x00, 0x9d, 0x08, 0x00, 0x00
        /*0058*/ 	.byte	0x64, 0x09, 0x00, 0x00, 0x65, 0x09, 0x00, 0x00, 0x66, 0x09, 0x00, 0x00, 0x00, 0x09, 0x00, 0x00
	.type		D_TOTAL_ATTR_POWER_VALUES,@object
	.size		D_TOTAL_ATTR_POWER_VALUES,(.L_4 - D_TOTAL_ATTR_POWER_VALUES)
D_TOTAL_ATTR_POWER_VALUES:
        /*0068*/ 	.byte	0x00, 0x00, 0x00, 0x00, 0x05, 0x00, 0x00, 0x00, 0x0b, 0x00, 0x00, 0x00, 0x11, 0x00, 0x00, 0x00
        /* <DEDUP_REMOVED lines=29> */
        /*0248*/ 	.byte	0xbb, 0x02, 0x00, 0x00
.L_4:


//--------------------- .nv.constant4             --------------------------
	.section	.nv.constant4,"a",@progbits
	.align	8
	.align		8
.nv.constant4:
        /*0000*/ 	.dword	_ZN34_INTERNAL_6bf7bc77_4_k_cu_f41cbe444cuda3std3__45__cpo5beginE
	.align		8
        /*0008*/ 	.dword	_ZN34_INTERNAL_6bf7bc77_4_k_cu_f41cbe444cuda3std3__45__cpo3endE
	.align		8
        /*0010*/ 	.dword	_ZN34_INTERNAL_6bf7bc77_4_k_cu_f41cbe444cuda3std3__45__cpo6cbeginE
	.align		8
        /*0018*/ 	.dword	_ZN34_INTERNAL_6bf7bc77_4_k_cu_f41cbe444cuda3std3__45__cpo4cendE
	.align		8
        /*0020*/ 	.dword	_ZN34_INTERNAL_6bf7bc77_4_k_cu_f41cbe444cuda3std3__45__cpo6rbeginE
	.align		8
        /*0028*/ 	.dword	_ZN34_INTERNAL_6bf7bc77_4_k_cu_f41cbe444cuda3std3__45__cpo4rendE
	.align		8
        /*0030*/ 	.dword	_ZN34_INTERNAL_6bf7bc77_4_k_cu_f41cbe444cuda3std3__45__cpo7crbeginE
	.align		8
        /*0038*/ 	.dword	_ZN34_INTERNAL_6bf7bc77_4_k_cu_f41cbe444cuda3std3__45__cpo5crendE
	.align		8
        /*0040*/ 	.dword	_ZN34_INTERNAL_6bf7bc77_4_k_cu_f41cbe444cuda3std3__436_GLOBAL__N__6bf7bc77_4_k_cu_f41cbe446ignoreE
	.align		8
        /*0048*/ 	.dword	_ZN34_INTERNAL_6bf7bc77_4_k_cu_f41cbe444cuda3std3__419piecewise_constructE
	.align		8
        /*0050*/ 	.dword	_ZN34_INTERNAL_6bf7bc77_4_k_cu_f41cbe444cuda3std3__48in_placeE
	.align		8
        /*0058*/ 	.dword	_ZN34_INTERNAL_6bf7bc77_4_k_cu_f41cbe444cuda3std3__420unreachable_sentinelE
	.align		8
        /*0060*/ 	.dword	_ZN34_INTERNAL_6bf7bc77_4_k_cu_f41cbe444cuda3std3__47nulloptE
	.align		8
        /*0068*/ 	.dword	_ZN34_INTERNAL_6bf7bc77_4_k_cu_f41cbe444cuda3std3__48unexpectE
	.align		8
        /*0070*/ 	.dword	_ZN34_INTERNAL_6bf7bc77_4_k_cu_f41cbe444cuda3std6ranges3__45__cpo4swapE
	.align		8
        /*0078*/ 	.dword	_ZN34_INTERNAL_6bf7bc77_4_k_cu_f41cbe444cuda3std6ranges3__45__cpo9iter_moveE
	.align		8
        /*0080*/ 	.dword	_ZN34_INTERNAL_6bf7bc77_4_k_cu_f41cbe444cuda3std6ranges3__45__cpo5beginE
	.align		8
        /*0088*/ 	.dword	_ZN34_INTERNAL_6bf7bc77_4_k_cu_f41cbe444cuda3std6ranges3__45__cpo3endE
	.align		8
        /*0090*/ 	.dword	_ZN34_INTERNAL_6bf7bc77_4_k_cu_f41cbe444cuda3std6ranges3__45__cpo6cbeginE
	.align		8
        /*0098*/ 	.dword	_ZN34_INTERNAL_6bf7bc77_4_k_cu_f41cbe444cuda3std6ranges3__45__cpo4cendE
	.align		8
        /*00a0*/ 	.dword	_ZN34_INTERNAL_6bf7bc77_4_k_cu_f41cbe444cuda3std6ranges3__45__cpo7advanceE
	.align		8
        /*00a8*/ 	.dword	_ZN34_INTERNAL_6bf7bc77_4_k_cu_f41cbe444cuda3std6ranges3__45__cpo9iter_swapE
	.align		8
        /*00b0*/ 	.dword	_ZN34_INTERNAL_6bf7bc77_4_k_cu_f41cbe444cuda3std6ranges3__45__cpo4nextE
	.align		8
        /*00b8*/ 	.dword	_ZN34_INTERNAL_6bf7bc77_4_k_cu_f41cbe444cuda3std6ranges3__45__cpo4prevE
	.align		8
        /*00c0*/ 	.dword	_ZN34_INTERNAL_6bf7bc77_4_k_cu_f41cbe444cuda3std6ranges3__45__cpo4dataE
	.align		8
        /*00c8*/ 	.dword	_ZN34_INTERNAL_6bf7bc77_4_k_cu_f41cbe444cuda3std6ranges3__45__cpo5cdataE
	.align		8
        /*00d0*/ 	.dword	_ZN34_INTERNAL_6bf7bc77_4_k_cu_f41cbe444cuda3std6ranges3__45__cpo4sizeE
	.align		8
        /*00d8*/ 	.dword	_ZN34_INTERNAL_6bf7bc77_4_k_cu_f41cbe444cuda3std6ranges3__45__cpo5ssizeE
	.align		8
        /*00e0*/ 	.dword	_ZN34_INTERNAL_6bf7bc77_4_k_cu_f41cbe444cuda3std6ranges3__45__cpo8distanceE
	.align		8
        /*00e8*/ 	.dword	_ZN34_INTERNAL_6bf7bc77_4_k_cu_f41cbe446thrust24THRUST_300001_SM_1000_NS8cuda_cub3parE
	.align		8
        /*00f0*/ 	.dword	_ZN34_INTERNAL_6bf7bc77_4_k_cu_f41cbe446thrust24THRUST_300001_SM_1000_NS8cuda_cub10par_nosyncE
	.align		8
        /*00f8*/ 	.dword	_ZN34_INTERNAL_6bf7bc77_4_k_cu_f41cbe446thrust24THRUST_300001_SM_1000_NS6system6detail10sequential3seqE
	.align		8
        /*0100*/ 	.dword	_ZN34_INTERNAL_6bf7bc77_4_k_cu_f41cbe446thrust24THRUST_300001_SM_1000_NS6system3cpp3parE
	.align		8
        /*0108*/ 	.dword	_ZN34_INTERNAL_6bf7bc77_4_k_cu_f41cbe446thrust24THRUST_300001_SM_1000_NS12placeholders2_1E
	.align		8
        /*0110*/ 	.dword	_ZN34_INTERNAL_6bf7bc77_4_k_cu_f41cbe446thrust24THRUST_300001_SM_1000_NS12placeholders2_2E
	.align		8
        /*0118*/ 	.dword	_ZN34_INTERNAL_6bf7bc77_4_k_cu_f41cbe446thrust24THRUST_300001_SM_1000_NS12placeholders2_3E
	.align		8
        /*0120*/ 	.dword	_ZN34_INTERNAL_6bf7bc77_4_k_cu_f41cbe446thrust24THRUST_300001_SM_1000_NS12placeholders2_4E
	.align		8
        /*0128*/ 	.dword	_ZN34_INTERNAL_6bf7bc77_4_k_cu_f41cbe446thrust24THRUST_300001_SM_1000_NS12placeholders2_5E
	.align		8
        /*0130*/ 	.dword	_ZN34_INTERNAL_6bf7bc77_4_k_cu_f41cbe446thrust24THRUST_300001_SM_1000_NS12placeholders2_6E
	.align		8
        /*0138*/ 	.dword	_ZN34_INTERNAL_6bf7bc77_4_k_cu_f41cbe446thrust24THRUST_300001_SM_1000_NS12placeholders2_7E
	.align		8
        /*0140*/ 	.dword	_ZN34_INTERNAL_6bf7bc77_4_k_cu_f41cbe446thrust24THRUST_300001_SM_1000_NS12placeholders2_8E
	.align		8
        /*0148*/ 	.dword	_ZN34_INTERNAL_6bf7bc77_4_k_cu_f41cbe446thrust24THRUST_300001_SM_1000_NS12placeholders2_9E
	.align		8
        /*0150*/ 	.dword	_ZN34_INTERNAL_6bf7bc77_4_k_cu_f41cbe446thrust24THRUST_300001_SM_1000_NS12placeholders3_10E
	.align		8
        /*0158*/ 	.dword	_ZN34_INTERNAL_6bf7bc77_4_k_cu_f41cbe446thrust24THRUST_300001_SM_1000_NS3seqE
	.align		8
        /*0160*/ 	.dword	_ZN34_INTERNAL_6bf7bc77_4_k_cu_f41cbe446thrust24THRUST_300001_SM_1000_NS6deviceE


//--------------------- .text._ZN3cub18CUB_300001_SM_10006detail10radix_sort29DeviceRadixSortOnesweepKernelINS1_5radix10policy_hubIiiyE10Policy1000ELNS0_9SortOrderE1EiiyiiNS1_21identity_decomposer_tEEEvPT5_SB_PT3_PKSC_PT1_PKSG_PT2_PKSK_T4_iiT6_ --------------------------
	.section	.text._ZN3cub18CUB_300001_SM_10006detail10radix_sort29DeviceRadixSortOnesweepKernelINS1_5radix10policy_hubIiiyE10Policy1000ELNS0_9SortOrderE1EiiyiiNS1_21identity_decomposer_tEEEvPT5_SB_PT3_PKSC_PT1_PKSG_PT2_PKSK_T4_iiT6_,"ax",@progbits
	.align	128
        .global         _ZN3cub18CUB_300001_SM_10006detail10radix_sort29DeviceRadixSortOnesweepKernelINS1_5radix10policy_hubIiiyE10Policy1000ELNS0_9SortOrderE1EiiyiiNS1_21identity_decomposer_tEEEvPT5_SB_PT3_PKSC_PT1_PKSG_PT2_PKSK_T4_iiT6_
        .type           _ZN3cub18CUB_300001_SM_10006detail10radix_sort29DeviceRadixSortOnesweepKernelINS1_5radix10policy_hubIiiyE10Policy1000ELNS0_9SortOrderE1EiiyiiNS1_21identity_decomposer_tEEEvPT5_SB_PT3_PKSC_PT1_PKSG_PT2_PKSK_T4_iiT6_,@function
        .size           _ZN3cub18CUB_300001_SM_10006detail10radix_sort29DeviceRadixSortOnesweepKernelINS1_5radix10policy_hubIiiyE10Policy1000ELNS0_9SortOrderE1EiiyiiNS1_21identity_decomposer_tEEEvPT5_SB_PT3_PKSC_PT1_PKSG_PT2_PKSK_T4_iiT6_,(.L_x_706 - _ZN3cub18CUB_300001_SM_10006detail10radix_sort29DeviceRadixSortOnesweepKernelINS1_5radix10policy_hubIiiyE10Policy1000ELNS0_9SortOrderE1EiiyiiNS1_21identity_decomposer_tEEEvPT5_SB_PT3_PKSC_PT1_PKSG_PT2_PKSK_T4_iiT6_)
        .other          _ZN3cub18CUB_300001_SM_10006detail10radix_sort29DeviceRadixSortOnesweepKernelINS1_5radix10policy_hubIiiyE10Policy1000ELNS0_9SortOrderE1EiiyiiNS1_21identity_decomposer_tEEEvPT5_SB_PT3_PKSC_PT1_PKSG_PT2_PKSK_T4_iiT6_,@"STO_CUDA_ENTRY STV_DEFAULT"
_ZN3cub18CUB_300001_SM_10006detail10radix_sort29DeviceRadixSortOnesweepKernelINS1_5radix10policy_hubIiiyE10Policy1000ELNS0_9SortOrderE1EiiyiiNS1_21identity_decomposer_tEEEvPT5_SB_PT3_PKSC_PT1_PKSG_PT2_PKSK_T4_iiT6_:
.text._ZN3cub18CUB_300001_SM_10006detail10radix_sort29DeviceRadixSortOnesweepKernelINS1_5radix10policy_hubIiiyE10Policy1000ELNS0_9SortOrderE1EiiyiiNS1_21identity_decomposer_tEEEvPT5_SB_PT3_PKSC_PT1_PKSG_PT2_PKSK_T4_iiT6_:
[----:B------:R-:W-:Y:S01]  /*0000*/  LDC R1, c[0x0][0x37c] ;  /* 0x0000df00ff017b82 */ /* 0x000fe20000000800 */
[----:B------:R-:W0:Y:S01]  /*0010*/  S2R R3, SR_TID.X ;  /* 0x0000000000037919 */ /* 0x000e220000002100 */
[----:B------:R-:W-:Y:S01]  /*0020*/  MOV R7, 0x400 ;  /* 0x0000040000077802 */ /* 0x000fe20000000f00 */
[----:B------:R-:W1:Y:S01]  /*0030*/  LDCU.64 UR6, c[0x0][0x358] ;  /* 0x00006b00ff0677ac */ /* 0x000e620008000a00 */
[----:B------:R-:W-:Y:S01]  /*0040*/  BSSY.RECONVERGENT B0, `(.L_x_0) ;  /* 0x000000c000007945 */ /* 0x000fe20003800200 */
[----:B------:R-:W2:Y:S01]  /*0050*/  S2R R0, SR_CgaCtaId ;  /* 0x0000000000007919 */ /* 0x000ea20000008800 */
[----:B0-----:R-:W-:Y:S02]  /*0060*/  ISETP.NE.AND P0, PT, R3, RZ, PT ;  /* 0x000000ff0300720c */ /* 0x001fe40003f05270 */
[----:B--2---:R-:W-:-:S11]  /*0070*/  LEA R7, R0, R7, 0x18 ;  /* 0x0000000700077211 */ /* 0x004fd600078ec0ff */
[----:B-1----:R-:W-:Y:S05]  /*0080*/  @P0 BRA `(.L_x_1) ;  /* 0x00000000001c0947 */ /* 0x002fea0003800000 */
[----:B------:R-:W0:Y:S01]  /*0090*/  LDC.64 R4, c[0x0][0x388] ;  /* 0x0000e200ff047b82 */ /* 0x000e220000000a00 */
[----:B------:R-:W-:-:S05]  /*00a0*/  IMAD.MOV.U32 R9, RZ, RZ, 0x1 ;  /* 0x00000001ff097424 */ /* 0x000fca00078e00ff */
[----:B0-----:R-:W2:Y:S02]  /*00b0*/  ATOMG.E.ADD.STRONG.GPU PT, R4, desc[UR6][R4.64], R9 ;  /* 0x80000009040479a8 */ /* 0x001ea400081ef106 */
[----:B------:R-:W0:Y:S01]  /*00c0*/  S2UR UR5, SR_CgaCtaId ;  /* 0x00000000000579c3 */ /* 0x000e220000008800 */
[----:B------:R-:W-:Y:S02]  /*00d0*/  UMOV UR4, 0x400 ;  /* 0x0000040000047882 */ /* 0x000fe40000000000 */
[----:B0-----:R-:W-:-:S09]  /*00e0*/  ULEA UR4, UR5, UR4, 0x18 ;  /* 0x0000000405047291 */ /* 0x001fd2000f8ec0ff */
[----:B--2---:R0:W-:Y:S03]  /*00f0*/  STS [UR4+0x6600], R4 ;  /* 0x00660004ff007988 */ /* 0x0041e60008000804 */
.L_x_1:
[----:B------:R-:W-:Y:S05]  /*0100*/  BSYNC.RECONVERGENT B0 ;  /* 0x0000000000007941 */ /* 0x000fea0003800200 */
.L_x_0:
[----:B------:R-:W-:Y:S06]  /*0110*/  BAR.SYNC.DEFER_BLOCKING 0x0 ;  /* 0x0000000000007b1d */ /* 0x000fec0000010000 */
[----:B------:R-:W1:Y:S01]  /*0120*/  LDCU UR4, c[0x0][0x3c0] ;  /* 0x00007800ff0477ac */ /* 0x000e620008000800 */
[----:B------:R-:W2:Y:S01]  /*0130*/  S2R R24, SR_LANEID ;  /* 0x0000000000187919 */ /* 0x000ea20000000000 */
[----:B------:R-:W3:Y:S02]  /*0140*/  LDS R42, [R7+0x6600] ;  /* 0x00660000072a7984 */ /* 0x000ee40000000800 */
[----:B---3--:R-:W-:-:S04]  /*0150*/  IMAD R0, R42, 0x1980, RZ ;  /* 0x000019802a007824 */ /* 0x008fc800078e02ff */
[----:B------:R-:W-:Y:S01]  /*0160*/  VIADD R47, R0, 0x1980 ;  /* 0x00001980002f7836 */ /* 0x000fe20000000000 */
[----:B------:R-:W-:-:S04]  /*0170*/  SHF.R.S32.HI R9, RZ, 0x1f, R0 ;  /* 0x0000001fff097819 */ /* 0x000fc80000011400 */
[----:B-1----:R-:W-:-:S13]  /*0180*/  ISETP.GT.AND P0, PT, R47, UR4, PT ;  /* 0x000000042f007c0c */ /* 0x002fda000bf04270 */
[----:B--2---:R-:W-:Y:S05]  /*0190*/  @P0 BRA `(.L_x_2) ;  /* 0x0000000000680947 */ /* 0x004fea0003800000 */
[----:B------:R-:W1:Y:S01]  /*01a0*/  LDCU.64 UR4, c[0x0][0x3a8] ;  /* 0x00007500ff0477ac */ /* 0x000e620008000a00 */
[C---:B0-----:R-:W-:Y:S02]  /*01b0*/  LOP3.LUT R4, R3.reuse, 0x1f, RZ, 0xc0, !PT ;  /* 0x0000001f03047812 */ /* 0x041fe400078ec0ff */
[----:B------:R-:W-:-:S05]  /*01c0*/  LOP3.LUT R41, R3, 0x3e0, RZ, 0xc0, !PT ;  /* 0x000003e003297812 */ /* 0x000fca00078ec0ff */
[----:B------:R-:W-:-:S05]  /*01d0*/  IMAD R5, R41, 0x11, R4 ;  /* 0x0000001129057824 */ /* 0x000fca00078e0204 */
[----:B------:R-:W-:-:S05]  /*01e0*/  IADD3 R5, P0, PT, R0, R5, RZ ;  /* 0x0000000500057210 */ /* 0x000fca0007f1e0ff */
[----:B------:R-:W-:Y:S01]  /*01f0*/  IMAD.X R0, RZ, RZ, R9, P0 ;  /* 0x000000ffff007224 */ /* 0x000fe200000e0609 */
[----:B-1----:R-:W-:-:S04]  /*0200*/  LEA R8, P0, R5, UR4, 0x2 ;  /* 0x0000000405087c11 */ /* 0x002fc8000f8010ff */
[----:B------:R-:W-:-:S05]  /*0210*/  LEA.HI.X R9, R5, UR5, R0, 0x2, P0 ;  /* 0x0000000505097c11 */ /* 0x000fca00080f1400 */
[----:B------:R0:W5:Y:S04]  /*0220*/  LDG.E R28, desc[UR6][R8.64] ;  /* 0x00000006081c7981 */ /* 0x000168000c1e1900 */
        /* <DEDUP_REMOVED lines=15> */
[----:B------:R0:W5:Y:S01]  /*0320*/  LDG.E R46, desc[UR6][R8.64+0x800] ;  /* 0x00080006082e7981 */ /* 0x000162000c1e1900 */
[----:B------:R-:W-:Y:S05]  /*0330*/  BRA `(.L_x_3) ;  /* 0x0000000400307947 */ /* 0x000fea0003800000 */
.L_x_2:
[----:B------:R-:W1:Y:S01]  /*0340*/  LDCU.64 UR8, c[0x0][0x3a8] ;  /* 0x00007500ff0877ac */ /* 0x000e620008000a00 */
[C---:B0-----:R-:W-:Y:S01]  /*0350*/  LOP3.LUT R4, R3.reuse, 0x1f, RZ, 0xc0, !PT ;  /* 0x0000001f03047812 */ /* 0x041fe200078ec0ff */
[----:B------:R-:W-:Y:S01]  /*0360*/  IMAD.MOV.U32 R28, RZ, RZ, -0x80000000 ;  /* 0x80000000ff1c7424 */ /* 0x000fe200078e00ff */
[----:B------:R-:W-:Y:S02]  /*0370*/  LOP3.LUT R41, R3, 0x3e0, RZ, 0xc0, !PT ;  /* 0x000003e003297812 */ /* 0x000fe400078ec0ff */
[----:B------:R-:W-:-:S03]  /*0380*/  IADD3 R5, PT, PT, -R0, UR4, RZ ;  /* 0x0000000400057c10 */ /* 0x000fc6000fffe1ff */
[----:B------:R-:W-:-:S04]  /*0390*/  IMAD R10, R41, 0x11, R4 ;  /* 0x00000011290a7824 */ /* 0x000fc800078e0204 */
[----:B------:R-:W-:Y:S01]  /*03a0*/  VIADD R8, R10, 0x40 ;  /* 0x000000400a087836 */ /* 0x000fe20000000000 */
[----:B------:R-:W-:Y:S01]  /*03b0*/  IADD3 R11, P0, PT, R0, R10, RZ ;  /* 0x0000000a000b7210 */ /* 0x000fe20007f1e0ff */
[C---:B------:R-:W-:Y:S01]  /*03c0*/  VIADD R0, R10.reuse, 0x60 ;  /* 0x000000600a007836 */ /* 0x040fe20000000000 */
[CC--:B------:R-:W-:Y:S01]  /*03d0*/  ISETP.GE.AND P2, PT, R10.reuse, R5.reuse, PT ;  /* 0x000000050a00720c */ /* 0x0c0fe20003f46270 */
[----:B------:R-:W-:Y:S01]  /*03e0*/  VIADD R6, R10, 0x20 ;  /* 0x000000200a067836 */ /* 0x000fe20000000000 */
[-C--:B------:R-:W-:Y:S01]  /*03f0*/  ISETP.GE.AND P4, PT, R8, R5.reuse, PT ;  /* 0x000000050800720c */ /* 0x080fe20003f86270 */
[----:B------:R-:W-:Y:S01]  /*0400*/  IMAD.X R12, RZ, RZ, R9, P0 ;  /* 0x000000ffff0c7224 */ /* 0x000fe200000e0609 */
[-C--:B------:R-:W-:Y:S01]  /*0410*/  ISETP.GE.AND P5, PT, R0, R5.reuse, PT ;  /* 0x000000050000720c */ /* 0x080fe20003fa6270 */
[----:B------:R-:W-:Y:S01]  /*0420*/  VIADD R0, R10, 0xa0 ;  /* 0x000000a00a007836 */ /* 0x000fe20000000000 */
[C---:B-1----:R-:W-:Y:S02]  /*0430*/  LEA R8, P0, R11.reuse, UR8, 0x2 ;  /* 0x000000080b087c11 */ /* 0x042fe4000f8010ff */
[----:B------:R-:W-:Y:S01]  /*0440*/  ISETP.GE.AND P3, PT, R6, R5, PT ;  /* 0x000000050600720c */ /* 0x000fe20003f66270 */
[----:B------:R-:W-:Y:S01]  /*0450*/  VIADD R6, R10, 0x80 ;  /* 0x000000800a067836 */ /* 0x000fe20000000000 */
[----:B------:R-:W-:-:S02]  /*0460*/  LEA.HI.X R9, R11, UR9, R12, 0x2, P0 ;  /* 0x000000090b097c11 */ /* 0x000fc400080f140c */
[-C--:B------:R-:W-:Y:S01]  /*0470*/  ISETP.GE.AND P0, PT, R0, R5.reuse, PT ;  /* 0x000000050000720c */ /* 0x080fe20003f06270 */
[----:B------:R-:W-:Y:S01]  /*0480*/  VIADD R0, R10, 0xe0 ;  /* 0x000000e00a007836 */ /* 0x000fe20000000000 */
[-C--:B------:R-:W-:Y:S01]  /*0490*/  ISETP.GE.AND P6, PT, R6, R5.reuse, PT ;  /* 0x000000050600720c */ /* 0x080fe20003fc6270 */
[----:B------:R1:W5:Y:S01]  /*04a0*/  @!P2 LDG.E R28, desc[UR6][R8.64] ;  /* 0x00000006081ca981 */ /* 0x000362000c1e1900 */
[----:B------:R-:W-:Y:S02]  /*04b0*/  IMAD.MOV.U32 R29, RZ, RZ, -0x80000000 ;  /* 0x80000000ff1d7424 */ /* 0x000fe400078e00ff */
[-C--:B------:R-:W-:Y:S01]  /*04c0*/  ISETP.GE.AND P2, PT, R0, R5.reuse, PT ;  /* 0x000000050000720c */ /* 0x080fe20003f46270 */
[C---:B------:R-:W-:Y:S02]  /*04d0*/  VIADD R0, R10.reuse, 0x100 ;  /* 0x000001000a007836 */ /* 0x040fe40000000000 */
[----:B------:R-:W-:Y:S01]  /*04e0*/  VIADD R6, R10, 0xc0 ;  /* 0x000000c00a067836 */ /* 0x000fe20000000000 */
[----:B------:R1:W5:Y:S01]  /*04f0*/  @!P3 LDG.E R29, desc[UR6][R8.64+0x80] ;  /* 0x00008006081db981 */ /* 0x000362000c1e1900 */
[----:B------:R-:W-:Y:S01]  /*0500*/  IMAD.MOV.U32 R31, RZ, RZ, -0x80000000 ;  /* 0x80000000ff1f7424 */ /* 0x000fe200078e00ff */
[-C--:B------:R-:W-:Y:S01]  /*0510*/  ISETP.GE.AND P3, PT, R0, R5.reuse, PT ;  /* 0x000000050000720c */ /* 0x080fe20003f66270 */
[----:B------:R-:W-:Y:S01]  /*0520*/  VIADD R0, R10, 0x140 ;  /* 0x000001400a007836 */ /* 0x000fe20000000000 */
[----:B------:R-:W-:Y:S01]  /*0530*/  ISETP.GE.AND P1, PT, R6, R5, PT ;  /* 0x000000050600720c */ /* 0x000fe20003f26270 */
[----:B------:R-:W-:-:S02]  /*0540*/  IMAD.MOV.U32 R32, RZ, RZ, -0x80000000 ;  /* 0x80000000ff207424 */ /* 0x000fc400078e00ff */
[----:B------:R1:W5:Y:S01]  /*0550*/  @!P5 LDG.E R31, desc[UR6][R8.64+0x180] ;  /* 0x00018006081fd981 */ /* 0x000362000c1e1900 */
[-C--:B------:R-:W-:Y:S01]  /*0560*/  ISETP.GE.AND P5, PT, R0, R5.reuse, PT ;  /* 0x000000050000720c */ /* 0x080fe20003fa6270 */
[C---:B------:R-:W-:Y:S02]  /*0570*/  VIADD R0, R10.reuse, 0x160 ;  /* 0x000001600a007836 */ /* 0x040fe40000000000 */
[----:B------:R-:W-:Y:S01]  /*0580*/  IMAD.MOV.U32 R30, RZ, RZ, -0x80000000 ;  /* 0x80000000ff1e7424 */ /* 0x000fe200078e00ff */
[----:B------:R1:W5:Y:S01]  /*0590*/  @!P6 LDG.E R32, desc[UR6][R8.64+0x200] ;  /* 0x000200060820e981 */ /* 0x000362000c1e1900 */
[----:B------:R-:W-:Y:S01]  /*05a0*/  VIADD R6, R10, 0x120 ;  /* 0x000001200a067836 */ /* 0x000fe20000000000 */
[-C--:B------:R-:W-:Y:S01]  /*05b0*/  ISETP.GE.AND P6, PT, R0, R5.reuse, PT ;  /* 0x000000050000720c */ /* 0x080fe20003fc6270 */
[----:B------:R-:W-:Y:S02]  /*05c0*/  IMAD.MOV.U32 R34, RZ, RZ, -0x80000000 ;  /* 0x80000000ff227424 */ /* 0x000fe400078e00ff */
[----:B------:R-:W-:Y:S01]  /*05d0*/  VIADD R0, R10, 0x1a0 ;  /* 0x000001a00a007836 */ /* 0x000fe20000000000 */
[----:B------:R1:W5:Y:S01]  /*05e0*/  @!P4 LDG.E R30, desc[UR6][R8.64+0x100] ;  /* 0x00010006081ec981 */ /* 0x000362000c1e1900 */
[----:B------:R-:W-:Y:S01]  /*05f0*/  ISETP.GE.AND P4, PT, R6, R5, PT ;  /* 0x000000050600720c */ /* 0x000fe20003f86270 */
[----:B------:R-:W-:-:S02]  /*0600*/  IMAD.MOV.U32 R33, RZ, RZ, -0x80000000 ;  /* 0x80000000ff217424 */ /* 0x000fc400078e00ff */
[----:B------:R1:W5:Y:S01]  /*0610*/  @!P1 LDG.E R34, desc[UR6][R8.64+0x300] ;  /* 0x0003000608229981 */ /* 0x000362000c1e1900 */
[----:B------:R-:W-:Y:S01]  /*0620*/  IMAD.MOV.U32 R35, RZ, RZ, -0x80000000 ;  /* 0x80000000ff237424 */ /* 0x000fe200078e00ff */
[-C--:B------:R-:W-:Y:S01]  /*0630*/  ISETP.GE.AND P1, PT, R0, R5.reuse, PT ;  /* 0x000000050000720c */ /* 0x080fe20003f26270 */
[C---:B------:R-:W-:Y:S01]  /*0640*/  VIADD R6, R10.reuse, 0x180 ;  /* 0x000001800a067836 */ /* 0x040fe20000000000 */
[----:B------:R1:W5:Y:S01]  /*0650*/  @!P0 LDG.E R33, desc[UR6][R8.64+0x280] ;  /* 0x0002800608218981 */ /* 0x000362000c1e1900 */
[----:B------:R-:W-:Y:S02]  /*0660*/  VIADD R0, R10, 0x1c0 ;  /* 0x000001c00a007836 */ /* 0x000fe40000000000 */
[----:B------:R-:W-:Y:S01]  /*0670*/  IMAD.MOV.U32 R36, RZ, RZ, -0x80000000 ;  /* 0x80000000ff247424 */ /* 0x000fe200078e00ff */
[----:B------:R1:W5:Y:S01]  /*0680*/  @!P2 LDG.E R35, desc[UR6][R8.64+0x380] ;  /* 0x000380060823a981 */ /* 0x000362000c1e1900 */
[----:B------:R-:W-:Y:S01]  /*0690*/  IMAD.MOV.U32 R37, RZ, RZ, -0x80000000 ;  /* 0x80000000ff257424 */ /* 0x000fe200078e00ff */
[-C--:B------:R-:W-:Y:S01]  /*06a0*/  ISETP.GE.AND P0, PT, R6, R5.reuse, PT ;  /* 0x000000050600720c */ /* 0x080fe20003f06270 */
[----:B------:R-:W-:Y:S01]  /*06b0*/  VIADD R6, R10, 0x1e0 ;  /* 0x000001e00a067836 */ /* 0x000fe20000000000 */
[-C--:B------:R-:W-:Y:S01]  /*06c0*/  ISETP.GE.AND P2, PT, R0, R5.reuse, PT ;  /* 0x000000050000720c */ /* 0x080fe20003f46270 */
[----:B------:R-:W-:Y:S01]  /*06d0*/  VIADD R0, R10, 0x200 ;  /* 0x000002000a007836 */ /* 0x000fe20000000000 */
[----:B------:R1:W5:Y:S02]  /*06e0*/  @!P3 LDG.E R36, desc[UR6][R8.64+0x400] ;  /* 0x000400060824b981 */ /* 0x000364000c1e1900 */
[----:B------:R-:W-:-:S02]  /*06f0*/  ISETP.GE.AND P3, PT, R6, R5, PT ;  /* 0x000000050600720c */ /* 0x000fc40003f66270 */
[----:B------:R1:W5:Y:S01]  /*0700*/  @!P4 LDG.E R37, desc[UR6][R8.64+0x480] ;  /* 0x000480060825c981 */ /* 0x000362000c1e1900 */
[----:B------:R-:W-:Y:S01]  /*0710*/  ISETP.GE.AND P4, PT, R0, R5, PT ;  /* 0x000000050000720c */ /* 0x000fe20003f86270 */
[----:B------:R-:W-:Y:S02]  /*0720*/  IMAD.MOV.U32 R38, RZ, RZ, -0x80000000 ;  /* 0x80000000ff267424 */ /* 0x000fe400078e00ff */
[----:B------:R-:W-:Y:S02]  /*0730*/  IMAD.MOV.U32 R39, RZ, RZ, -0x80000000 ;  /* 0x80000000ff277424 */ /* 0x000fe400078e00ff */
[----:B------:R-:W-:Y:S02]  /*0740*/  IMAD.MOV.U32 R40, RZ, RZ, -0x80000000 ;  /* 0x80000000ff287424 */ /* 0x000fe400078e00ff */
[----:B------:R-:W-:Y:S01]  /*0750*/  IMAD.MOV.U32 R43, RZ, RZ, -0x80000000 ;  /* 0x80000000ff2b7424 */ /* 0x000fe200078e00ff */
[----:B------:R1:W5:Y:S01]  /*0760*/  @!P5 LDG.E R38, desc[UR6][R8.64+0x500] ;  /* 0x000500060826d981 */ /* 0x000362000c1e1900 */
[----:B------:R-:W-:-:S02]  /*0770*/  IMAD.MOV.U32 R44, RZ, RZ, -0x80000000 ;  /* 0x80000000ff2c7424 */ /* 0x000fc400078e00ff */
[----:B------:R-:W-:Y:S01]  /*0780*/  IMAD.MOV.U32 R45, RZ, RZ, -0x80000000 ;  /* 0x80000000ff2d7424 */ /* 0x000fe200078e00ff */
[----:B------:R1:W5:Y:S01]  /*0790*/  @!P6 LDG.E R39, desc[UR6][R8.64+0x580] ;  /* 0x000580060827e981 */ /* 0x000362000c1e1900 */
[----:B------:R-:W-:-:S03]  /*07a0*/  IMAD.MOV.U32 R46, RZ, RZ, -0x80000000 ;  /* 0x80000000ff2e7424 */ /* 0x000fc600078e00ff */
[----:B------:R1:W5:Y:S04]  /*07b0*/  @!P0 LDG.E R40, desc[UR6][R8.64+0x600] ;  /* 0x0006000608288981 */ /* 0x000368000c1e1900 */
[----:B------:R1:W5:Y:S04]  /*07c0*/  @!P1 LDG.E R43, desc[UR6][R8.64+0x680] ;  /* 0x00068006082b9981 */ /* 0x000368000c1e1900 */
[----:B------:R1:W5:Y:S04]  /*07d0*/  @!P2 LDG.E R44, desc[UR6][R8.64+0x700] ;  /* 0x00070006082ca981 */ /* 0x000368000c1e1900 */
[----:B------:R1:W5:Y:S04]  /*07e0*/  @!P3 LDG.E R45, desc[UR6][R8.64+0x780] ;  /* 0x00078006082db981 */ /* 0x000368000c1e1900 */
[----:B------:R1:W5:Y:S02]  /*07f0*/  @!P4 LDG.E R46, desc[UR6][R8.64+0x800] ;  /* 0x00080006082ec981 */ /* 0x000364000c1e1900 */
.L_x_3:
[----:B------:R-:W-:Y:S01]  /*0800*/  VIMNMX R5, PT, PT, R24, 0xe0, !PT ;  /* 0x000000e018057848 */ /* 0x000fe20007fe0100 */
[----:B------:R-:W2:Y:S01]  /*0810*/  LDCU UR4, c[0x0][0x3c8] ;  /* 0x00007900ff0477ac */ /* 0x000ea20008000800 */
[----:B------:R-:W-:Y:S01]  /*0820*/  SHF.R.U32.HI R0, RZ, 0x5, R3 ;  /* 0x00000005ff007819 */ /* 0x000fe20000011603 */
[----:B------:R-:W-:Y:S01]  /*0830*/  BSSY.RECONVERGENT B0, `(.L_x_4) ;  /* 0x0000025000007945 */ /* 0x000fe20003800200 */
[--C-:B------:R-:W-:Y:S01]  /*0840*/  IADD3 R5, PT, PT, R5, 0x1f, -R24.reuse ;  /* 0x0000001f05057810 */ /* 0x100fe20007ffe818 */
[----:B------:R-:W-:Y:S01]  /*0850*/  UMOV UR5, 0xffffffff ;  /* 0xffffffff00057882 */ /* 0x000fe20000000000 */
[----:B01----:R-:W-:Y:S02]  /*0860*/  IMAD.MOV.U32 R8, RZ, RZ, R24 ;  /* 0x000000ffff087224 */ /* 0x003fe400078e0018 */
[C---:B------:R-:W-:Y:S01]  /*0870*/  ISETP.GE.U32.AND P0, PT, R5.reuse, 0x1e0, PT ;  /* 0x000001e00500780c */ /* 0x040fe20003f06070 */
[----:B------:R-:W-:Y:S01]  /*0880*/  IMAD.SHL.U32 R0, R0, 0x400, RZ ;  /* 0x0000040000007824 */ /* 0x000fe200078e00ff */
[----:B------:R-:W-:-:S04]  /*0890*/  LEA.HI R6, R5, 0x1, RZ, 0x1b ;  /* 0x0000000105067811 */ /* 0x000fc800078fd8ff */
[----:B------:R-:W-:-:S04]  /*08a0*/  LOP3.LUT R9, R6, 0xf, RZ, 0xc0, !PT ;  /* 0x0000000f06097812 */ /* 0x000fc800078ec0ff */
[----:B------:R-:W-:Y:S01]  /*08b0*/  ISETP.NE.AND P1, PT, R9, RZ, PT ;  /* 0x000000ff0900720c */ /* 0x000fe20003f25270 */
[----:B--2---:R-:W-:Y:S02]  /*08c0*/  USHF.L.U32 UR4, UR5, UR4, URZ ;  /* 0x0000000405047299 */ /* 0x004fe400080006ff */
[----:B------:R-:W-:Y:S10]  /*08d0*/  @!P0 BRA `(.L_x_5) ;  /* 0x0000000000688947 */ /* 0x000ff40003800000 */
[----:B------:R-:W-:Y:S01]  /*08e0*/  IMAD R10, R24, 0x4, R0 ;  /* 0x00000004180a7824 */ /* 0x000fe200078e0200 */
[----:B------:R-:W-:Y:S01]  /*08f0*/  LOP3.LUT R5, R6, 0xffffff0, RZ, 0xc0, !PT ;  /* 0x0ffffff006057812 */ /* 0x000fe200078ec0ff */
[----:B------:R-:W-:-:S03]  /*0900*/  IMAD.MOV.U32 R8, RZ, RZ, R24 ;  /* 0x000000ffff087224 */ /* 0x000fc600078e0018 */
[----:B------:R-:W-:Y:S01]  /*0910*/  IADD3 R10, PT, PT, R10, 0x400, R7 ;  /* 0x000004000a0a7810 */ /* 0x000fe20007ffe007 */
[----:B------:R-:W-:-:S07]  /*0920*/  IMAD.MOV R5, RZ, RZ, -R5 ;  /* 0x000000ffff057224 */ /* 0x000fce00078e0a05 */
.L_x_6:
[----:B------:R-:W-:Y:S01]  /*0930*/  VIADD R5, R5, 0x10 ;  /* 0x0000001005057836 */ /* 0x000fe20000000000 */
[----:B------:R-:W-:Y:S01]  /*0940*/  STS [R10+-0x400], RZ ;  /* 0xfffc00ff0a007388 */ /* 0x000fe20000000800 */
[----:B------:R-:W-:-:S03]  /*0950*/  VIADD R8, R8, 0x200 ;  /* 0x0000020008087836 */ /* 0x000fc60000000000 */
[----:B------:R-:W-:Y:S01]  /*0960*/  ISETP.NE.AND P0, PT, R5, RZ, PT ;  /* 0x000000ff0500720c */ /* 0x000fe20003f05270 */
[----:B------:R-:W-:Y:S04]  /*0970*/  STS [R10+-0x380], RZ ;  /* 0xfffc80ff0a007388 */ /* 0x000fe80000000800 */
[----:B------:R-:W-:Y:S04]  /*0980*/  STS [R10+-0x300], RZ ;  /* 0xfffd00ff0a007388 */ /* 0x000fe80000000800 */
[----:B------:R-:W-:Y:S04]  /*0990*/  STS [R10+-0x280], RZ ;  /* 0xfffd80ff0a007388 */ /* 0x000fe80000000800 */
[----:B------:R-:W-:Y:S04]  /*09a0*/  STS [R10+-0x200], RZ ;  /* 0xfffe00ff0a007388 */ /* 0x000fe80000000800 */
[----:B------:R-:W-:Y:S04]  /*09b0*/  STS [R10+-0x180], RZ ;  /* 0xfffe80ff0a007388 */ /* 0x000fe80000000800 */
[----:B------:R-:W-:Y:S04]  /*09c0*/  STS [R10+-0x100], RZ ;  /* 0xffff00ff0a007388 */ /* 0x000fe80000000800 */
[----:B------:R-:W-:Y:S04]  /*09d0*/  STS [R10+-0x80], RZ ;  /* 0xffff80ff0a007388 */ /* 0x000fe80000000800 */
[----:B------:R-:W-:Y:S04]  /*09e0*/  STS [R10], RZ ;  /* 0x000000ff0a007388 */ /* 0x000fe80000000800 */
[----:B------:R-:W-:Y:S04]  /*09f0*/  STS [R10+0x80], RZ ;  /* 0x000080ff0a007388 */ /* 0x000fe80000000800 */
[----:B------:R-:W-:Y:S04]  /*0a00*/  STS [R10+0x100], RZ ;  /* 0x000100ff0a007388 */ /* 0x000fe80000000800 */
[----:B------:R-:W-:Y:S04]  /*0a10*/  STS [R10+0x180], RZ ;  /* 0x000180ff0a007388 */ /* 0x000fe80000000800 */
[----:B------:R-:W-:Y:S04]  /*0a20*/  STS [R10+0x200], RZ ;  /* 0x000200ff0a007388 */ /* 0x000fe80000000800 */
[----:B------:R-:W-:Y:S04]  /*0a30*/  STS [R10+0x280], RZ ;  /* 0x000280ff0a007388 */ /* 0x000fe80000000800 */
[----:B------:R-:W-:Y:S04]  /*0a40*/  STS [R10+0x300], RZ ;  /* 0x000300ff0a007388 */ /* 0x000fe80000000800 */
[----:B------:R0:W-:Y:S02]  /*0a50*/  STS [R10+0x380], RZ ;  /* 0x000380ff0a007388 */ /* 0x0001e40000000800 */
[----:B0-----:R-:W-:Y:S01]  /*0a60*/  VIADD R10, R10, 0x800 ;  /* 0x000008000a0a7836 */ /* 0x001fe20000000000 */
[----:B------:R-:W-:Y:S06]  /*0a70*/  @P0 BRA `(.L_x_6) ;  /* 0xfffffffc00ac0947 */ /* 0x000fec000383ffff */
.L_x_5:
[----:B------:R-:W-:Y:S05]  /*0a80*/  BSYNC.RECONVERGENT B0 ;  /* 0x0000000000007941 */ /* 0x000fea0003800200 */
.L_x_4:
[----:B------:R-:W-:Y:S01]  /*0a90*/  BSSY.RECONVERGENT B0, `(.L_x_7) ;  /* 0x0000026000007945 */ /* 0x000fe20003800200 */
[----:B------:R-:W-:-:S03]  /*0aa0*/  IMAD.IADD R5, R7, 0x1, R0 ;  /* 0x0000000107057824 */ /* 0x000fc600078e0200 */
[----:B------:R-:W-:Y:S05]  /*0ab0*/  @!P1 BRA `(.L_x_8) ;  /* 0x00000000008c9947 */ /* 0x000fea0003800000 */
[----:B------:R-:W-:Y:S01]  /*0ac0*/  ISETP.GE.U32.AND P0, PT, R9, 0x8, PT ;  /* 0x000000080900780c */ /* 0x000fe20003f06070 */
[----:B------:R-:W-:Y:S01]  /*0ad0*/  BSSY.RECONVERGENT B1, `(.L_x_9) ;  /* 0x000000e000017945 */ /* 0x000fe20003800200 */
[----:B------:R-:W-:-:S04]  /*0ae0*/  LOP3.LUT R10, R6, 0x7, RZ, 0xc0, !PT ;  /* 0x00000007060a7812 */ /* 0x000fc800078ec0ff */
[----:B------:R-:W-:-:S07]  /*0af0*/  ISETP.NE.AND P1, PT, R10, RZ, PT ;  /* 0x000000ff0a00720c */ /* 0x000fce0003f25270 */
[----:B------:R-:W-:Y:S06]  /*0b00*/  @!P0 BRA `(.L_x_10) ;  /* 0x0000000000288947 */ /* 0x000fec0003800000 */
[C---:B------:R-:W-:Y:S02]  /*0b10*/  IMAD R9, R8.reuse, 0x4, R5 ;  /* 0x0000000408097824 */ /* 0x040fe400078e0205 */
[----:B------:R-:W-:-:S03]  /*0b20*/  VIADD R8, R8, 0x100 ;  /* 0x0000010008087836 */ /* 0x000fc60000000000 */
[----:B------:R0:W-:Y:S04]  /*0b30*/  STS [R9], RZ ;  /* 0x000000ff09007388 */ /* 0x0001e80000000800 */
[----:B------:R0:W-:Y:S04]  /*0b40*/  STS [R9+0x80], RZ ;  /* 0x000080ff09007388 */ /* 0x0001e80000000800 */
[----:B------:R0:W-:Y:S04]  /*0b50*/  STS [R9+0x100], RZ ;  /* 0x000100ff09007388 */ /* 0x0001e80000000800 */
[----:B------:R0:W-:Y:S04]  /*0b60*/  STS [R9+0x180], RZ ;  /* 0x000180ff09007388 */ /* 0x0001e80000000800 */
[----:B------:R0:W-:Y:S04]  /*0b70*/  STS [R9+0x200], RZ ;  /* 0x000200ff09007388 */ /* 0x0001e80000000800 */
[----:B------:R0:W-:Y:S04]  /*0b80*/  STS [R9+0x280], RZ ;  /* 0x000280ff09007388 */ /* 0x0001e80000000800 */
[----:B------:R0:W-:Y:S04]  /*0b90*/  STS [R9+0x300], RZ ;  /* 0x000300ff09007388 */ /* 0x0001e80000000800 */
[----:B------:R0:W-:Y:S02]  /*0ba0*/  STS [R9+0x380], RZ ;  /* 0x000380ff09007388 */ /* 0x0001e40000000800 */
.L_x_10:
[----:B------:R-:W-:Y:S05]  /*0bb0*/  BSYNC.RECONVERGENT B1 ;  /* 0x0000000000017941 */ /* 0x000fea0003800200 */
.L_x_9:
[----:B------:R-:W-:Y:S05]  /*0bc0*/  @!P1 BRA `(.L_x_8) ;  /* 0x0000000000489947 */ /* 0x000fea0003800000 */
[----:B------:R-:W-:Y:S02]  /*0bd0*/  ISETP.GE.U32.AND P0, PT, R10, 0x4, PT ;  /* 0x000000040a00780c */ /* 0x000fe40003f06070 */
[----:B------:R-:W-:-:S04]  /*0be0*/  LOP3.LUT R6, R6, 0x3, RZ, 0xc0, !PT ;  /* 0x0000000306067812 */ /* 0x000fc800078ec0ff */
[----:B------:R-:W-:-:S07]  /*0bf0*/  ISETP.NE.AND P1, PT, R6, RZ, PT ;  /* 0x000000ff0600720c */ /* 0x000fce0003f25270 */
[C---:B0-----:R-:W-:Y:S02]  /*0c00*/  @P0 IMAD R9, R8.reuse, 0x4, R5 ;  /* 0x0000000408090824 */ /* 0x041fe400078e0205 */
[----:B------:R-:W-:-:S03]  /*0c10*/  @P0 VIADD R8, R8, 0x80 ;  /* 0x0000008008080836 */ /* 0x000fc60000000000 */
[----:B------:R1:W-:Y:S04]  /*0c20*/  @P0 STS [R9], RZ ;  /* 0x000000ff09000388 */ /* 0x0003e80000000800 */
[----:B------:R1:W-:Y:S04]  /*0c30*/  @P0 STS [R9+0x80], RZ ;  /* 0x000080ff09000388 */ /* 0x0003e80000000800 */
[----:B------:R1:W-:Y:S04]  /*0c40*/  @P0 STS [R9+0x100], RZ ;  /* 0x000100ff09000388 */ /* 0x0003e80000000800 */
[----:B------:R1:W-:Y:S01]  /*0c50*/  @P0 STS [R9+0x180], RZ ;  /* 0x000180ff09000388 */ /* 0x0003e20000000800 */
[----:B------:R-:W-:Y:S05]  /*0c60*/  @!P1 BRA `(.L_x_8) ;  /* 0x0000000000209947 */ /* 0x000fea0003800000 */
[----:B------:R-:W-:Y:S02]  /*0c70*/  IMAD R0, R8, 0x4, R0 ;  /* 0x0000000408007824 */ /* 0x000fe400078e0200 */
[----:B------:R-:W-:Y:S02]  /*0c80*/  IMAD.MOV R6, RZ, RZ, -R6 ;  /* 0x000000ffff067224 */ /* 0x000fe400078e0a06 */
[----:B------:R-:W-:-:S07]  /*0c90*/  IMAD.IADD R0, R7, 0x1, R0 ;  /* 0x0000000107007824 */ /* 0x000fce00078e0200 */
.L_x_11:
[----:B------:R-:W-:Y:S01]  /*0ca0*/  VIADD R6, R6, 0x1 ;  /* 0x0000000106067836 */ /* 0x000fe20000000000 */
[----:B------:R0:W-:Y:S04]  /*0cb0*/  STS [R0], RZ ;  /* 0x000000ff00007388 */ /* 0x0001e80000000800 */
[----:B------:R-:W-:Y:S01]  /*0cc0*/  ISETP.NE.AND P0, PT, R6, RZ, PT ;  /* 0x000000ff0600720c */ /* 0x000fe20003f05270 */
[----:B0-----:R-:W-:-:S12]  /*0cd0*/  VIADD R0, R0, 0x80 ;  /* 0x0000008000007836 */ /* 0x001fd80000000000 */
[----:B------:R-:W-:Y:S05]  /*0ce0*/  @P0 BRA `(.L_x_11) ;  /* 0xfffffffc00ec0947 */ /* 0x000fea000383ffff */
.L_x_8:
[----:B------:R-:W-:Y:S05]  /*0cf0*/  BSYNC.RECONVERGENT B0 ;  /* 0x0000000000007941 */ /* 0x000fea0003800200 */
.L_x_7:
[----:B------:R-:W2:Y:S01]  /*0d00*/  LDCU UR5, c[0x0][0x3c4] ;  /* 0x00007880ff0577ac */ /* 0x000ea20008000800 */
[----:B-----5:R-:W-:Y:S01]  /*0d10*/  LOP3.LUT R27, R28, 0x7fffffff, RZ, 0x3c, !PT ;  /* 0x7fffffff1c1b7812 */ /* 0x020fe200078e3cff */
[----:B------:R-:W-:Y:S01]  /*0d20*/  BSSY.RECONVERGENT B0, `(.L_x_12) ;  /* 0x0000080000007945 */ /* 0x000fe20003800200 */
[----:B------:R-:W-:Y:S02]  /*0d30*/  LOP3.LUT R22, R29, 0x7fffffff, RZ, 0x3c, !PT ;  /* 0x7fffffff1d167812 */ /* 0x000fe400078e3cff */
[----:B------:R-:W-:Y:S02]  /*0d40*/  LOP3.LUT R21, R30, 0x7fffffff, RZ, 0x3c, !PT ;  /* 0x7fffffff1e157812 */ /* 0x000fe400078e3cff */
[----:B------:R-:W-:Y:S02]  /*0d50*/  LOP3.LUT R18, R31, 0x7fffffff, RZ, 0x3c, !PT ;  /* 0x7fffffff1f127812 */ /* 0x000fe400078e3cff */
[----:B------:R-:W-:Y:S02]  /*0d60*/  LOP3.LUT R20, R33, 0x7fffffff, RZ, 0x3c, !PT ;  /* 0x7fffffff21147812 */ /* 0x000fe400078e3cff */
[----:B------:R-:W-:-:S02]  /*0d70*/  LOP3.LUT R23, R32, 0x7fffffff, RZ, 0x3c, !PT ;  /* 0x7fffffff20177812 */ /* 0x000fc400078e3cff */
[----:B------:R-:W-:Y:S02]  /*0d80*/  LOP3.LUT R25, R34, 0x7fffffff, RZ, 0x3c, !PT ;  /* 0x7fffffff22197812 */ /* 0x000fe400078e3cff */
[----:B------:R-:W-:Y:S02]  /*0d90*/  LOP3.LUT R17, R36, 0x7fffffff, RZ, 0x3c, !PT ;  /* 0x7fffffff24117812 */ /* 0x000fe400078e3cff */
[----:B------:R-:W-:Y:S02]  /*0da0*/  LOP3.LUT R19, R38, 0x7fffffff, RZ, 0x3c, !PT ;  /* 0x7fffffff26137812 */ /* 0x000fe400078e3cff */
[----:B--2---:R-:W-:Y:S02]  /*0db0*/  SHF.R.U32.HI R49, RZ, UR5, R27 ;  /* 0x00000005ff317c19 */ /* 0x004fe4000801161b */
[----:B------:R-:W-:Y:S02]  /*0dc0*/  SHF.R.U32.HI R52, RZ, UR5, R22 ;  /* 0x00000005ff347c19 */ /* 0x000fe40008011616 */
[----:B------:R-:W-:-:S02]  /*0dd0*/  LOP3.LUT R49, R49, UR4, RZ, 0x30, !PT ;  /* 0x0000000431317c12 */ /* 0x000fc4000f8e30ff */
[----:B------:R-:W-:Y:S02]  /*0de0*/  LOP3.LUT R52, R52, UR4, RZ, 0x30, !PT ;  /* 0x0000000434347c12 */ /* 0x000fe4000f8e30ff */
[----:B------:R-:W-:Y:S01]  /*0df0*/  SHF.R.U32.HI R56, RZ, UR5, R21 ;  /* 0x00000005ff387c19 */ /* 0x000fe20008011615 */
[--C-:B------:R-:W-:Y:S01]  /*0e00*/  IMAD R0, R49, 0x4, R5.reuse ;  /* 0x0000000431007824 */ /* 0x100fe200078e0205 */
[----:B------:R-:W-:Y:S01]  /*0e10*/  SHF.R.U32.HI R48, RZ, UR5, R18 ;  /* 0x00000005ff307c19 */ /* 0x000fe20008011612 */
[----:B------:R-:W-:Y:S01]  /*0e20*/  IMAD R6, R52, 0x4, R5 ;  /* 0x0000000434067824 */ /* 0x000fe200078e0205 */
[----:B------:R-:W-:Y:S01]  /*0e30*/  LOP3.LUT R56, R56, UR4, RZ, 0x30, !PT ;  /* 0x0000000438387c12 */ /* 0x000fe2000f8e30ff */
[----:B------:R-:W-:Y:S01]  /*0e40*/  NOP ;  /* 0x0000000000007918 */ /* 0x000fe20000000000 */
[----:B01----:R-:W-:Y:S01]  /*0e50*/  SHF.R.U32.HI R9, RZ, UR5, R20 ;  /* 0x00000005ff097c19 */ /* 0x003fe20008011614 */
[----:B------:R0:W-:Y:S01]  /*0e60*/  ATOMS.POPC.INC.32 RZ, [R0+URZ] ;  /* 0x0000000000ff7f8c */ /* 0x0001e2000d8000ff */
[----:B------:R-:W-:-:S02]  /*0e70*/  LOP3.LUT R48, R48, UR4, RZ, 0x30, !PT ;  /* 0x0000000430307c12 */ /* 0x000fc4000f8e30ff */
[----:B------:R-:W-:Y:S01]  /*0e80*/  SHF.R.U32.HI R8, RZ, UR5, R23 ;  /* 0x00000005ff087c19 */ /* 0x000fe20008011617 */
[----:B------:R1:W-:Y:S01]  /*0e90*/  ATOMS.POPC.INC.32 RZ, [R6+URZ] ;  /* 0x0000000006ff7f8c */ /* 0x0003e2000d8000ff */
[----:B------:R-:W-:Y:S02]  /*0ea0*/  SHF.R.U32.HI R11, RZ, UR5, R25 ;  /* 0x00000005ff0b7c19 */ /* 0x000fe40008011619 */
[----:B------:R-:W-:Y:S01]  /*0eb0*/  LOP3.LUT R10, R9, UR4, RZ, 0x30, !PT ;  /* 0x00000004090a7c12 */ /* 0x000fe2000f8e30ff */
[--C-:B0-----:R-:W-:Y:S01]  /*0ec0*/  IMAD R0, R56, 0x4, R5.reuse ;  /* 0x0000000438007824 */ /* 0x101fe200078e0205 */
[----:B------:R-:W-:Y:S02]  /*0ed0*/  LOP3.LUT R8, R8, UR4, RZ, 0x30, !PT ;  /* 0x0000000408087c12 */ /* 0x000fe4000f8e30ff */
[----:B------:R-:W-:Y:S01]  /*0ee0*/  LOP3.LUT R12, R11, UR4, RZ, 0x30, !PT ;  /* 0x000000040b0c7c12 */ /* 0x000fe2000f8e30ff */
[--C-:B-1----:R-:W-:Y:S01]  /*0ef0*/  IMAD R6, R48, 0x4, R5.reuse ;  /* 0x0000000430067824 */ /* 0x102fe200078e0205 */
[----:B------:R0:W-:Y:S01]  /*0f00*/  ATOMS.POPC.INC.32 RZ, [R0+URZ] ;  /* 0x0000000000ff7f8c */ /* 0x0001e2000d8000ff */
[--C-:B------:R-:W-:Y:S01]  /*0f10*/  IMAD R9, R10, 0x4, R5.reuse ;  /* 0x000000040a097824 */ /* 0x100fe200078e0205 */
[----:B------:R-:W-:Y:S01]  /*0f20*/  LOP3.LUT R10, R35, 0x7fffffff, RZ, 0x3c, !PT ;  /* 0x7fffffff230a7812 */ /* 0x000fe200078e3cff */
[--C-:B------:R-:W-:Y:S01]  /*0f30*/  IMAD R8, R8, 0x4, R5.reuse ;  /* 0x0000000408087824 */ /* 0x100fe200078e0205 */
[----:B------:R1:W-:Y:S01]  /*0f40*/  ATOMS.POPC.INC.32 RZ, [R6+URZ] ;  /* 0x0000000006ff7f8c */ /* 0x0003e2000d8000ff */
[----:B------:R-:W-:Y:S01]  /*0f50*/  IMAD R11, R12, 0x4, R5 ;  /* 0x000000040c0b7824 */ /* 0x000fe200078e0205 */
[----:B------:R-:W-:-:S02]  /*0f60*/  LOP3.LUT R12, R37, 0x7fffffff, RZ, 0x3c, !PT ;  /* 0x7fffffff250c7812 */ /* 0x000fc400078e3cff */
[----:B------:R-:W-:Y:S01]  /*0f70*/  LOP3.LUT R16, R39, 0x7fffffff, RZ, 0x3c, !PT ;  /* 0x7fffffff27107812 */ /* 0x000fe200078e3cff */
[----:B------:R-:W-:Y:S01]  /*0f80*/  ATOMS.POPC.INC.32 RZ, [R8+URZ] ;  /* 0x0000000008ff7f8c */ /* 0x000fe2000d8000ff */
[----:B0-----:R-:W-:Y:S02]  /*0f90*/  SHF.R.U32.HI R0, RZ, UR5, R10 ;  /* 0x00000005ff007c19 */ /* 0x001fe4000801160a */
[----:B-1----:R-:W-:Y:S01]  /*0fa0*/  SHF.R.U32.HI R6, RZ, UR5, R17 ;  /* 0x00000005ff067c19 */ /* 0x002fe20008011611 */
[----:B------:R0:W-:Y:S01]  /*0fb0*/  ATOMS.POPC.INC.32 RZ, [R9+URZ] ;  /* 0x0000000009ff7f8c */ /* 0x0001e2000d8000ff */
[----:B------:R-:W-:Y:S02]  /*0fc0*/  SHF.R.U32.HI R14, RZ, UR5, R19 ;  /* 0x00000005ff0e7c19 */ /* 0x000fe40008011613 */
[----:B------:R-:W-:Y:S01]  /*0fd0*/  LOP3.LUT R6, R6, UR4, RZ, 0x30, !PT ;  /* 0x0000000406067c12 */ /* 0x000fe2000f8e30ff */
[----:B------:R1:W-:Y:S01]  /*0fe0*/  ATOMS.POPC.INC.32 RZ, [R11+URZ] ;  /* 0x000000000bff7f8c */ /* 0x0003e2000d8000ff */
[----:B------:R-:W-:-:S02]  /*0ff0*/  SHF.R.U32.HI R13, RZ, UR5, R12 ;  /* 0x00000005ff0d7c19 */ /* 0x000fc4000801160c */
[----:B------:R-:W-:Y:S02]  /*1000*/  LOP3.LUT R0, R0, UR4, RZ, 0x30, !PT ;  /* 0x0000000400007c12 */ /* 0x000fe4000f8e30ff */
[----:B0-----:R-:W-:Y:S02]  /*1010*/  SHF.R.U32.HI R9, RZ, UR5, R16 ;  /* 0x00000005ff097c19 */ /* 0x001fe40008011610 */
[----:B------:R-:W-:Y:S01]  /*1020*/  LOP3.LUT R50, R14, UR4, RZ, 0x30, !PT ;  /* 0x000000040e327c12 */ /* 0x000fe2000f8e30ff */
[--C-:B------:R-:W-:Y:S01]  /*1030*/  IMAD R14, R6, 0x4, R5.reuse ;  /* 0x00000004060e7824 */ /* 0x100fe200078e0205 */
[----:B------:R-:W-:Y:S01]  /*1040*/  LOP3.LUT R8, R13, UR4, RZ, 0x30, !PT ;  /* 0x000000040d087c12 */ /* 0x000fe2000f8e30ff */
[--C-:B------:R-:W-:Y:S01]  /*1050*/  IMAD R0, R0, 0x4, R5.reuse ;  /* 0x0000000400007824 */ /* 0x100fe200078e0205 */
[----:B------:R-:W-:Y:S01]  /*1060*/  LOP3.LUT R6, R9, UR4, RZ, 0x30, !PT ;  /* 0x0000000409067c12 */ /* 0x000fe2000f8e30ff */
[--C-:B------:R-:W-:Y:S01]  /*1070*/  IMAD R50, R50, 0x4, R5.reuse ;  /* 0x0000000432327824 */ /* 0x100fe200078e0205 */
[----:B------:R-:W-:Y:S01]  /*1080*/  LOP3.LUT R9, R40, 0x7fffffff, RZ, 0x3c, !PT ;  /* 0x7fffffff28097812 */ /* 0x000fe200078e3cff */
[--C-:B------:R-:W-:Y:S01]  /*1090*/  IMAD R26, R8, 0x4, R5.reuse ;  /* 0x00000004081a7824 */ /* 0x100fe200078e0205 */
[----:B------:R0:W-:Y:S01]  /*10a0*/  ATOMS.POPC.INC.32 RZ, [R0+URZ] ;  /* 0x0000000000ff7f8c */ /* 0x0001e2000d8000ff */
[----:B------:R-:W-:Y:S01]  /*10b0*/  IMAD R51, R6, 0x4, R5 ;  /* 0x0000000406337824 */ /* 0x000fe200078e0205 */
[----:B------:R-:W-:-:S02]  /*10c0*/  LOP3.LUT R6, R43, 0x7fffffff, RZ, 0x3c, !PT ;  /* 0x7fffffff2b067812 */ /* 0x000fc400078e3cff */
[----:B-1----:R-:W-:Y:S01]  /*10d0*/  LOP3.LUT R11, R44, 0x7fffffff, RZ, 0x3c, !PT ;  /* 0x7fffffff2c0b7812 */ /* 0x002fe200078e3cff */
[----:B------:R1:W-:Y:S01]  /*10e0*/  ATOMS.POPC.INC.32 RZ, [R14+URZ] ;  /* 0x000000000eff7f8c */ /* 0x0003e2000d8000ff */
[----:B------:R-:W-:Y:S02]  /*10f0*/  LOP3.LUT R8, R45, 0x7fffffff, RZ, 0x3c, !PT ;  /* 0x7fffffff2d087812 */ /* 0x000fe400078e3cff */
[----:B------:R-:W-:Y:S01]  /*1100*/  LOP3.LUT R13, R46, 0x7fffffff, RZ, 0x3c, !PT ;  /* 0x7fffffff2e0d7812 */ /* 0x000fe200078e3cff */
[----:B------:R2:W-:Y:S01]  /*1110*/  ATOMS.POPC.INC.32 RZ, [R26+URZ] ;  /* 0x000000001aff7f8c */ /* 0x0005e2000d8000ff */
[----:B0-----:R-:W-:Y:S02]  /*1120*/  SHF.R.U32.HI R0, RZ, UR5, R9 ;  /* 0x00000005ff007c19 */ /* 0x001fe40008011609 */
[----:B------:R-:W-:Y:S01]  /*1130*/  SHF.R.U32.HI R53, RZ, UR5, R11 ;  /* 0x00000005ff357c19 */ /* 0x000fe2000801160b */
[----:B-1----:R-:W0:Y:S01]  /*1140*/  LDC.64 R14, c[0x0][0x380] ;  /* 0x0000e000ff0e7b82 */ /* 0x002e220000000a00 */
[----:B------:R-:W-:Y:S01]  /*1150*/  SHF.R.U32.HI R55, RZ, UR5, R8 ;  /* 0x00000005ff377c19 */ /* 0x000fe20008011608 */
[----:B------:R1:W-:Y:S01]  /*1160*/  ATOMS.POPC.INC.32 RZ, [R50+URZ] ;  /* 0x0000000032ff7f8c */ /* 0x0003e2000d8000ff */
[----:B------:R-:W-:-:S02]  /*1170*/  SHF.R.U32.HI R57, RZ, UR5, R13 ;  /* 0x00000005ff397c19 */ /* 0x000fc4000801160d */
[----:B--2---:R-:W-:Y:S01]  /*1180*/  SHF.R.U32.HI R26, RZ, UR5, R6 ;  /* 0x00000005ff1a7c19 */ /* 0x004fe20008011606 */
[----:B------:R2:W-:Y:S01]  /*1190*/  ATOMS.POPC.INC.32 RZ, [R51+URZ] ;  /* 0x0000000033ff7f8c */ /* 0x0005e2000d8000ff */
[----:B------:R-:W-:Y:S02]  /*11a0*/  LOP3.LUT R0, R0, UR4, RZ, 0x30, !PT ;  /* 0x0000000400007c12 */ /* 0x000fe4000f8e30ff */
[----:B------:R-:W-:Y:S02]  /*11b0*/  LOP3.LUT R54, R26, UR4, RZ, 0x30, !PT ;  /* 0x000000041a367c12 */ /* 0x000fe4000f8e30ff */
[----:B------:R-:W-:Y:S01]  /*11c0*/  LOP3.LUT R58, R53, UR4, RZ, 0x30, !PT ;  /* 0x00000004353a7c12 */ /* 0x000fe2000f8e30ff */
[--C-:B------:R-:W-:Y:S01]  /*11d0*/  IMAD R53, R0, 0x4, R5.reuse ;  /* 0x0000000400357824 */ /* 0x100fe200078e0205 */
[----:B------:R-:W-:Y:S01]  /*11e0*/  ISETP.GT.U32.AND P2, PT, R3, 0xff, PT ;  /* 0x000000ff0300780c */ /* 0x000fe20003f44070 */
[--C-:B------:R-:W-:Y:S01]  /*11f0*/  IMAD R54, R54, 0x4, R5.reuse ;  /* 0x0000000436367824 */ /* 0x100fe200078e0205 */
[----:B------:R-:W-:Y:S01]  /*1200*/  LOP3.LUT R60, R55, UR4, RZ, 0x30, !PT ;  /* 0x00000004373c7c12 */ /* 0x000fe2000f8e30ff */
[--C-:B------:R-:W-:Y:S01]  /*1210*/  IMAD R58, R58, 0x4, R5.reuse ;  /* 0x000000043a3a7824 */ /* 0x100fe200078e0205 */
[----:B------:R-:W-:Y:S01]  /*1220*/  LOP3.LUT R26, R57, UR4, RZ, 0x30, !PT ;  /* 0x00000004391a7c12 */ /* 0x000fe2000f8e30ff */
[----:B------:R3:W-:Y:S01]  /*1230*/  ATOMS.POPC.INC.32 RZ, [R53+URZ] ;  /* 0x0000000035ff7f8c */ /* 0x0007e2000d8000ff */
[----:B-1----:R-:W-:Y:S01]  /*1240*/  P2R R50, PR, RZ, 0x4 ;  /* 0x00000004ff327803 */ /* 0x002fe20000000000 */
[----:B------:R-:W-:-:S02]  /*1250*/  IMAD R60, R60, 0x4, R5 ;  /* 0x000000043c3c7824 */ /* 0x000fc400078e0205 */
[----:B------:R-:W-:Y:S01]  /*1260*/  IMAD R5, R26, 0x4, R5 ;  /* 0x000000041a057824 */ /* 0x000fe200078e0205 */
[----:B------:R3:W-:Y:S01]  /*1270*/  ATOMS.POPC.INC.32 RZ, [R54+URZ] ;  /* 0x0000000036ff7f8c */ /* 0x0007e2000d8000ff */
[----:B--2---:R-:W-:Y:S02]  /*1280*/  IMAD R51, R3, 0x4, R7 ;  /* 0x0000000403337824 */ /* 0x004fe400078e0207 */
[----:B------:R-:W-:Y:S01]  /*1290*/  IMAD.MOV.U32 R0, RZ, RZ, RZ ;  /* 0x000000ffff007224 */ /* 0x000fe200078e00ff */
[----:B------:R3:W-:Y:S04]  /*12a0*/  ATOMS.POPC.INC.32 RZ, [R58+URZ] ;  /* 0x000000003aff7f8c */ /* 0x0007e8000d8000ff */
[----:B------:R3:W-:Y:S04]  /*12b0*/  ATOMS.POPC.INC.32 RZ, [R60+URZ] ;  /* 0x000000003cff7f8c */ /* 0x0007e8000d8000ff */
[----:B------:R3:W-:Y:S01]  /*12c0*/  ATOMS.POPC.INC.32 RZ, [R5+URZ] ;  /* 0x0000000005ff7f8c */ /* 0x0007e2000d8000ff */
[----:B------:R-:W-:Y:S06]  /*12d0*/  BAR.SYNC.DEFER_BLOCKING 0x0 ;  /* 0x0000000000007b1d */ /* 0x000fec0000010000 */
[----:B------:R-:W-:Y:S05]  /*12e0*/  @P2 BRA `(.L_x_13) ;  /* 0x00000000008c2947 */ /* 0x000fea0003800000 */
[----:B------:R-:W1:Y:S04]  /*12f0*/  LDS R0, [R51] ;  /* 0x0000000033007984 */ /* 0x000e680000000800 */
[----:B---3--:R-:W2:Y:S04]  /*1300*/  LDS R5, [R51+0x400] ;  /* 0x0004000033057984 */ /* 0x008ea80000000800 */
[----:B------:R-:W3:Y:S04]  /*1310*/  LDS R53, [R51+0x800] ;  /* 0x0008000033357984 */ /* 0x000ee80000000800 */
[----:B------:R-:W4:Y:S04]  /*1320*/  LDS R55, [R51+0xc00] ;  /* 0x000c000033377984 */ /* 0x000f280000000800 */
[----:B------:R-:W5:Y:S04]  /*1330*/  LDS R57, [R51+0x1000] ;  /* 0x0010000033397984 */ /* 0x000f680000000800 */
[----:B------:R-:W0:Y:S04]  /*1340*/  LDS R59, [R51+0x1400] ;  /* 0x00140000333b7984 */ /* 0x000e280000000800 */
[----:B------:R-:W-:Y:S04]  /*1350*/  LDS R61, [R51+0x2000] ;  /* 0x00200000333d7984 */ /* 0x000fe80000000800 */
[----:B------:R-:W-:Y:S04]  /*1360*/  LDS R63, [R51+0x2400] ;  /* 0x00240000333f7984 */ /* 0x000fe80000000800 */
[----:B------:R-:W-:Y:S04]  /*1370*/  LDS R65, [R51+0x2800] ;  /* 0x0028000033417984 */ /* 0x000fe80000000800 */
[----:B------:R-:W-:Y:S04]  /*1380*/  STS [R51], RZ ;  /* 0x000000ff33007388 */ /* 0x000fe80000000800 */
[----:B-1----:R-:W-:Y:S01]  /*1390*/  STS [R51+0x400], R0 ;  /* 0x0004000033007388 */ /* 0x002fe20000000800 */
[----:B--2---:R-:W-:-:S03]  /*13a0*/  IMAD.IADD R54, R0, 0x1, R5 ;  /* 0x0000000100367824 */ /* 0x004fc600078e0205 */
[----:B------:R-:W1:Y:S01]  /*13b0*/  LDS R5, [R51+0x1800] ;  /* 0x0018000033057984 */ /* 0x000e620000000800 */
[----:B---3--:R-:W-:-:S03]  /*13c0*/  IMAD.IADD R58, R54, 0x1, R53 ;  /* 0x00000001363a7824 */ /* 0x008fc600078e0235 */
[----:B------:R-:W2:Y:S01]  /*13d0*/  LDS R53, [R51+0x1c00] ;  /* 0x001c000033357984 */ /* 0x000ea20000000800 */
[----:B----4-:R-:W-:-:S03]  /*13e0*/  IMAD.IADD R60, R58, 0x1, R55 ;  /* 0x000000013a3c7824 */ /* 0x010fc600078e0237 */
[----:B------:R1:W-:Y:S01]  /*13f0*/  STS [R51+0x800], R54 ;  /* 0x0008003633007388 */ /* 0x0003e20000000800 */
[----:B-----5:R-:W-:-:S03]  /*1400*/  IMAD.IADD R62, R60, 0x1, R57 ;  /* 0x000000013c3e7824 */ /* 0x020fc600078e0239 */
[----:B------:R-:W3:Y:S01]  /*1410*/  LDS R55, [R51+0x2c00] ;  /* 0x002c000033377984 */ /* 0x000ee20000000800 */
[----:B0-----:R-:W-:-:S03]  /*1420*/  IMAD.IADD R64, R62, 0x1, R59 ;  /* 0x000000013e407824 */ /* 0x001fc600078e023b */
[----:B------:R0:W-:Y:S04]  /*1430*/  STS [R51+0xc00], R58 ;  /* 0x000c003a33007388 */ /* 0x0001e80000000800 */
[----:B------:R4:W-:Y:S04]  /*1440*/  STS [R51+0x1000], R60 ;  /* 0x0010003c33007388 */ /* 0x0009e80000000800 */
[----:B------:R4:W-:Y:S04]  /*1450*/  STS [R51+0x1400], R62 ;  /* 0x0014003e33007388 */ /* 0x0009e80000000800 */
[----:B------:R4:W-:Y:S01]  /*1460*/  STS [R51+0x1800], R64 ;  /* 0x0018004033007388 */ /* 0x0009e20000000800 */
[----:B-1----:R-:W-:-:S04]  /*1470*/  IMAD.IADD R54, R64, 0x1, R5 ;  /* 0x0000000140367824 */ /* 0x002fc800078e0205 */
[----:B--2---:R-:W-:Y:S01]  /*1480*/  IMAD.IADD R66, R54, 0x1, R53 ;  /* 0x0000000136427824 */ /* 0x004fe200078e0235 */
[----:B------:R4:W-:Y:S03]  /*1490*/  STS [R51+0x1c00], R54 ;  /* 0x001c003633007388 */ /* 0x0009e60000000800 */
[----:B------:R-:W-:Y:S01]  /*14a0*/  IMAD.IADD R68, R66, 0x1, R61 ;  /* 0x0000000142447824 */ /* 0x000fe200078e023d */
[----:B------:R4:W-:Y:S03]  /*14b0*/  STS [R51+0x2000], R66 ;  /* 0x0020004233007388 */ /* 0x0009e60000000800 */
[----:B------:R-:W-:Y:S01]  /*14c0*/  IMAD.IADD R70, R68, 0x1, R63 ;  /* 0x0000000144467824 */ /* 0x000fe200078e023f */
[----:B------:R4:W-:Y:S03]  /*14d0*/  STS [R51+0x2400], R68 ;  /* 0x0024004433007388 */ /* 0x0009e60000000800 */
[----:B0-----:R-:W-:Y:S01]  /*14e0*/  IMAD.IADD R58, R70, 0x1, R65 ;  /* 0x00000001463a7824 */ /* 0x001fe200078e0241 */
[----:B------:R4:W-:Y:S03]  /*14f0*/  STS [R51+0x2800], R70 ;  /* 0x0028004633007388 */ /* 0x0009e60000000800 */
[----:B---3--:R-:W-:Y:S01]  /*1500*/  IMAD.IADD R0, R58, 0x1, R55 ;  /* 0x000000013a007824 */ /* 0x008fe200078e0237 */
[----:B------:R4:W-:Y:S06]  /*1510*/  STS [R51+0x2c00], R58 ;  /* 0x002c003a33007388 */ /* 0x0009ec0000000800 */
.L_x_13:
[----:B------:R-:W-:Y:S05]  /*1520*/  BSYNC.RECONVERGENT B0 ;  /* 0x0000000000007941 */ /* 0x000fea0003800200 */
.L_x_12:
[----:B------:R-:W-:Y:S01]  /*1530*/  ISETP.NE.AND P0, PT, R0, 0x1980, PT ;  /* 0x000019800000780c */ /* 0x000fe20003f05270 */
[----:B---3--:R-:W-:Y:S01]  /*1540*/  IMAD R5, R42, 0x100, R3 ;  /* 0x000001002a057824 */ /* 0x008fe200078e0203 */
[----:B------:R-:W-:Y:S01]  /*1550*/  @!P2 LOP3.LUT R53, R0, 0x40000000, RZ, 0xfc, !PT ;  /* 0x400000000035a812 */ /* 0x000fe200078efcff */
[----:B------:R-:W-:Y:S01]  /*1560*/  IMAD R41, R41, 0x11, RZ ;  /* 0x0000001129297824 */ /* 0x000fe200078e02ff */
[----:B------:R-:W-:Y:S01]  /*1570*/  ISETP.LT.U32.AND P0, PT, R3, 0x100, !P0 ;  /* 0x000001000300780c */ /* 0x000fe20004701070 */
[----:B0-----:R-:W-:-:S03]  /*1580*/  IMAD.WIDE R14, R5, 0x4, R14 ;  /* 0x00000004050e7825 */ /* 0x001fc600078e020e */
[----:B------:R-:W-:Y:S01]  /*1590*/  LOP3.LUT R57, R41, R4, RZ, 0xfc, !PT ;  /* 0x0000000429397212 */ /* 0x000fe200078efcff */
[----:B----4-:R-:W-:Y:S01]  /*15a0*/  IMAD R54, R42, 0x1980, RZ ;  /* 0x000019802a367824 */ /* 0x010fe200078e02ff */
[----:B------:R0:W-:Y:S07]  /*15b0*/  @!P2 STG.E.STRONG.SYS desc[UR6][R14.64], R53 ;  /* 0x000000350e00a986 */ /* 0x0001ee000c115906 */
[----:B------:R-:W-:Y:S06]  /*15c0*/  BAR.RED.OR.DEFER_BLOCKING 0x0, P0 ;  /* 0x0000000000007b1d */ /* 0x000fec0000014800 */
[----:B------:R-:W1:Y:S01]  /*15d0*/  B2R.RESULT RZ, P0 ;  /* 0x0000000000ff731c */ /* 0x000e620000004000 */
[----:B------:R-:W-:-:S04]  /*15e0*/  IADD3 R4, P1, PT, R54, R57, RZ ;  /* 0x0000003936047210 */ /* 0x000fc80007f3e0ff */
[----:B------:R-:W-:Y:S01]  /*15f0*/  LEA.HI.X.SX32 R55, R54, RZ, 0x1, P1 ;  /* 0x000000ff36377211 */ /* 0x000fe200008f0eff */
[----:B------:R-:W-:-:S03]  /*1600*/  IMAD.SHL.U32 R5, R4, 0x4, RZ ;  /* 0x0000000404057824 */ /* 0x000fc600078e00ff */
[----:B------:R-:W-:Y:S01]  /*1610*/  SHF.L.U64.HI R4, R4, 0x2, R55 ;  /* 0x0000000204047819 */ /* 0x000fe20000010237 */
[----:B01----:R-:W-:Y:S06]  /*1620*/  @!P0 BRA `(.L_x_14) ;  /* 0x0000001000b48947 */ /* 0x003fec0003800000 */
[----:B------:R-:W0:Y:S01]  /*1630*/  LDCU.64 UR8, c[0x0][0x3b8] ;  /* 0x00007700ff0877ac */ /* 0x000e220008000a00 */
[----:B------:R-:W-:Y:S01]  /*1640*/  BSSY B1, `(.L_x_15) ;  /* 0x0000032000017945 */ /* 0x000fe20003800000 */
[----:B------:R-:W-:Y:S01]  /*1650*/  IMAD R13, R3, 0x8, R7 ;  /* 0x00000008030d7824 */ /* 0x000fe200078e0207 */
[----:B0-----:R-:W-:-:S04]  /*1660*/  IADD3 R8, P0, PT, R5, UR8, RZ ;  /* 0x0000000805087c10 */ /* 0x001fc8000ff1e0ff */
[----:B------:R-:W-:Y:S01]  /*1670*/  IADD3.X R9, PT, PT, R4, UR9, RZ, P0, !PT ;  /* 0x0000000904097c10 */ /* 0x000fe200087fe4ff */
[----:B------:R-:W-:Y:S08]  /*1680*/  @P2 BRA `(.L_x_16) ;  /* 0x0000000000b42947 */ /* 0x000ff00003800000 */
[----:B------:R-:W0:Y:S02]  /*1690*/  LDCU.64 UR8, c[0x0][0x398] ;  /* 0x00007300ff0877ac */ /* 0x000e240008000a00 */
[----:B0-----:R-:W-:-:S04]  /*16a0*/  LEA R10, P0, R3, UR8, 0x3 ;  /* 0x00000008030a7c11 */ /* 0x001fc8000f8018ff */
[----:B------:R-:W-:-:S05]  /*16b0*/  LEA.HI.X R11, R3, UR9, RZ, 0x3, P0 ;  /* 0x00000009030b7c11 */ /* 0x000fca00080f1cff */
[----:B------:R-:W2:Y:S01]  /*16c0*/  LDG.E.64 R4, desc[UR6][R10.64] ;  /* 0x000000060a047981 */ /* 0x000ea2000c1e1b00 */
[----:B------:R-:W-:-:S04]  /*16d0*/  ISETP.GT.U32.AND P0, PT, R3, R49, PT ;  /* 0x000000310300720c */ /* 0x000fc80003f04070 */
[----:B------:R-:W-:-:S04]  /*16e0*/  SEL R17, RZ, 0x1980, !P0 ;  /* 0x00001980ff117807 */ /* 0x000fc80004000000 */
[----:B--2---:R-:W-:Y:S01]  /*16f0*/  IADD3 R4, P0, PT, R4, -R17, RZ ;  /* 0x8000001104047210 */ /* 0x004fe20007f1e0ff */
[----:B------:R-:W-:-:S03]  /*1700*/  IMAD.MOV.U32 R17, RZ, RZ, R0 ;  /* 0x000000ffff117224 */ /* 0x000fc600078e0000 */
[----:B------:R-:W-:Y:S02]  /*1710*/  IADD3.X R5, PT, PT, R5, -0x1, RZ, P0, !PT ;  /* 0xffffffff05057810 */ /* 0x000fe400007fe4ff */
[----:B------:R-:W-:-:S03]  /*1720*/  ISETP.GE.AND P0, PT, R42, 0x1, PT ;  /* 0x000000012a00780c */ /* 0x000fc60003f06270 */
[----:B------:R0:W-:Y:S10]  /*1730*/  STS.64 [R13+0x6600], R4 ;  /* 0x006600040d007388 */ /* 0x0001f40000000a00 */
[----:B------:R-:W-:Y:S05]  /*1740*/  @!P0 BRA `(.L_x_17) ;  /* 0x00000000006c8947 */ /* 0x000fea0003800000 */
[----:B------:R-:W-:Y:S01]  /*1750*/  BSSY B0, `(.L_x_18) ;  /* 0x0000019000007945 */ /* 0x000fe20003800000 */
[----:B------:R-:W-:Y:S02]  /*1760*/  IMAD.MOV.U32 R6, RZ, RZ, -0x1 ;  /* 0xffffffffff067424 */ /* 0x000fe400078e00ff */
[----:B------:R-:W-:Y:S02]  /*1770*/  IMAD.MOV.U32 R10, RZ, RZ, R42 ;  /* 0x000000ffff0a7224 */ /* 0x000fe400078e002a */
[----:B------:R-:W-:-:S07]  /*1780*/  IMAD.MOV.U32 R17, RZ, RZ, R0 ;  /* 0x000000ffff117224 */ /* 0x000fce00078e0000 */
.L_x_22:
[----:B0-----:R-:W0:Y:S01]  /*1790*/  LDC.64 R4, c[0x0][0x380] ;  /* 0x0000e000ff047b82 */ /* 0x001e220000000a00 */
[----:B------:R-:W-:Y:S01]  /*17a0*/  VIADD R19, R10, 0xffffffff ;  /* 0xffffffff0a137836 */ /* 0x000fe20000000000 */
[----:B------:R-:W-:Y:S03]  /*17b0*/  BSSY B2, `(.L_x_19) ;  /* 0x0000008000027945 */ /* 0x000fe60003800000 */
[----:B------:R-:W-:-:S04]  /*17c0*/  IMAD R11, R19, 0x100, R3 ;  /* 0x00000100130b7824 */ /* 0x000fc800078e0203 */
[----:B0-----:R-:W-:-:S07]  /*17d0*/  IMAD.WIDE R4, R11, 0x4, R4 ;  /* 0x000000040b047825 */ /* 0x001fce00078e0204 */
.L_x_20:
[----:B------:R-:W-:Y:S05]  /*17e0*/  YIELD ;  /* 0x0000000000007946 */ /* 0x000fea0003800000 */
[----:B------:R0:W-:Y:S06]  /*17f0*/  MEMBAR.SC.CTA ;  /* 0x0000000000007992 */ /* 0x0001ec0000000000 */
[----:B0-----:R-:W2:Y:S02]  /*1800*/  LDG.E.STRONG.SYS R11, desc[UR6][R4.64] ;  /* 0x00000006040b7981 */ /* 0x001ea4000c1f5900 */
[----:B--2---:R-:W-:-:S13]  /*1810*/  ISETP.NE.AND P0, PT, R11, RZ, PT ;  /* 0x000000ff0b00720c */ /* 0x004fda0003f05270 */
[----:B------:R-:W-:Y:S05]  /*1820*/  @!P0 BRA `(.L_x_20) ;  /* 0xfffffffc00ec8947 */ /* 0x000fea000383ffff */
[----:B------:R-:W-:Y:S05]  /*1830*/  BSYNC B2 ;  /* 0x0000000000027941 */ /* 0x000fea0003800000 */
.L_x_19:
[----:B------:R-:W-:Y:S01]  /*1840*/  BSSY.RECONVERGENT B2, `(.L_x_21) ;  /* 0x0000006000027945 */ /* 0x000fe20003800200 */
[C---:B------:R-:W-:Y:S02]  /*1850*/  ISETP.GT.AND P0, PT, R11.reuse, -0x1, PT ;  /* 0xffffffff0b00780c */ /* 0x040fe40003f04270 */
[----:B------:R-:W-:Y:S01]  /*1860*/  LOP3.LUT R4, R11, 0x3fffffff, RZ, 0xc0, !PT ;  /* 0x3fffffff0b047812 */ /* 0x000fe200078ec0ff */
[----:B------:R-:W-:Y:S05]  /*1870*/  WARPSYNC.EXCLUSIVE R6 ;  /* 0x0000000006007348 */ /* 0x000fea0003a00000 */
[----:B------:R-:W-:-:S05]  /*1880*/  IMAD.IADD R17, R4, 0x1, R17 ;  /* 0x0000000104117824 */ /* 0x000fca00078e0211 */
[----:B------:R-:W-:-:S07]  /*1890*/  VOTE.ANY R6, PT, P0 ;  /* 0x0000000000067806 */ /* 0x000fce00000e0100 */
[----:B------:R-:W-:Y:S05]  /*18a0*/  BSYNC.RECONVERGENT B2 ;  /* 0x0000000000027941 */ /* 0x000fea0003800200 */
.L_x_21:
[----:B------:R-:W-:Y:S01]  /*18b0*/  ISETP.GT.U32.AND P1, PT, R10, 0x1, PT ;  /* 0x000000010a00780c */ /* 0x000fe20003f24070 */
[----:B------:R-:W-:-:S12]  /*18c0*/  IMAD.MOV.U32 R10, RZ, RZ, R19 ;  /* 0x000000ffff0a7224 */ /* 0x000fd800078e0013 */
[----:B------:R-:W-:Y:S05]  /*18d0*/  @P0 BRA P1, `(.L_x_22) ;  /* 0xfffffffc00ac0947 */ /* 0x000fea000083ffff */
[----:B------:R-:W-:Y:S05]  /*18e0*/  BSYNC B0 ;  /* 0x0000000000007941 */ /* 0x000fea0003800000 */
.L_x_18:
[----:B------:R1:W2:Y:S02]  /*18f0*/  LDS.64 R4, [R13+0x6600] ;  /* 0x006600000d047984 */ /* 0x0002a40000000a00 */
.L_x_17:
[C---:B------:R-:W-:Y:S01]  /*1900*/  IMAD.IADD R19, R17.reuse, 0x1, -R0 ;  /* 0x0000000111137824 */ /* 0x040fe200078e0a00 */
[----:B------:R-:W-:-:S04]  /*1910*/  LOP3.LUT R11, R17, 0x80000000, RZ, 0xfc, !PT ;  /* 0x80000000110b7812 */ /* 0x000fc800078efcff */
[C---:B0-2---:R-:W-:Y:S01]  /*1920*/  IADD3 R4, P0, PT, R19.reuse, R4, RZ ;  /* 0x0000000413047210 */ /* 0x045fe20007f1e0ff */
[----:B------:R0:W-:Y:S03]  /*1930*/  STG.E.STRONG.SYS desc[UR6][R14.64], R11 ;  /* 0x0000000b0e007986 */ /* 0x0001e6000c115906 */
[----:B------:R-:W-:-:S05]  /*1940*/  LEA.HI.X.SX32 R5, R19, R5, 0x1, P0 ;  /* 0x0000000513057211 */ /* 0x000fca00000f0eff */
[----:B------:R0:W-:Y:S04]  /*1950*/  STS.64 [R13+0x6600], R4 ;  /* 0x006600040d007388 */ /* 0x0001e80000000a00 */
.L_x_16:
[----:B------:R-:W-:Y:S05]  /*1960*/  BSYNC B1 ;  /* 0x0000000000017941 */ /* 0x000fea0003800000 */
.L_x_15:
[----:B0-----:R-:W0:Y:S01]  /*1970*/  LDC R5, c[0x0][0x3c0] ;  /* 0x0000f000ff057b82 */ /* 0x001e220000000800 */
[----:B------:R-:W-:-:S07]  /*1980*/  IMAD R4, R49, 0x8, R7 ;  /* 0x0000000831047824 */ /* 0x000fce00078e0207 */
[----:B------:R-:W2:Y:S01]  /*1990*/  LDC.64 R16, c[0x0][0x390] ;  /* 0x0000e400ff107b82 */ /* 0x000ea20000000a00 */
[----:B0-----:R-:W-:Y:S02]  /*19a0*/  ISETP.GE.AND P0, PT, R47, R5, PT ;  /* 0x000000052f00720c */ /* 0x001fe40003f06270 */
[----:B--2---:R-:W-:-:S04]  /*19b0*/  ISETP.EQ.U32.AND P1, PT, R16, RZ, PT ;  /* 0x000000ff1000720c */ /* 0x004fc80003f22070 */
[----:B------:R-:W-:-:S04]  /*19c0*/  ISETP.EQ.OR.EX P0, PT, R17, RZ, !P0, P1 ;  /* 0x000000ff1100720c */ /* 0x000fc80004702710 */
[----:B------:R-:W-:-:S13]  /*19d0*/  ISETP.GT.U32.OR P0, PT, R3, 0xff, P0 ;  /* 0x000000ff0300780c */ /* 0x000fda0000704470 */
[----:B------:R-:W-:Y:S05]  /*19e0*/  @P0 BRA `(.L_x_23) ;  /* 0x0000000000240947 */ /* 0x000fea0003800000 */
[----:B------:R-:W0:Y:S01]  /*19f0*/  LDS.64 R10, [R13+0x6600] ;  /* 0x006600000d0a7984 */ /* 0x000e220000000a00 */
[C---:B------:R-:W-:Y:S02]  /*1a00*/  ISETP.GT.U32.AND P0, PT, R3.reuse, R49, PT ;  /* 0x000000310300720c */ /* 0x040fe40003f04070 */
[C---:B------:R-:W-:Y:S02]  /*1a10*/  LEA R6, P2, R3.reuse, R16, 0x3 ;  /* 0x0000001003067211 */ /* 0x040fe400078418ff */
[----:B------:R-:W-:Y:S02]  /*1a20*/  SEL R7, RZ, 0x1980, !P0 ;  /* 0x00001980ff077807 */ /* 0x000fe40004000000 */
[--C-:B------:R-:W-:Y:S02]  /*1a30*/  SHF.R.S32.HI R15, RZ, 0x1f, R0.reuse ;  /* 0x0000001fff0f7819 */ /* 0x100fe40000011400 */
[----:B0-----:R-:W-:Y:S02]  /*1a40*/  IADD3 R2, P0, P1, R10, R7, R0 ;  /* 0x000000070a027210 */ /* 0x001fe4000791e000 */
[----:B------:R-:W-:-:S02]  /*1a50*/  LEA.HI.X R7, R3, R17, RZ, 0x3, P2 ;  /* 0x0000001103077211 */ /* 0x000fc400010f1cff */
[----:B------:R-:W-:-:S05]  /*1a60*/  IADD3.X R3, PT, PT, R11, RZ, R15, P0, P1 ;  /* 0x000000ff0b037210 */ /* 0x000fca00007e240f */
[----:B------:R0:W-:Y:S04]  /*1a70*/  STG.E.64 desc[UR6][R6.64], R2 ;  /* 0x0000000206007986 */ /* 0x0001e8000c101b06 */
.L_x_23:
[----:B------:R-:W-:Y:S05]  /*1a80*/  WARPSYNC.ALL ;  /* 0x0000000000007948 */ /* 0x000fea0003800000 */
[----:B------:R-:W-:Y:S01]  /*1a90*/  BAR.SYNC.DEFER_BLOCKING 0x0 ;  /* 0x0000000000007b1d */ /* 0x000fe20000010000 */
[----:B------:R-:W-:-:S05]  /*1aa0*/  ISETP.GT.AND P0, PT, R47, R5, PT ;  /* 0x000000052f00720c */ /* 0x000fca0003f04270 */
[----:B0-----:R0:W2:Y:S08]  /*1ab0*/  LDS.64 R2, [R4+0x6600] ;  /* 0x0066000004027984 */ /* 0x0010b00000000a00 */
[----:B0-----:R-:W-:Y:S05]  /*1ac0*/  @P0 BRA `(.L_x_24) ;  /* 0x00000000005c0947 */ /* 0x001fea0003800000 */
[----:B------:R-:W0:Y:S01]  /*1ad0*/  LDCU.64 UR4, c[0x0][0x3a0] ;  /* 0x00007400ff0477ac */ /* 0x000e220008000a00 */
[----:B--2---:R-:W-:-:S05]  /*1ae0*/  IADD3 R0, P1, PT, R57, R2, RZ ;  /* 0x0000000239007210 */ /* 0x004fca0007f3e0ff */
[----:B------:R-:W-:Y:S01]  /*1af0*/  IMAD.X R7, RZ, RZ, R3, P1 ;  /* 0x000000ffff077224 */ /* 0x000fe200008e0603 */
[----:B0-----:R-:W-:-:S04]  /*1b00*/  LEA R2, P1, R0, UR4, 0x2 ;  /* 0x0000000400027c11 */ /* 0x001fc8000f8210ff */
[----:B------:R-:W-:-:S05]  /*1b10*/  LEA.HI.X R3, R0, UR5, R7, 0x2, P1 ;  /* 0x0000000500037c11 */ /* 0x000fca00088f1407 */
[----:B------:R2:W-:Y:S04]  /*1b20*/  STG.E desc[UR6][R2.64], R28 ;  /* 0x0000001c02007986 */ /* 0x0005e8000c101906 */
        /* <DEDUP_REMOVED lines=15> */
[----:B------:R2:W-:Y:S01]  /*1c20*/  STG.E desc[UR6][R2.64+0x800], R46 ;  /* 0x0008002e02007986 */ /* 0x0005e2000c101906 */
[----:B------:R-:W-:Y:S05]  /*1c30*/  BRA `(.L_x_25) ;  /* 0x0000000000e07947 */ /* 0x000fea0003800000 */
.L_x_24:
[----:B------:R-:W0:Y:S01]  /*1c40*/  LDCU.64 UR4, c[0x0][0x3a0] ;  /* 0x00007400ff0477ac */ /* 0x000e220008000a00 */
[----:B------:R-:W-:Y:S01]  /*1c50*/  IMAD R4, R42, -0x1980, R5 ;  /* 0xffffe6802a047824 */ /* 0x000fe200078e0205 */
[C---:B--2---:R-:W-:Y:S01]  /*1c60*/  IADD3 R0, P1, PT, R57.reuse, R2, RZ ;  /* 0x0000000239007210 */ /* 0x044fe20007f3e0ff */
[C---:B------:R-:W-:Y:S02]  /*1c70*/  VIADD R11, R57.reuse, 0x20 ;  /* 0x00000020390b7836 */ /* 0x040fe40000000000 */
[C---:B-1----:R-:W-:Y:S01]  /*1c80*/  VIADD R13, R57.reuse, 0x40 ;  /* 0x00000040390d7836 */ /* 0x042fe20000000000 */
[-C--:B------:R-:W-:Y:S01]  /*1c90*/  ISETP.GE.AND P5, PT, R57, R4.reuse, PT ;  /* 0x000000043900720c */ /* 0x080fe20003fa6270 */
[----:B------:R-:W-:Y:S01]  /*1ca0*/  IMAD.X R7, RZ, RZ, R3, P1 ;  /* 0x000000ffff077224 */ /* 0x000fe200008e0603 */
[-C--:B------:R-:W-:Y:S01]  /*1cb0*/  ISETP.GE.AND P4, PT, R11, R4.reuse, PT ;  /* 0x000000040b00720c */ /* 0x080fe20003f86270 */
[----:B------:R-:W-:Y:S01]  /*1cc0*/  VIADD R11, R57, 0x60 ;  /* 0x00000060390b7836 */ /* 0x000fe20000000000 */
[----:B------:R-:W-:Y:S01]  /*1cd0*/  ISETP.GE.AND P3, PT, R13, R4, PT ;  /* 0x000000040d00720c */ /* 0x000fe20003f66270 */
[----:B------:R-:W-:-:S02]  /*1ce0*/  VIADD R13, R57, 0x80 ;  /* 0x00000080390d7836 */ /* 0x000fc40000000000 */
[----:B------:R-:W-:Y:S01]  /*1cf0*/  VIADD R15, R57, 0xa0 ;  /* 0x000000a0390f7836 */ /* 0x000fe20000000000 */
[-C--:B------:R-:W-:Y:S01]  /*1d00*/  ISETP.GE.AND P2, PT, R11, R4.reuse, PT ;  /* 0x000000040b00720c */ /* 0x080fe20003f46270 */
[----:B------:R-:W-:Y:S01]  /*1d10*/  VIADD R11, R57, 0xc0 ;  /* 0x000000c0390b7836 */ /* 0x000fe20000000000 */
[C---:B0-----:R-:W-:Y:S02]  /*1d20*/  LEA R2, P1, R0.reuse, UR4, 0x2 ;  /* 0x0000000400027c11 */ /* 0x041fe4000f8210ff */
[-C--:B------:R-:W-:Y:S02]  /*1d30*/  ISETP.GE.AND P6, PT, R15, R4.reuse, PT ;  /* 0x000000040f00720c */ /* 0x080fe40003fc6270 */
[----:B------:R-:W-:Y:S02]  /*1d40*/  LEA.HI.X R3, R0, UR5, R7, 0x2, P1 ;  /* 0x0000000500037c11 */ /* 0x000fe400088f1407 */
[----:B------:R-:W-:Y:S01]  /*1d50*/  ISETP.GE.AND P1, PT, R13, R4, PT ;  /* 0x000000040d00720c */ /* 0x000fe20003f26270 */
[----:B------:R-:W-:-:S02]  /*1d60*/  VIADD R13, R57, 0xe0 ;  /* 0x000000e0390d7836 */ /* 0x000fc40000000000 */
[----:B------:R0:W-:Y:S01]  /*1d70*/  @!P5 STG.E desc[UR6][R2.64], R28 ;  /* 0x0000001c0200d986 */ /* 0x0001e2000c101906 */
[-C--:B------:R-:W-:Y:S01]  /*1d80*/  ISETP.GE.AND P5, PT, R11, R4.reuse, PT ;  /* 0x000000040b00720c */ /* 0x080fe20003fa6270 */
[----:B------:R-:W-:Y:S02]  /*1d90*/  VIADD R11, R57, 0x100 ;  /* 0x00000100390b7836 */ /* 0x000fe40000000000 */
[----:B------:R0:W-:Y:S01]  /*1da0*/  @!P4 STG.E desc[UR6][R2.64+0x80], R29 ;  /* 0x0000801d0200c986 */ /* 0x0001e2000c101906 */
[-C--:B------:R-:W-:Y:S01]  /*1db0*/  ISETP.GE.AND P4, PT, R13, R4.reuse, PT ;  /* 0x000000040d00720c */ /* 0x080fe20003f86270 */
[----:B------:R-:W-:Y:S02]  /*1dc0*/  VIADD R13, R57, 0x120 ;  /* 0x00000120390d7836 */ /* 0x000fe40000000000 */
[----:B------:R0:W-:Y:S01]  /*1dd0*/  @!P3 STG.E desc[UR6][R2.64+0x100], R30 ;  /* 0x0001001e0200b986 */ /* 0x0001e2000c101906 */
        /* <DEDUP_REMOVED lines=21> */
[----:B------:R-:W-:-:S03]  /*1f30*/  ISETP.GE.AND P2, PT, R13, R4, PT ;  /* 0x000000040d00720c */ /* 0x000fc60003f46270 */
[----:B------:R0:W-:Y:S01]  /*1f40*/  @!P1 STG.E desc[UR6][R2.64+0x500], R38 ;  /* 0x0005002602009986 */ /* 0x0001e2000c101906 */
[----:B------:R-:W-:-:S03]  /*1f50*/  ISETP.GE.AND P1, PT, R11, R4, PT ;  /* 0x000000040b00720c */ /* 0x000fc60003f26270 */
[----:B------:R0:W-:Y:S04]  /*1f60*/  @!P6 STG.E desc[UR6][R2.64+0x580], R39 ;  /* 0x000580270200e986 */ /* 0x0001e8000c101906 */
[----:B------:R0:W-:Y:S04]  /*1f70*/  @!P5 STG.E desc[UR6][R2.64+0x600], R40 ;  /* 0x000600280200d986 */ /* 0x0001e8000c101906 */
[----:B------:R0:W-:Y:S04]  /*1f80*/  @!P4 STG.E desc[UR6][R2.64+0x680], R43 ;  /* 0x0006802b0200c986 */ /* 0x0001e8000c101906 */
[----:B------:R0:W-:Y:S04]  /*1f90*/  @!P3 STG.E desc[UR6][R2.64+0x700], R44 ;  /* 0x0007002c0200b986 */ /* 0x0001e8000c101906 */
[----:B------:R0:W-:Y:S04]  /*1fa0*/  @!P2 STG.E desc[UR6][R2.64+0x780], R45 ;  /* 0x0007802d0200a986 */ /* 0x0001e8000c101906 */
[----:B------:R0:W-:Y:S02]  /*1fb0*/  @!P1 STG.E desc[UR6][R2.64+0x800], R46 ;  /* 0x0008002e02009986 */ /* 0x0001e4000c101906 */
.L_x_25:
[----:B------:R-:W-:Y:S05]  /*1fc0*/  @P0 BRA `(.L_x_26) ;  /* 0x0000000000480947 */ /* 0x000fea0003800000 */
[----:B------:R3:W5:Y:S04]  /*1fd0*/  LDG.E R11, desc[UR6][R8.64] ;  /* 0x00000006080b7981 */ /* 0x000768000c1e1900 */
[----:B-1----:R3:W5:Y:S04]  /*1fe0*/  LDG.E R13, desc[UR6][R8.64+0x80] ;  /* 0x00008006080d7981 */ /* 0x002768000c1e1900 */
[----:B------:R3:W5:Y:S04]  /*1ff0*/  LDG.E R15, desc[UR6][R8.64+0x100] ;  /* 0x00010006080f7981 */ /* 0x000768000c1e1900 */
[----:B------:R3:W5:Y:S04]  /*2000*/  LDG.E R17, desc[UR6][R8.64+0x180] ;  /* 0x0001800608117981 */ /* 0x000768000c1e1900 */
[----:B------:R3:W5:Y:S04]  /*2010*/  LDG.E R19, desc[UR6][R8.64+0x200] ;  /* 0x0002000608137981 */ /* 0x000768000c1e1900 */
[----:B------:R3:W5:Y:S04]  /*2020*/  LDG.E R21, desc[UR6][R8.64+0x280] ;  /* 0x0002800608157981 */ /* 0x000768000c1e1900 */
[----:B------:R3:W5:Y:S04]  /*2030*/  LDG.E R23, desc[UR6][R8.64+0x300] ;  /* 0x0003000608177981 */ /* 0x000768000c1e1900 */
[----:B------:R3:W5:Y:S04]  /*2040*/  LDG.E R25, desc[UR6][R8.64+0x380] ;  /* 0x0003800608197981 */ /* 0x000768000c1e1900 */
[----:B------:R3:W5:Y:S04]  /*2050*/  LDG.E R27, desc[UR6][R8.64+0x400] ;  /* 0x00040006081b7981 */ /* 0x000768000c1e1900 */
[----:B0-2---:R3:W5:Y:S04]  /*2060*/  LDG.E R29, desc[UR6][R8.64+0x480] ;  /* 0x00048006081d7981 */ /* 0x005768000c1e1900 */
        /* <DEDUP_REMOVED lines=8> */
.L_x_26:
[----:B------:R-:W-:Y:S02]  /*20f0*/  IMAD.IADD R54, R5, 0x1, -R54 ;  /* 0x0000000105367824 */ /* 0x000fe400078e0a36 */
[C---:B0-2---:R-:W-:Y:S02]  /*2100*/  VIADD R3, R57.reuse, 0x20 ;  /* 0x0000002039037836 */ /* 0x045fe40000000000 */
[C---:B------:R-:W-:Y:S01]  /*2110*/  VIADD R45, R57.reuse, 0x40 ;  /* 0x00000040392d7836 */ /* 0x040fe20000000000 */
[CC--:B------:R-:W-:Y:S01]  /*2120*/  ISETP.GE.AND P5, PT, R57.reuse, R54.reuse, PT ;  /* 0x000000363900720c */ /* 0x0c0fe20003fa6270 */
[----:B------:R-:W-:Y:S01]  /*2130*/  VIADD R47, R57, 0x80 ;  /* 0x00000080392f7836 */ /* 0x000fe20000000000 */
[-C--:B------:R-:W-:Y:S01]  /*2140*/  ISETP.GE.AND P4, PT, R3, R54.reuse, PT ;  /* 0x000000360300720c */ /* 0x080fe20003f86270 */
[----:B------:R-:W-:Y:S01]  /*2150*/  VIADD R3, R57, 0x60 ;  /* 0x0000006039037836 */ /* 0x000fe20000000000 */
[-C--:B------:R-:W-:Y:S01]  /*2160*/  ISETP.GE.AND P3, PT, R45, R54.reuse, PT ;  /* 0x000000362d00720c */ /* 0x080fe20003f66270 */
[----:B------:R-:W-:Y:S01]  /*2170*/  VIADD R45, R57, 0xa0 ;  /* 0x000000a0392d7836 */ /* 0x000fe20000000000 */
[----:B------:R-:W-:-:S02]  /*2180*/  ISETP.GE.AND P1, PT, R47, R54, PT ;  /* 0x000000362f00720c */ /* 0x000fc40003f26270 */
[-C--:B------:R-:W-:Y:S01]  /*2190*/  ISETP.GE.AND P2, PT, R3, R54.reuse, PT ;  /* 0x000000360300720c */ /* 0x080fe20003f46270 */
[----:B------:R-:W-:Y:S01]  /*21a0*/  VIADD R3, R57, 0xc0 ;  /* 0x000000c039037836 */ /* 0x000fe20000000000 */
[-C--:B------:R-:W-:Y:S01]  /*21b0*/  ISETP.GE.AND P6, PT, R45, R54.reuse, PT ;  /* 0x000000362d00720c */ /* 0x080fe20003fc6270 */
[----:B------:R-:W-:Y:S02]  /*21c0*/  VIADD R45, R57, 0xe0 ;  /* 0x000000e0392d7836 */ /* 0x000fe40000000000 */
[----:B------:R0:W5:Y:S01]  /*21d0*/  @!P5 LDG.E R11, desc[UR6][R8.64] ;  /* 0x00000006080bd981 */ /* 0x000162000c1e1900 */
[-C--:B------:R-:W-:Y:S01]  /*21e0*/  ISETP.GE.AND P5, PT, R3, R54.reuse, PT ;  /* 0x000000360300720c */ /* 0x080fe20003fa6270 */
[----:B------:R-:W-:Y:S02]  /*21f0*/  VIADD R3, R57, 0x100 ;  /* 0x0000010039037836 */ /* 0x000fe40000000000 */
[----:B-1----:R0:W5:Y:S01]  /*2200*/  @!P4 LDG.E R13, desc[UR6][R8.64+0x80] ;  /* 0x00008006080dc981 */ /* 0x002162000c1e1900 */
[----:B------:R-:W-:Y:S01]  /*2210*/  ISETP.GE.AND P4, PT, R45, R54, PT ;  /* 0x000000362d00720c */ /* 0x000fe20003f86270 */
[----:B------:R-:W-:-:S02]  /*2220*/  VIADD R45, R57, 0x120 ;  /* 0x00000120392d7836 */ /* 0x000fc40000000000 */
[----:B------:R0:W5:Y:S01]  /*2230*/  @!P3 LDG.E R15, desc[UR6][R8.64+0x100] ;  /* 0x00010006080fb981 */ /* 0x000162000c1e1900 */
[-C--:B------:R-:W-:Y:S01]  /*2240*/  ISETP.GE.AND P3, PT, R3, R54.reuse, PT ;  /* 0x000000360300720c */ /* 0x080fe20003f66270 */
[----:B------:R-:W-:Y:S02]  /*2250*/  VIADD R3, R57, 0x140 ;  /* 0x0000014039037836 */ /* 0x000fe40000000000 */
[----:B------:R0:W5:Y:S01]  /*2260*/  @!P2 LDG.E R17, desc[UR6][R8.64+0x180] ;  /* 0x000180060811a981 */ /* 0x000162000c1e1900 */
[-C--:B------:R-:W-:Y:S01]  /*2270*/  ISETP.GE.AND P2, PT, R45, R54.reuse, PT ;  /* 0x000000362d00720c */ /* 0x080fe20003f46270 */
[----:B------:R-:W-:Y:S02]  /*2280*/  VIADD R45, R57, 0x160 ;  /* 0x00000160392d7836 */ /* 0x000fe40000000000 */
[----:B------:R0:W5:Y:S01]  /*2290*/  @!P1 LDG.E R19, desc[UR6][R8.64+0x200] ;  /* 0x0002000608139981 */ /* 0x000162000c1e1900 */
        /* <DEDUP_REMOVED lines=15> */
[----:B------:R-:W-:-:S03]  /*2390*/  ISETP.GE.AND P2, PT, R45, R54, PT ;  /* 0x000000362d00720c */ /* 0x000fc60003f46270 */
[----:B------:R0:W5:Y:S01]  /*23a0*/  @!P1 LDG.E R31, desc[UR6][R8.64+0x500] ;  /* 0x00050006081f9981 */ /* 0x000162000c1e1900 */
[----:B------:R-:W-:-:S03]  /*23b0*/  ISETP.GE.AND P1, PT, R3, R54, PT ;  /* 0x000000360300720c */ /* 0x000fc60003f26270 */
[----:B------:R0:W5:Y:S04]  /*23c0*/  @!P6 LDG.E R33, desc[UR6][R8.64+0x580] ;  /* 0x000580060821e981 */ /* 0x000168000c1e1900 */
[----:B------:R0:W5:Y:S04]  /*23d0*/  @!P5 LDG.E R35, desc[UR6][R8.64+0x600] ;  /* 0x000600060823d981 */ /* 0x000168000c1e1900 */
[----:B------:R0:W5:Y:S04]  /*23e0*/  @!P4 LDG.E R37, desc[UR6][R8.64+0x680] ;  /* 0x000680060825c981 */ /* 0x000168000c1e1900 */
[----:B------:R0:W5:Y:S04]  /*23f0*/  @!P3 LDG.E R39, desc[UR6][R8.64+0x700] ;  /* 0x000700060827b981 */ /* 0x000168000c1e1900 */
[----:B------:R0:W5:Y:S04]  /*2400*/  @!P2 LDG.E R41, desc[UR6][R8.64+0x780] ;  /* 0x000780060829a981 */ /* 0x000168000c1e1900 */
[----:B------:R0:W5:Y:S02]  /*2410*/  @!P1 LDG.E R43, desc[UR6][R8.64+0x800] ;  /* 0x00080006082b9981 */ /* 0x000164000c1e1900 */
.L_x_27:
[----:B------:R-:W-:Y:S05]  /*2420*/  @P0 BRA `(.L_x_28) ;  /* 0x0000000000540947 */ /* 0x000fea0003800000 */
[----:B------:R-:W1:Y:S02]  /*2430*/  LDCU.64 UR4, c[0x0][0x3b0] ;  /* 0x00007600ff0477ac */ /* 0x000e640008000a00 */
[----:B-1----:R-:W-:-:S04]  /*2440*/  LEA R2, P0, R0, UR4, 0x2 ;  /* 0x0000000400027c11 */ /* 0x002fc8000f8010ff */
[----:B------:R-:W-:-:S05]  /*2450*/  LEA.HI.X R3, R0, UR5, R7, 0x2, P0 ;  /* 0x0000000500037c11 */ /* 0x000fca00080f1407 */
[----:B-----5:R-:W-:Y:S04]  /*2460*/  STG.E desc[UR6][R2.64], R11 ;  /* 0x0000000b02007986 */ /* 0x020fe8000c101906 */
[----:B------:R-:W-:Y:S04]  /*2470*/  STG.E desc[UR6][R2.64+0x80], R13 ;  /* 0x0000800d02007986 */ /* 0x000fe8000c101906 */
        /* <DEDUP_REMOVED lines=14> */
[----:B------:R-:W-:Y:S01]  /*2560*/  STG.E desc[UR6][R2.64+0x800], R43 ;  /* 0x0008002b02007986 */ /* 0x000fe2000c101906 */
[----:B------:R-:W-:Y:S05]  /*2570*/  EXIT ;  /* 0x000000000000794d */ /* 0x000fea0003800000 */
.L_x_28:
[----:B------:R-:W1:Y:S01]  /*2580*/  LDCU.64 UR4, c[0x0][0x3b0] ;  /* 0x00007600ff0477ac */ /* 0x000e620008000a00 */
[----:B------:R-:W-:Y:S02]  /*2590*/  IMAD R42, R42, -0x1980, R5 ;  /* 0xffffe6802a2a7824 */ /* 0x000fe400078e0205 */
[C---:B------:R-:W-:Y:S02]  /*25a0*/  VIADD R5, R57.reuse, 0x40 ;  /* 0x0000004039057836 */ /* 0x040fe40000000000 */
[C---:B------:R-:W-:Y:S01]  /*25b0*/  VIADD R3, R57.reuse, 0x20 ;  /* 0x0000002039037836 */ /* 0x040fe20000000000 */
[CC--:B------:R-:W-:Y:S01]  /*25c0*/  ISETP.GE.AND P3, PT, R57.reuse, R42.reuse, PT ;  /* 0x0000002a3900720c */ /* 0x0c0fe20003f66270 */
[----:B0--3--:R-:W-:Y:S01]  /*25d0*/  VIADD R9, R57, 0x60 ;  /* 0x0000006039097836 */ /* 0x009fe20000000000 */
[-C--:B------:R-:W-:Y:S01]  /*25e0*/  ISETP.GE.AND P1, PT, R5, R42.reuse, PT ;  /* 0x0000002a0500720c */ /* 0x080fe20003f26270 */
[----:B------:R-:W-:Y:S01]  /*25f0*/  VIADD R5, R57, 0x80 ;  /* 0x0000008039057836 */ /* 0x000fe20000000000 */
[-C--:B------:R-:W-:Y:S01]  /*2600*/  ISETP.GE.AND P2, PT, R3, R42.reuse, PT ;  /* 0x0000002a0300720c */ /* 0x080fe20003f46270 */
[----:B------:R-:W-:Y:S01]  /*2610*/  VIADD R45, R57, 0xc0 ;  /* 0x000000c0392d7836 */ /* 0x000fe20000000000 */
[-C--:B------:R-:W-:Y:S01]  /*2620*/  ISETP.GE.AND P0, PT, R9, R42.reuse, PT ;  /* 0x0000002a0900720c */ /* 0x080fe20003f06270 */
[----:B------:R-:W-:Y:S01]  /*2630*/  VIADD R9, R57, 0xa0 ;  /* 0x000000a039097836 */ /* 0x000fe20000000000 */
[----:B------:R-:W-:Y:S01]  /*2640*/  ISETP.GE.AND P6, PT, R5, R42, PT ;  /* 0x0000002a0500720c */ /* 0x000fe20003fc6270 */
[----:B------:R-:W-:Y:S01]  /*2650*/  VIADD R5, R57, 0xe0 ;  /* 0x000000e039057836 */ /* 0x000fe20000000000 */
[----:B-1----:R-:W-:-:S02]  /*2660*/  LEA R2, P4, R0, UR4, 0x2 ;  /* 0x0000000400027c11 */ /* 0x002fc4000f8810ff */
[-C--:B------:R-:W-:Y:S02]  /*2670*/  ISETP.GE.AND P5, PT, R9, R42.reuse, PT ;  /* 0x0000002a0900720c */ /* 0x080fe40003fa6270 */
[----:B------:R-:W-:Y:S01]  /*2680*/  LEA.HI.X R3, R0, UR5, R7, 0x2, P4 ;  /* 0x0000000500037c11 */ /* 0x000fe2000a0f1407 */
[----:B------:R-:W-:Y:S01]  /*2690*/  VIADD R7, R57, 0x100 ;  /* 0x0000010039077836 */ /* 0x000fe20000000000 */
[----:B------:R-:W-:-:S03]  /*26a0*/  ISETP.GE.AND P4, PT, R45, R42, PT ;  /* 0x0000002a2d00720c */ /* 0x000fc60003f86270 */
[----:B-----5:R0:W-:Y:S01]  /*26b0*/  @!P3 STG.E desc[UR6][R2.64], R11 ;  /* 0x0000000b0200b986 */ /* 0x0201e2000c101906 */
        /* <DEDUP_REMOVED lines=19> */
[C---:B------:R-:W-:Y:S02]  /*27f0*/  VIADD R5, R57.reuse, 0x1e0 ;  /* 0x000001e039057836 */ /* 0x040fe40000000000 */
[----:B------:R-:W-:Y:S01]  /*2800*/  VIADD R57, R57, 0x200 ;  /* 0x0000020039397836 */ /* 0x000fe20000000000 */
[----:B------:R0:W-:Y:S01]  /*2810*/  @!P3 STG.E desc[UR6][R2.64+0x380], R25 ;  /* 0x000380190200b986 */ /* 0x0001e2000c101906 */
[----:B------:R-:W-:-:S03]  /*2820*/  ISETP.GE.AND P3, PT, R7, R42, PT ;  /* 0x0000002a0700720c */ /* 0x000fc60003f66270 */
        /* <DEDUP_REMOVED lines=9> */
[----:B------:R0:W-:Y:S01]  /*28c0*/  @!P2 STG.E desc[UR6][R2.64+0x780], R41 ;  /* 0x000780290200a986 */ /* 0x0001e2000c101906 */
[----:B------:R-:W-:Y:S05]  /*28d0*/  @P1 EXIT ;  /* 0x000000000000194d */ /* 0x000fea0003800000 */
[----:B------:R-:W-:Y:S01]  /*28e0*/  STG.E desc[UR6][R2.64+0x800], R43 ;  /* 0x0008002b02007986 */ /* 0x000fe2000c101906 */
[----:B------:R-:W-:Y:S05]  /*28f0*/  EXIT ;  /* 0x000000000000794d */ /* 0x000fea0003800000 */
.L_x_14:
[----:B------:R-:W-:Y:S01]  /*2900*/  IMAD.MOV.U32 R2, RZ, RZ, RZ ;  /* 0x000000ffff027224 */ /* 0x000fe200078e00ff */
[C---:B------:R-:W-:Y:S01]  /*2910*/  ISETP.GT.U32.AND P0, PT, R3.reuse, 0x1f, PT ;  /* 0x0000001f0300780c */ /* 0x040fe20003f04070 */
[----:B------:R-:W-:Y:S05]  /*2920*/  WARPSYNC.ALL ;  /* 0x0000000000007948 */ /* 0x000fea0003800000 */
[----:B------:R-:W-:-:S04]  /*2930*/  IMAD.HI.U32 R14, R3, 0x15555556, R2 ;  /* 0x15555556030e7827 */ /* 0x000fc800078e0002 */
[----:B------:R-:W-:-:S05]  /*2940*/  IMAD R15, R14, 0x4, R7 ;  /* 0x000000040e0f7824 */ /* 0x000fca00078e0207 */
[----:B------:R0:W-:Y:S01]  /*2950*/  STS [R15+0x3410], R0 ;  /* 0x003410000f007388 */ /* 0x0001e20000000800 */
[----:B------:R-:W-:Y:S06]  /*2960*/  BAR.SYNC.DEFER_BLOCKING 0x0 ;  /* 0x0000000000007b1d */ /* 0x000fec0000010000 */
[----:B------:R-:W-:Y:S05]  /*2970*/  @P0 BRA `(.L_x_29) ;  /* 0x0000000000dc0947 */ /* 0x000fea0003800000 */
[----:B------:R-:W-:Y:S01]  /*2980*/  IMAD R14, R3, 0x34, R7 ;  /* 0x00000034030e7824 */ /* 0x000fe200078e0207 */
[----:B------:R-:W-:-:S04]  /*2990*/  UMOV UR8, 0xffffffff ;  /* 0xffffffff00087882 */ /* 0x000fc80000000000 */
[----:B------:R-:W-:Y:S04]  /*29a0*/  LDS R28, [R14+0x3410] ;  /* 0x003410000e1c7984 */ /* 0x000fe80000000800 */
[----:B------:R-:W-:Y:S04]  /*29b0*/  LDS R29, [R14+0x3414] ;  /* 0x003414000e1d7984 */ /* 0x000fe80000000800 */
[----:B------:R-:W1:Y:S04]  /*29c0*/  LDS R30, [R14+0x3418] ;  /* 0x003418000e1e7984 */ /* 0x000e680000000800 */
[----:B------:R-:W-:Y:S04]  /*29d0*/  LDS R31, [R14+0x341c] ;  /* 0x00341c000e1f7984 */ /* 0x000fe80000000800 */
[----:B------:R-:W2:Y:S04]  /*29e0*/  LDS R32, [R14+0x3420] ;  /* 0x003420000e207984 */ /* 0x000ea80000000800 */
[----:B------:R-:W-:Y:S04]  /*29f0*/  LDS R33, [R14+0x3424] ;  /* 0x003424000e217984 */ /* 0x000fe80000000800 */
[----:B------:R-:W3:Y:S04]  /*2a00*/  LDS R34, [R14+0x3428] ;  /* 0x003428000e227984 */ /* 0x000ee80000000800 */
[----:B------:R-:W-:Y:S04]  /*2a10*/  LDS R35, [R14+0x342c] ;  /* 0x00342c000e237984 */ /* 0x000fe80000000800 */
[----:B------:R-:W4:Y:S04]  /*2a20*/  LDS R36, [R14+0x3430] ;  /* 0x003430000e247984 */ /* 0x000f280000000800 */
[----:B------:R-:W-:Y:S04]  /*2a30*/  LDS R37, [R14+0x3434] ;  /* 0x003434000e257984 */ /* 0x000fe80000000800 */
[----:B------:R-:W5:Y:S04]  /*2a40*/  LDS R38, [R14+0x3438] ;  /* 0x003438000e267984 */ /* 0x000f680000000800 */
[----:B------:R-:W0:Y:S01]  /*2a50*/  LDS R39, [R14+0x343c] ;  /* 0x00343c000e277984 */ /* 0x000e220000000800 */
[----:B-1----:R-:W-:-:S04]  /*2a60*/  IADD3 R40, PT, PT, R30, R29, R28 ;  /* 0x0000001d1e287210 */ /* 0x002fc80007ffe01c */
[----:B--2---:R-:W-:-:S04]  /*2a70*/  IADD3 R40, PT, PT, R32, R40, R31 ;  /* 0x0000002820287210 */ /* 0x004fc80007ffe01f */
[----:B---3--:R-:W-:-:S04]  /*2a80*/  IADD3 R40, PT, PT, R34, R40, R33 ;  /* 0x0000002822287210 */ /* 0x008fc80007ffe021 */
[----:B----4-:R-:W-:-:S04]  /*2a90*/  IADD3 R40, PT, PT, R36, R40, R35 ;  /* 0x0000002824287210 */ /* 0x010fc80007ffe023 */
[----:B-----5:R-:W-:-:S05]  /*2aa0*/  IADD3 R40, PT, PT, R38, R40, R37 ;  /* 0x0000002826287210 */ /* 0x020fca0007ffe025 */
[----:B0-----:R-:W-:Y:S01]  /*2ab0*/  IMAD.IADD R39, R39, 0x1, R40 ;  /* 0x0000000127277824 */ /* 0x001fe200078e0228 */
[----:B------:R-:W-:Y:S06]  /*2ac0*/  BRA.DIV UR8, `(.L_x_30) ;  /* 0x0000007a08547947 */ /* 0x000fec000b800000 */
[----:B------:R-:W0:Y:S02]  /*2ad0*/  SHFL.UP P0, R40, R39, 0x1, RZ ;  /* 0x0420000027287989 */ /* 0x000e2400000000ff */
[----:B0-----:R-:W-:-:S05]  /*2ae0*/  @P0 IMAD.IADD R40, R39, 0x1, R40 ;  /* 0x0000000127280824 */ /* 0x001fca00078e0228 */
[----:B------:R-:W0:Y:S02]  /*2af0*/  SHFL.UP P0, R43, R40, 0x2, RZ ;  /* 0x04400000282b7989 */ /* 0x000e2400000000ff */
[----:B0-----:R-:W-:-:S05]  /*2b00*/  @P0 IMAD.IADD R43, R40, 0x1, R43 ;  /* 0x00000001282b0824 */ /* 0x001fca00078e022b */
[----:B------:R-:W0:Y:S02]  /*2b10*/  SHFL.UP P0, R44, R43, 0x4, RZ ;  /* 0x048000002b2c7989 */ /* 0x000e2400000000ff */
[----:B0-----:R-:W-:-:S05]  /*2b20*/  @P0 IMAD.IADD R44, R43, 0x1, R44 ;  /* 0x000000012b2c0824 */ /* 0x001fca00078e022c */
[----:B------:R-:W0:Y:S02]  /*2b30*/  SHFL.UP P0, R45, R44, 0x8, RZ ;  /* 0x050000002c2d7989 */ /* 0x000e2400000000ff */
[----:B0-----:R-:W-:-:S05]  /*2b40*/  @P0 IMAD.IADD R45, R44, 0x1, R45 ;  /* 0x000000012c2d0824 */ /* 0x001fca00078e022d */
[----:B------:R0:W1:Y:S02]  /*2b50*/  SHFL.UP P0, R46, R45, 0x10, RZ ;  /* 0x060000002d2e7989 */ /* 0x00006400000000ff */
.L_x_120:
[----:B-1----:R-:W-:-:S04]  /*2b60*/  @P0 IMAD.IADD R46, R45, 0x1, R46 ;  /* 0x000000012d2e0824 */ /* 0x002fc800078e022e */
[----:B------:R-:W-:-:S04]  /*2b70*/  IMAD.IADD R39, R46, 0x1, -R39 ;  /* 0x000000012e277824 */ /* 0x000fc800078e0a27 */
[----:B------:R-:W-:Y:S01]  /*2b80*/  IMAD.IADD R28, R28, 0x1, R39 ;  /* 0x000000011c1c7824 */ /* 0x000fe200078e0227 */
[----:B------:R1:W-:Y:S03]  /*2b90*/  STS [R14+0x3410], R39 ;  /* 0x003410270e007388 */ /* 0x0003e60000000800 */
        /* <DEDUP_REMOVED lines=19> */
[----:B------:R1:W-:Y:S04]  /*2cd0*/  STS [R14+0x3438], R37 ;  /* 0x003438250e007388 */ /* 0x0003e80000000800 */
[----:B------:R1:W-:Y:S02]  /*2ce0*/  STS [R14+0x343c], R43 ;  /* 0x00343c2b0e007388 */ /* 0x0003e40000000800 */
.L_x_29:
[----:B------:R-:W-:Y:S05]  /*2cf0*/  WARPSYNC.ALL ;  /* 0x0000000000007948 */ /* 0x000fea0003800000 */
[----:B------:R-:W-:Y:S01]  /*2d00*/  BAR.SYNC.DEFER_BLOCKING 0x0 ;  /* 0x0000000000007b1d */ /* 0x000fe20000010000 */
[----:B------:R-:W-:Y:S02]  /*2d10*/  ISETP.NE.AND P0, PT, R50, RZ, PT ;  /* 0x000000ff3200720c */ /* 0x000fe40003f05270 */
[----:B-1----:R-:W-:-:S03]  /*2d20*/  SHF.R.U32.HI R28, RZ, UR5, R27 ;  /* 0x00000005ff1c7c19 */ /* 0x002fc6000801161b */
[----:B------:R-:W-:Y:S01]  /*2d30*/  BSSY.RECONVERGENT B0, `(.L_x_31) ;  /* 0x0000028000007945 */ /* 0x000fe20003800200 */
[----:B------:R-:W-:Y:S01]  /*2d40*/  LOP3.LUT R28, R28, UR4, RZ, 0x30, !PT ;  /* 0x000000041c1c7c12 */ /* 0x000fe2000f8e30ff */
[----:B0-----:R-:W0:Y:S06]  /*2d50*/  LDS R15, [R15+0x3410] ;  /* 0x003410000f0f7984 */ /* 0x001e2c0000000800 */
[----:B------:R-:W-:Y:S05]  /*2d60*/  @P0 BRA `(.L_x_32) ;  /* 0x0000000000900947 */ /* 0x000fea0003800000 */
[----:B------:R-:W0:Y:S04]  /*2d70*/  LDS R14, [R51] ;  /* 0x00000000330e7984 */ /* 0x000e280000000800 */
[----:B------:R-:W1:Y:S04]  /*2d80*/  LDS R30, [R51+0x400] ;  /* 0x00040000331e7984 */ /* 0x000e680000000800 */
[----:B------:R-:W2:Y:S04]  /*2d90*/  LDS R32, [R51+0x800] ;  /* 0x0008000033207984 */ /* 0x000ea80000000800 */
[----:B------:R-:W3:Y:S04]  /*2da0*/  LDS R34, [R51+0xc00] ;  /* 0x000c000033227984 */ /* 0x000ee80000000800 */
[----:B------:R-:W4:Y:S04]  /*2db0*/  LDS R36, [R51+0x1000] ;  /* 0x0010000033247984 */ /* 0x000f280000000800 */
[----:B------:R-:W5:Y:S04]  /*2dc0*/  LDS R38, [R51+0x1400] ;  /* 0x0014000033267984 */ /* 0x000f680000000800 */
[----:B------:R-:W5:Y:S04]  /*2dd0*/  LDS R40, [R51+0x1800] ;  /* 0x0018000033287984 */ /* 0x000f680000000800 */
[----:B------:R-:W5:Y:S04]  /*2de0*/  LDS R44, [R51+0x1c00] ;  /* 0x001c0000332c7984 */ /* 0x000f680000000800 */
[----:B------:R-:W5:Y:S04]  /*2df0*/  LDS R46, [R51+0x2000] ;  /* 0x00200000332e7984 */ /* 0x000f680000000800 */
[----:B------:R-:W5:Y:S04]  /*2e00*/  LDS R58, [R51+0x2400] ;  /* 0x00240000333a7984 */ /* 0x000f680000000800 */
[----:B------:R-:W5:Y:S01]  /*2e10*/  LDS R60, [R51+0x2800] ;  /* 0x00280000333c7984 */ /* 0x000f620000000800 */
[----:B0-----:R-:W-:-:S03]  /*2e20*/  IMAD.IADD R14, R15, 0x1, R14 ;  /* 0x000000010f0e7824 */ /* 0x001fc600078e020e */
[----:B------:R-:W0:Y:S01]  /*2e30*/  LDS R62, [R51+0x2c00] ;  /* 0x002c0000333e7984 */ /* 0x000e220000000800 */
[C---:B-1----:R-:W-:Y:S02]  /*2e40*/  IMAD.IADD R30, R15.reuse, 0x1, R30 ;  /* 0x000000010f1e7824 */ /* 0x042fe400078e021e */
[C---:B--2---:R-:W-:Y:S01]  /*2e50*/  IMAD.IADD R32, R15.reuse, 0x1, R32 ;  /* 0x000000010f207824 */ /* 0x044fe200078e0220 */
[----:B------:R1:W-:Y:S01]  /*2e60*/  STS [R51], R14 ;  /* 0x0000000e33007388 */ /* 0x0003e20000000800 */
[----:B---3--:R-:W-:-:S03]  /*2e70*/  IMAD.IADD R34, R15, 0x1, R34 ;  /* 0x000000010f227824 */ /* 0x008fc600078e0222 */
[----:B------:R1:W-:Y:S01]  /*2e80*/  STS [R51+0x400], R30 ;  /* 0x0004001e33007388 */ /* 0x0003e20000000800 */
[----:B----4-:R-:W-:-:S03]  /*2e90*/  IMAD.IADD R36, R15, 0x1, R36 ;  /* 0x000000010f247824 */ /* 0x010fc600078e0224 */
[----:B------:R1:W-:Y:S01]  /*2ea0*/  STS [R51+0x800], R32 ;  /* 0x0008002033007388 */ /* 0x0003e20000000800 */
[----:B-----5:R-:W-:-:S03]  /*2eb0*/  IMAD.IADD R38, R15, 0x1, R38 ;  /* 0x000000010f267824 */ /* 0x020fc600078e0226 */
[----:B------:R1:W-:Y:S01]  /*2ec0*/  STS [R51+0xc00], R34 ;  /* 0x000c002233007388 */ /* 0x0003e20000000800 */
[----:B------:R-:W-:-:S03]  /*2ed0*/  IMAD.IADD R40, R15, 0x1, R40 ;  /* 0x000000010f287824 */ /* 0x000fc600078e0228 */
        /* <DEDUP_REMOVED lines=9> */
[----:B0-----:R-:W-:-:S03]  /*2f70*/  IMAD.IADD R62, R15, 0x1, R62 ;  /* 0x000000010f3e7824 */ /* 0x001fc600078e023e */
[----:B------:R1:W-:Y:S04]  /*2f80*/  STS [R51+0x2400], R58 ;  /* 0x0024003a33007388 */ /* 0x0003e80000000800 */
[----:B------:R1:W-:Y:S04]  /*2f90*/  STS [R51+0x2800], R60 ;  /* 0x0028003c33007388 */ /* 0x0003e80000000800 */
[----:B------:R1:W-:Y:S02]  /*2fa0*/  STS [R51+0x2c00], R62 ;  /* 0x002c003e33007388 */ /* 0x0003e40000000800 */
.L_x_32:
[----:B------:R-:W-:Y:S05]  /*2fb0*/  BSYNC.RECONVERGENT B0 ;  /* 0x0000000000007941 */ /* 0x000fea0003800200 */
.L_x_31:
[----:B------:R-:W-:Y:S01]  /*2fc0*/  BAR.SYNC.DEFER_BLOCKING 0x0 ;  /* 0x0000000000007b1d */ /* 0x000fe20000010000 */
[----:B------:R-:W-:Y:S01]  /*2fd0*/  R2P PR, R28, 0x7f ;  /* 0x0000007f1c007804 */ /* 0x000fe20000000000 */
[----:B------:R-:W-:-:S04]  /*2fe0*/  IMAD.MOV.U32 R47, RZ, RZ, RZ ;  /* 0x000000ffff2f7224 */ /* 0x000fc800078e00ff */
[----:B------:R-:W-:Y:S08]  /*2ff0*/  BSSY.RECONVERGENT B0, `(.L_x_33) ;  /* 0x0000024000007945 */ /* 0x000ff00003800200 */
[----:B-1----:R-:W-:Y:S02]  /*3000*/  VOTE.ANY R14, PT, P0 ;  /* 0x00000000000e7806 */ /* 0x002fe400000e0100 */
[----:B------:R-:W-:-:S02]  /*3010*/  VOTE.ANY R29, PT, P1 ;  /* 0x00000000001d7806 */ /* 0x000fc400008e0100 */
[----:B------:R-:W-:Y:S02]  /*3020*/  @!P0 LOP3.LUT R14, RZ, R14, RZ, 0x33, !PT ;  /* 0x0000000eff0e8212 */ /* 0x000fe400078e33ff */
[----:B------:R-:W-:Y:S02]  /*3030*/  VOTE.ANY R31, PT, P2 ;  /* 0x00000000001f7806 */ /* 0x000fe400010e0100 */
[----:B------:R-:W-:Y:S02]  /*3040*/  @!P1 LOP3.LUT R29, RZ, R29, RZ, 0x33, !PT ;  /* 0x0000001dff1d9212 */ /* 0x000fe400078e33ff */
[----:B------:R-:W-:Y:S02]  /*3050*/  VOTE.ANY R33, PT, P3 ;  /* 0x0000000000217806 */ /* 0x000fe400018e0100 */
[----:B------:R-:W-:Y:S02]  /*3060*/  @!P2 LOP3.LUT R31, RZ, R31, RZ, 0x33, !PT ;  /* 0x0000001fff1fa212 */ /* 0x000fe400078e33ff */
[----:B------:R-:W-:-:S02]  /*3070*/  LOP3.LUT R14, R29, R14, RZ, 0xc0, !PT ;  /* 0x0000000e1d0e7212 */ /* 0x000fc400078ec0ff */
[----:B------:R-:W-:Y:S02]  /*3080*/  @!P3 LOP3.LUT R33, RZ, R33, RZ, 0x33, !PT ;  /* 0x00000021ff21b212 */ /* 0x000fe400078e33ff */
[----:B------:R-:W-:Y:S02]  /*3090*/  LOP3.LUT R14, R31, R14, RZ, 0xc0, !PT ;  /* 0x0000000e1f0e7212 */ /* 0x000fe400078ec0ff */
[----:B------:R-:W-:Y:S02]  /*30a0*/  VOTE.ANY R29, PT, P4 ;  /* 0x00000000001d7806 */ /* 0x000fe400020e0100 */
[----:B------:R-:W-:Y:S02]  /*30b0*/  LOP3.LUT R14, R33, R14, RZ, 0xc0, !PT ;  /* 0x0000000e210e7212 */ /* 0x000fe400078ec0ff */
[----:B------:R-:W-:Y:S02]  /*30c0*/  @!P4 LOP3.LUT R29, RZ, R29, RZ, 0x33, !PT ;  /* 0x0000001dff1dc212 */ /* 0x000fe400078e33ff */
[----:B------:R-:W-:-:S02]  /*30d0*/  VOTE.ANY R31, PT, P5 ;  /* 0x00000000001f7806 */ /* 0x000fc400028e0100 */
[----:B------:R-:W-:Y:S01]  /*30e0*/  LOP3.LUT R14, R29, R14, RZ, 0xc0, !PT ;  /* 0x0000000e1d0e7212 */ /* 0x000fe200078ec0ff */
[----:B------:R-:W-:Y:S01]  /*30f0*/  IMAD.SHL.U32 R29, R3, 0x20, RZ ;  /* 0x00000020031d7824 */ /* 0x000fe200078e00ff */
[----:B------:R-:W-:Y:S02]  /*3100*/  LOP3.LUT P0, RZ, R28, 0x80, RZ, 0xc0, !PT ;  /* 0x000000801cff7812 */ /* 0x000fe4000780c0ff */
[----:B------:R-:W-:Y:S02]  /*3110*/  @!P5 LOP3.LUT R31, RZ, R31, RZ, 0x33, !PT ;  /* 0x0000001fff1fd212 */ /* 0x000fe400078e33ff */
[----:B------:R-:W-:Y:S02]  /*3120*/  VOTE.ANY R30, PT, P6 ;  /* 0x00000000001e7806 */ /* 0x000fe400030e0100 */
[----:B------:R-:W-:Y:S02]  /*3130*/  LOP3.LUT R31, R31, R14, RZ, 0xc0, !PT ;  /* 0x0000000e1f1f7212 */ /* 0x000fe400078ec0ff */
[----:B------:R-:W1:Y:S01]  /*3140*/  S2R R14, SR_LEMASK ;  /* 0x00000000000e7919 */ /* 0x000e620000003a00 */
[----:B------:R-:W-:-:S04]  /*3150*/  @!P6 LOP3.LUT R30, RZ, R30, RZ, 0x33, !PT ;  /* 0x0000001eff1ee212 */ /* 0x000fc800078e33ff */
[----:B------:R-:W-:Y:S02]  /*3160*/  VOTE.ANY R32, PT, P0 ;  /* 0x0000000000207806 */ /* 0x000fe400000e0100 */
[----:B------:R-:W-:Y:S02]  /*3170*/  LOP3.LUT R31, R30, R31, RZ, 0xc0, !PT ;  /* 0x0000001f1e1f7212 */ /* 0x000fe400078ec0ff */
[----:B------:R-:W-:Y:S02]  /*3180*/  @!P0 LOP3.LUT R32, RZ, R32, RZ, 0x33, !PT ;  /* 0x00000020ff208212 */ /* 0x000fe400078e33ff */
[----:B------:R-:W-:Y:S02]  /*3190*/  LOP3.LUT R30, R29, 0x7c00, RZ, 0xc0, !PT ;  /* 0x00007c001d1e7812 */ /* 0x000fe400078ec0ff */
[----:B------:R-:W-:-:S03]  /*31a0*/  LOP3.LUT R31, R32, R31, RZ, 0xc0, !PT ;  /* 0x0000001f201f7212 */ /* 0x000fc600078ec0ff */
[----:B------:R-:W-:Y:S01]  /*31b0*/  IMAD.IADD R29, R7, 0x1, R30 ;  /* 0x00000001071d7824 */ /* 0x000fe200078e021e */
[----:B------:R-:W2:Y:S01]  /*31c0*/  FLO.U32 R32, R31 ;  /* 0x0000001f00207300 */ /* 0x000ea200000e0000 */
[----:B-1----:R-:W-:Y:S02]  /*31d0*/  LOP3.LUT R44, R14, R31, RZ, 0xc0, !PT ;  /* 0x0000001f0e2c7212 */ /* 0x002fe400078ec0ff */
[----:B--2---:R-:W-:-:S05]  /*31e0*/  ISETP.NE.AND P0, PT, R24, R32, PT ;  /* 0x000000201800720c */ /* 0x004fca0003f05270 */
[----:B------:R-:W1:Y:S08]  /*31f0*/  POPC R44, R44 ;  /* 0x0000002c002c7309 */ /* 0x000e700000000000 */
[----:B------:R-:W-:Y:S05]  /*3200*/  @P0 BRA `(.L_x_34) ;  /* 0x0000000000080947 */ /* 0x000fea0003800000 */
[----:B------:R-:W-:-:S06]  /*3210*/  IMAD R47, R28, 0x4, R29 ;  /* 0x000000041c2f7824 */ /* 0x000fcc00078e021d */
[----:B-1----:R2:W3:Y:S02]  /*3220*/  ATOMS.ADD R47, [R47], R44 ;  /* 0x0000002c2f2f738c */ /* 0x0024e40000000000 */
.L_x_34:
[----:B------:R-:W-:Y:S05]  /*3230*/  BSYNC.RECONVERGENT B0 ;  /* 0x0000000000007941 */ /* 0x000fea0003800200 */
.L_x_33:
[----:B------:R-:W-:Y:S01]  /*3240*/  R2P PR, R52, 0x7f ;  /* 0x0000007f34007804 */ /* 0x000fe20000000000 */
[----:B---3--:R3:W4:Y:S01]  /*3250*/  SHFL.IDX PT, R47, R47, R32, 0x1f ;  /* 0x00001f202f2f7589 */ /* 0x00872200000e0000 */
[----:B------:R-:W-:Y:S01]  /*3260*/  BSSY.RECONVERGENT B0, `(.L_x_35) ;  /* 0x0000021000007945 */ /* 0x000fe20003800200 */
[----:B------:R-:W-:-:S10]  /*3270*/  IMAD.MOV.U32 R49, RZ, RZ, RZ ;  /* 0x000000ffff317224 */ /* 0x000fd400078e00ff */
[----:B------:R-:W-:Y:S02]  /*3280*/  VOTE.ANY R28, PT, P0 ;  /* 0x00000000001c7806 */ /* 0x000fe400000e0100 */
[----:B------:R-:W-:Y:S02]  /*3290*/  VOTE.ANY R31, PT, P1 ;  /* 0x00000000001f7806 */ /* 0x000fe400008e0100 */
[----:B------:R-:W-:Y:S02]  /*32a0*/  @!P0 LOP3.LUT R28, RZ, R28, RZ, 0x33, !PT ;  /* 0x0000001cff1c8212 */ /* 0x000fe400078e33ff */
[----:B------:R-:W-:Y:S02]  /*32b0*/  VOTE.ANY R33, PT, P2 ;  /* 0x0000000000217806 */ /* 0x000fe400010e0100 */
[----:B------:R-:W-:Y:S02]  /*32c0*/  @!P1 LOP3.LUT R31, RZ, R31, RZ, 0x33, !PT ;  /* 0x0000001fff1f9212 */ /* 0x000fe400078e33ff */
[----:B------:R-:W-:-:S02]  /*32d0*/  @!P2 LOP3.LUT R33, RZ, R33, RZ, 0x33, !PT ;  /* 0x00000021ff21a212 */ /* 0x000fc400078e33ff */
[----:B------:R-:W-:Y:S02]  /*32e0*/  LOP3.LUT R28, R31, R28, RZ, 0xc0, !PT ;  /* 0x0000001c1f1c7212 */ /* 0x000fe400078ec0ff */
[----:B------:R-:W-:Y:S02]  /*32f0*/  VOTE.ANY R31, PT, P3 ;  /* 0x00000000001f7806 */ /* 0x000fe400018e0100 */
[----:B------:R-:W-:Y:S02]  /*3300*/  LOP3.LUT R28, R33, R28, RZ, 0xc0, !PT ;  /* 0x0000001c211c7212 */ /* 0x000fe400078ec0ff */
[----:B------:R-:W-:Y:S02]  /*3310*/  LOP3.LUT P0, RZ, R52, 0x80, RZ, 0xc0, !PT ;  /* 0x0000008034ff7812 */ /* 0x000fe4000780c0ff */
[----:B------:R-:W-:Y:S02]  /*3320*/  VOTE.ANY R33, PT, P4 ;  /* 0x0000000000217806 */ /* 0x000fe400020e0100 */
[----:B------:R-:W-:-:S02]  /*3330*/  @!P3 LOP3.LUT R31, RZ, R31, RZ, 0x33, !PT ;  /* 0x0000001fff1fb212 */ /* 0x000fc400078e33ff */
[----:B------:R-:W-:Y:S02]  /*3340*/  @!P4 LOP3.LUT R33, RZ, R33, RZ, 0x33, !PT ;  /* 0x00000021ff21c212 */ /* 0x000fe400078e33ff */
[----:B------:R-:W-:Y:S02]  /*3350*/  LOP3.LUT R28, R31, R28, RZ, 0xc0, !PT ;  /* 0x0000001c1f1c7212 */ /* 0x000fe400078ec0ff */
[----:B------:R-:W-:Y:S02]  /*3360*/  VOTE.ANY R31, PT, P5 ;  /* 0x00000000001f7806 */ /* 0x000fe400028e0100 */
[----:B------:R-:W-:Y:S02]  /*3370*/  LOP3.LUT R28, R33, R28, RZ, 0xc0, !PT ;  /* 0x0000001c211c7212 */ /* 0x000fe400078ec0ff */
[----:B------:R-:W-:Y:S02]  /*3380*/  VOTE.ANY R33, PT, P6 ;  /* 0x0000000000217806 */ /* 0x000fe400030e0100 */
[----:B------:R-:W-:-:S02]  /*3390*/  @!P5 LOP3.LUT R31, RZ, R31, RZ, 0x33, !PT ;  /* 0x0000001fff1fd212 */ /* 0x000fc400078e33ff */
[----:B------:R-:W-:Y:S02]  /*33a0*/  VOTE.ANY R35, PT, P0 ;  /* 0x0000000000237806 */ /* 0x000fe400000e0100 */
[----:B------:R-:W-:Y:S02]  /*33b0*/  @!P6 LOP3.LUT R33, RZ, R33, RZ, 0x33, !PT ;  /* 0x00000021ff21e212 */ /* 0x000fe400078e33ff */
[----:B------:R-:W-:Y:S02]  /*33c0*/  LOP3.LUT R28, R31, R28, RZ, 0xc0, !PT ;  /* 0x0000001c1f1c7212 */ /* 0x000fe400078ec0ff */
[----:B------:R-:W-:Y:S02]  /*33d0*/  @!P0 LOP3.LUT R35, RZ, R35, RZ, 0x33, !PT ;  /* 0x00000023ff238212 */ /* 0x000fe400078e33ff */
[----:B------:R-:W-:-:S04]  /*33e0*/  LOP3.LUT R28, R33, R28, RZ, 0xc0, !PT ;  /* 0x0000001c211c7212 */ /* 0x000fc800078ec0ff */
[----:B------:R-:W-:-:S04]  /*33f0*/  LOP3.LUT R35, R35, R28, RZ, 0xc0, !PT ;  /* 0x0000001c23237212 */ /* 0x000fc800078ec0ff */
[----:B------:R-:W5:Y:S01]  /*3400*/  FLO.U32 R30, R35 ;  /* 0x00000023001e7300 */ /* 0x000f6200000e0000 */
[----:B------:R-:W-:-:S07]  /*3410*/  LOP3.LUT R46, R14, R35, RZ, 0xc0, !PT ;  /* 0x000000230e2e7212 */ /* 0x000fce00078ec0ff */
[----:B------:R-:W0:Y:S01]  /*3420*/  POPC R46, R46 ;  /* 0x0000002e002e7309 */ /* 0x000e220000000000 */
[----:B-----5:R-:W-:-:S13]  /*3430*/  ISETP.NE.AND P0, PT, R24, R30, PT ;  /* 0x0000001e1800720c */ /* 0x020fda0003f05270 */
[----:B0--34-:R-:W-:Y:S05]  /*3440*/  @P0 BRA `(.L_x_36) ;  /* 0x0000000000080947 */ /* 0x019fea0003800000 */
[----:B------:R-:W-:-:S06]  /*3450*/  IMAD R49, R52, 0x4, R29 ;  /* 0x0000000434317824 */ /* 0x000fcc00078e021d */
[----:B------:R0:W3:Y:S02]  /*3460*/  ATOMS.ADD R49, [R49], R46 ;  /* 0x0000002e3131738c */ /* 0x0000e40000000000 */
.L_x_36:
[----:B------:R-:W-:Y:S05]  /*3470*/  BSYNC.RECONVERGENT B0 ;  /* 0x0000000000007941 */ /* 0x000fea0003800200 */
.L_x_35:
        /* <DEDUP_REMOVED lines=35> */
.L_x_38:
[----:B------:R-:W-:Y:S05]  /*36b0*/  BSYNC.RECONVERGENT B0 ;  /* 0x0000000000007941 */ /* 0x000fea0003800200 */
.L_x_37:
        /* <DEDUP_REMOVED lines=27> */
[----:B------:R-:W-:Y:S02]  /*3870*/  LOP3.LUT R35, R35, R28, RZ, 0xc0, !PT ;  /* 0x0000001c23237212 */ /* 0x000fe400078ec0ff */
[----:B------:R-:W-:Y:S02]  /*3880*/  SHF.R.U32.HI R28, RZ, UR5, R23 ;  /* 0x00000005ff1c7c19 */ /* 0x000fe40008011617 */
[----:B------:R-:W5:Y:S01]  /*3890*/  FLO.U32 R39, R35 ;  /* 0x0000002300277300 */ /* 0x000f6200000e0000 */
[----:B------:R-:W-:Y:S02]  /*38a0*/  LOP3.LUT R53, R14, R35, RZ, 0xc0, !PT ;  /* 0x000000230e357212 */ /* 0x000fe400078ec0ff */
[----:B------:R-:W-:-:S05]  /*38b0*/  LOP3.LUT R30, R28, UR4, RZ, 0x30, !PT ;  /* 0x000000041c1e7c12 */ /* 0x000fca000f8e30ff */
[----:B------:R-:W0:Y:S01]  /*38c0*/  POPC R53, R53 ;  /* 0x0000003500357309 */ /* 0x000e220000000000 */
[----:B-----5:R-:W-:-:S13]  /*38d0*/  ISETP.NE.AND P0, PT, R24, R39, PT ;  /* 0x000000271800720c */ /* 0x020fda0003f05270 */
[----:B0--34-:R-:W-:Y:S05]  /*38e0*/  @P0 BRA `(.L_x_40) ;  /* 0x0000000000080947 */ /* 0x019fea0003800000 */
[----:B------:R-:W-:-:S05]  /*38f0*/  IMAD R48, R48, 0x4, R29 ;  /* 0x0000000430307824 */ /* 0x000fca00078e021d */
[----:B------:R0:W3:Y:S02]  /*3900*/  ATOMS.ADD R56, [R48], R53 ;  /* 0x000000353038738c */ /* 0x0000e40000000000 */
.L_x_40:
[----:B------:R-:W-:Y:S05]  /*3910*/  BSYNC.RECONVERGENT B0 ;  /* 0x0000000000007941 */ /* 0x000fea0003800200 */
.L_x_39:
        /* <DEDUP_REMOVED lines=30> */
[----:B0-----:R-:W-:Y:S02]  /*3b00*/  LOP3.LUT R48, R14, R35, RZ, 0xc0, !PT ;  /* 0x000000230e307212 */ /* 0x001fe400078ec0ff */
[----:B------:R-:W-:-:S05]  /*3b10*/  LOP3.LUT R34, R28, UR4, RZ, 0x30, !PT ;  /* 0x000000041c227c12 */ /* 0x000fca000f8e30ff */
[----:B------:R-:W0:Y:S01]  /*3b20*/  POPC R48, R48 ;  /* 0x0000003000307309 */ /* 0x000e220000000000 */
[----:B-----5:R-:W-:-:S13]  /*3b30*/  ISETP.NE.AND P0, PT, R24, R32, PT ;  /* 0x000000201800720c */ /* 0x020fda0003f05270 */
[----:B0--34-:R-:W-:Y:S05]  /*3b40*/  @P0 BRA `(.L_x_42) ;  /* 0x0000000000080947 */ /* 0x019fea0003800000 */
[----:B------:R-:W-:-:S06]  /*3b50*/  IMAD R45, R30, 0x4, R29 ;  /* 0x000000041e2d7824 */ /* 0x000fcc00078e021d */
[----:B------:R0:W3:Y:S02]  /*3b60*/  ATOMS.ADD R45, [R45], R48 ;  /* 0x000000302d2d738c */ /* 0x0000e40000000000 */
.L_x_42:
[----:B------:R-:W-:Y:S05]  /*3b70*/  BSYNC.RECONVERGENT B0 ;  /* 0x0000000000007941 */ /* 0x000fea0003800200 */
.L_x_41:
        /* <DEDUP_REMOVED lines=35> */
[----:B------:R-:W-:-:S06]  /*3db0*/  IMAD R36, R34, 0x4, R29 ;  /* 0x0000000422247824 */ /* 0x000fcc00078e021d */
[----:B------:R0:W3:Y:S02]  /*3dc0*/  ATOMS.ADD R36, [R36], R37 ;  /* 0x000000252424738c */ /* 0x0000e40000000000 */
.L_x_44:
[----:B------:R-:W-:Y:S05]  /*3dd0*/  BSYNC.RECONVERGENT B0 ;  /* 0x0000000000007941 */ /* 0x000fea0003800200 */
.L_x_43:
        /* <DEDUP_REMOVED lines=37> */
.L_x_46:
[----:B------:R-:W-:Y:S05]  /*4030*/  BSYNC.RECONVERGENT B0 ;  /* 0x0000000000007941 */ /* 0x000fea0003800200 */
.L_x_45:
        /* <DEDUP_REMOVED lines=37> */
.L_x_48:
[----:B------:R-:W-:Y:S05]  /*4290*/  BSYNC.RECONVERGENT B0 ;  /* 0x0000000000007941 */ /* 0x000fea0003800200 */
.L_x_47:
[----:B------:R-:W-:Y:S01]  /*42a0*/  R2P PR, R40, 0x7f ;  /* 0x0000007f28007804 */ /* 0x000fe20000000000 */
[----:B---3--:R3:W4:Y:S01]  /*42b0*/  SHFL.IDX PT, R32, R32, R55, 0x1f ;  /* 0x00001f3720207589 */ /* 0x00872200000e0000 */
[----:B------:R-:W-:Y:S01]  /*42c0*/  SHF.R.U32.HI R38, RZ, UR5, R12 ;  /* 0x00000005ff267c19 */ /* 0x000fe2000801160c */
[----:B------:R-:W-:Y:S01]  /*42d0*/  BSSY.RECONVERGENT B0, `(.L_x_49) ;  /* 0x0000022000007945 */ /* 0x000fe20003800200 */
[----:B------:R-:W-:Y:S02]  /*42e0*/  IMAD.MOV.U32 R30, RZ, RZ, RZ ;  /* 0x000000ffff1e7224 */ /* 0x000fe400078e00ff */
[----:B------:R-:W-:-:S07]  /*42f0*/  LOP3.LUT R38, R38, UR4, RZ, 0x30, !PT ;  /* 0x0000000426267c12 */ /* 0x000fce000f8e30ff */
        /* <DEDUP_REMOVED lines=31> */
.L_x_50:
[----:B------:R-:W-:Y:S05]  /*44f0*/  BSYNC.RECONVERGENT B0 ;  /* 0x0000000000007941 */ /* 0x000fea0003800200 */
.L_x_49:
        /* <DEDUP_REMOVED lines=9> */
[----:B------:R-:W-:Y:S02]  /*4590*/  @!P1 LOP3.LUT R39, RZ, R39, RZ, 0x33, !PT ;  /* 0x00000027ff279212 */ /* 0x000fe400078e33ff */
[----:B------:R-:W-:Y:S02]  /*45a0*/  VOTE.ANY R55, PT, P2 ;  /* 0x0000000000377806 */ /* 0x000fe400010e0100 */
[----:B------:R-:W-:-:S02]  /*45b0*/  LOP3.LUT R28, R39, R28, RZ, 0xc0, !PT ;  /* 0x0000001c271c7212 */ /* 0x000fc400078ec0ff */
[----:B------:R-:W-:Y:S02]  /*45c0*/  VOTE.ANY R39, PT, P3 ;  /* 0x0000000000277806 */ /* 0x000fe400018e0100 */
[----:B------:R-:W-:Y:S02]  /*45d0*/  @!P2 LOP3.LUT R55, RZ, R55, RZ, 0x33, !PT ;  /* 0x00000037ff37a212 */ /* 0x000fe400078e33ff */
[----:B------:R-:W-:Y:S02]  /*45e0*/  @!P3 LOP3.LUT R39, RZ, R39, RZ, 0x33, !PT ;  /* 0x00000027ff27b212 */ /* 0x000fe400078e33ff */
[----:B------:R-:W-:Y:S02]  /*45f0*/  LOP3.LUT R28, R55, R28, RZ, 0xc0, !PT ;  /* 0x0000001c371c7212 */ /* 0x000fe400078ec0ff */
[----:B------:R-:W-:Y:S02]  /*4600*/  LOP3.LUT P0, RZ, R38, 0x80, RZ, 0xc0, !PT ;  /* 0x0000008026ff7812 */ /* 0x000fe4000780c0ff */
[----:B------:R-:W-:-:S02]  /*4610*/  VOTE.ANY R55, PT, P4 ;  /* 0x0000000000377806 */ /* 0x000fc400020e0100 */
[----:B------:R-:W-:Y:S02]  /*4620*/  LOP3.LUT R28, R39, R28, RZ, 0xc0, !PT ;  /* 0x0000001c271c7212 */ /* 0x000fe400078ec0ff */
[----:B------:R-:W-:Y:S02]  /*4630*/  VOTE.ANY R39, PT, P5 ;  /* 0x0000000000277806 */ /* 0x000fe400028e0100 */
[----:B------:R-:W-:Y:S02]  /*4640*/  @!P4 LOP3.LUT R55, RZ, R55, RZ, 0x33, !PT ;  /* 0x00000037ff37c212 */ /* 0x000fe400078e33ff */
[----:B------:R-:W-:Y:S02]  /*4650*/  @!P5 LOP3.LUT R39, RZ, R39, RZ, 0x33, !PT ;  /* 0x00000027ff27d212 */ /* 0x000fe400078e33ff */
[----:B------:R-:W-:Y:S02]  /*4660*/  LOP3.LUT R28, R55, R28, RZ, 0xc0, !PT ;  /* 0x0000001c371c7212 */ /* 0x000fe400078ec0ff */
[----:B------:R-:W-:-:S02]  /*4670*/  VOTE.ANY R55, PT, P6 ;  /* 0x0000000000377806 */ /* 0x000fc400030e0100 */
[----:B------:R-:W-:Y:S02]  /*4680*/  LOP3.LUT R28, R39, R28, RZ, 0xc0, !PT ;  /* 0x0000001c271c7212 */ /* 0x000fe400078ec0ff */
[----:B------:R-:W-:Y:S02]  /*4690*/  VOTE.ANY R39, PT, P0 ;  /* 0x0000000000277806 */ /* 0x000fe400000e0100 */
[----:B------:R-:W-:Y:S02]  /*46a0*/  @!P6 LOP3.LUT R55, RZ, R55, RZ, 0x33, !PT ;  /* 0x00000037ff37e212 */ /* 0x000fe400078e33ff */
        /* <DEDUP_REMOVED lines=8> */
[----:B------:R-:W-:-:S05]  /*4730*/  IMAD R43, R38, 0x4, R29 ;  /* 0x00000004262b7824 */ /* 0x000fca00078e021d */
[----:B------:R0:W3:Y:S02]  /*4740*/  ATOMS.ADD R60, [R43], R28 ;  /* 0x0000001c2b3c738c */ /* 0x0000e40000000000 */
.L_x_52:
[----:B------:R-:W-:Y:S05]  /*4750*/  BSYNC.RECONVERGENT B0 ;  /* 0x0000000000007941 */ /* 0x000fea0003800200 */
.L_x_51:
[----:B------:R-:W-:Y:S01]  /*4760*/  R2P PR, R40, 0x7f ;  /* 0x0000007f28007804 */ /* 0x000fe20000000000 */
[----:B---3--:R3:W4:Y:S01]  /*4770*/  SHFL.IDX PT, R39, R60, R39, 0x1f ;  /* 0x00001f273c277589 */ /* 0x00872200000e0000 */
[----:B------:R-:W-:Y:S01]  /*4780*/  SHF.R.U32.HI R58, RZ, UR5, R16 ;  /* 0x00000005ff3a7c19 */ /* 0x000fe20008011610 */
[----:B------:R-:W-:Y:S01]  /*4790*/  BSSY.RECONVERGENT B0, `(.L_x_53) ;  /* 0x0000022000007945 */ /* 0x000fe20003800200 */
[----:B------:R-:W-:Y:S02]  /*47a0*/  IMAD.MOV.U32 R64, RZ, RZ, RZ ;  /* 0x000000ffff407224 */ /* 0x000fe400078e00ff */
[----:B------:R-:W-:-:S07]  /*47b0*/  LOP3.LUT R58, R58, UR4, RZ, 0x30, !PT ;  /* 0x000000043a3a7c12 */ /* 0x000fce000f8e30ff */
[----:B------:R-:W-:Y:S02]  /*47c0*/  VOTE.ANY R38, PT, P0 ;  /* 0x0000000000267806 */ /* 0x000fe400000e0100 */
[----:B0-----:R-:W-:Y:S02]  /*47d0*/  VOTE.ANY R43, PT, P1 ;  /* 0x00000000002b7806 */ /* 0x001fe400008e0100 */
[----:B------:R-:W-:Y:S02]  /*47e0*/  @!P0 LOP3.LUT R38, RZ, R38, RZ, 0x33, !PT ;  /* 0x00000026ff268212 */ /* 0x000fe400078e33ff */
[----:B------:R-:W-:Y:S02]  /*47f0*/  @!P1 LOP3.LUT R43, RZ, R43, RZ, 0x33, !PT ;  /* 0x0000002bff2b9212 */ /* 0x000fe400078e33ff */
[----:B------:R-:W-:Y:S02]  /*4800*/  LOP3.LUT P0, RZ, R40, 0x80, RZ, 0xc0, !PT ;  /* 0x0000008028ff7812 */ /* 0x000fe4000780c0ff */
[----:B------:R-:W-:-:S02]  /*4810*/  LOP3.LUT R38, R43, R38, RZ, 0xc0, !PT ;  /* 0x000000262b267212 */ /* 0x000fc400078ec0ff */
[----:B------:R-:W-:-:S04]  /*4820*/  VOTE.ANY R43, PT, P2 ;  /* 0x00000000002b7806 */ /* 0x000fc800010e0100 */
[----:B------:R-:W-:-:S04]  /*4830*/  @!P2 LOP3.LUT R43, RZ, R43, RZ, 0x33, !PT ;  /* 0x0000002bff2ba212 */ /* 0x000fc800078e33ff */
[----:B------:R-:W-:Y:S02]  /*4840*/  LOP3.LUT R38, R43, R38, RZ, 0xc0, !PT ;  /* 0x000000262b267212 */ /* 0x000fe400078ec0ff */
        /* <DEDUP_REMOVED lines=14> */
[----:B------:R-:W-:-:S04]  /*4930*/  LOP3.LUT R55, R43, R38, RZ, 0xc0, !PT ;  /* 0x000000262b377212 */ /* 0x000fc800078ec0ff */
[----:B------:R-:W0:Y:S01]  /*4940*/  FLO.U32 R43, R55 ;  /* 0x00000037002b7300 */ /* 0x000e2200000e0000 */
[----:B------:R-:W-:-:S07]  /*4950*/  LOP3.LUT R38, R14, R55, RZ, 0xc0, !PT ;  /* 0x000000370e267212 */ /* 0x000fce00078ec0ff */
[----:B------:R-:W1:Y:S01]  /*4960*/  POPC R38, R38 ;  /* 0x0000002600267309 */ /* 0x000e620000000000 */
[----:B0-----:R-:W-:-:S13]  /*4970*/  ISETP.NE.AND P0, PT, R24, R43, PT ;  /* 0x0000002b1800720c */ /* 0x001fda0003f05270 */
[----:B-1-34-:R-:W-:Y:S05]  /*4980*/  @P0 BRA `(.L_x_54) ;  /* 0x0000000000080947 */ /* 0x01afea0003800000 */
[----:B------:R-:W-:-:S05]  /*4990*/  IMAD R55, R40, 0x4, R29 ;  /* 0x0000000428377824 */ /* 0x000fca00078e021d */
[----:B------:R0:W1:Y:S02]  /*49a0*/  ATOMS.ADD R64, [R55], R38 ;  /* 0x000000263740738c */ /* 0x0000640000000000 */
.L_x_54:
[----:B------:R-:W-:Y:S05]  /*49b0*/  BSYNC.RECONVERGENT B0 ;  /* 0x0000000000007941 */ /* 0x000fea0003800200 */
.L_x_53:
[----:B------:R-:W-:Y:S01]  /*49c0*/  R2P PR, R58, 0x7f ;  /* 0x0000007f3a007804 */ /* 0x000fe20000000000 */
[----:B-1----:R1:W3:Y:S01]  /*49d0*/  SHFL.IDX PT, R43, R64, R43, 0x1f ;  /* 0x00001f2b402b7589 */ /* 0x0022e200000e0000 */
        /* <DEDUP_REMOVED lines=30> */
[----:B------:R-:W4:Y:S01]  /*4bc0*/  POPC R40, R40 ;  /* 0x0000002800287309 */ /* 0x000f220000000000 */
[----:B0-----:R-:W-:-:S13]  /*4bd0*/  ISETP.NE.AND P0, PT, R24, R55, PT ;  /* 0x000000371800720c */ /* 0x001fda0003f05270 */
[----:B-1-34-:R-:W-:Y:S05]  /*4be0*/  @P0 BRA `(.L_x_56) ;  /* 0x0000000000080947 */ /* 0x01afea0003800000 */
[----:B------:R-:W-:-:S05]  /*4bf0*/  IMAD R59, R58, 0x4, R29 ;  /* 0x000000043a3b7824 */ /* 0x000fca00078e021d */
[----:B------:R0:W1:Y:S02]  /*4c00*/  ATOMS.ADD R62, [R59], R40 ;  /* 0x000000283b3e738c */ /* 0x0000640000000000 */
.L_x_56:
[----:B------:R-:W-:Y:S05]  /*4c10*/  BSYNC.RECONVERGENT B0 ;  /* 0x0000000000007941 */ /* 0x000fea0003800200 */
.L_x_55:
[----:B------:R-:W-:Y:S01]  /*4c20*/  R2P PR, R60, 0x7f ;  /* 0x0000007f3c007804 */ /* 0x000fe20000000000 */
[----:B--2---:R-:W-:Y:S01]  /*4c30*/  IMAD.IADD R44, R44, 0x1, R47 ;  /* 0x000000012c2c7824 */ /* 0x004fe200078e022f */
[----:B------:R-:W-:Y:S01]  /*4c40*/  BSSY.RECONVERGENT B0, `(.L_x_57) ;  /* 0x0000025000007945 */ /* 0x000fe20003800200 */
[----:B------:R-:W-:Y:S02]  /*4c50*/  IMAD.IADD R46, R46, 0x1, R49 ;  /* 0x000000012e2e7824 */ /* 0x000fe400078e0231 */
[----:B-1----:R1:W2:Y:S01]  /*4c60*/  SHFL.IDX PT, R49, R62, R55, 0x1f ;  /* 0x00001f373e317589 */ /* 0x0022a200000e0000 */
[----:B------:R-:W-:-:S07]  /*4c70*/  IMAD.MOV.U32 R64, RZ, RZ, RZ ;  /* 0x000000ffff407224 */ /* 0x000fce00078e00ff */
[----:B------:R-:W-:Y:S02]  /*4c80*/  VOTE.ANY R58, PT, P0 ;  /* 0x00000000003a7806 */ /* 0x000fe400000e0100 */
[----:B------:R-:W-:Y:S02]  /*4c90*/  VOTE.ANY R47, PT, P1 ;  /* 0x00000000002f7806 */ /* 0x000fe400008e0100 */
        /* <DEDUP_REMOVED lines=22> */
[----:B------:R-:W-:Y:S02]  /*4e00*/  SHF.R.U32.HI R58, RZ, UR5, R6 ;  /* 0x00000005ff3a7c19 */ /* 0x000fe40008011606 */
[----:B0-----:R-:W0:Y:S01]  /*4e10*/  FLO.U32 R59, R61 ;  /* 0x0000003d003b7300 */ /* 0x001e2200000e0000 */
[----:B------:R-:W-:Y:S02]  /*4e20*/  LOP3.LUT R47, R14, R61, RZ, 0xc0, !PT ;  /* 0x0000003d0e2f7212 */ /* 0x000fe400078ec0ff */
[----:B------:R-:W-:-:S05]  /*4e30*/  LOP3.LUT R58, R58, UR4, RZ, 0x30, !PT ;  /* 0x000000043a3a7c12 */ /* 0x000fca000f8e30ff */
[----:B------:R-:W3:Y:S01]  /*4e40*/  POPC R47, R47 ;  /* 0x0000002f002f7309 */ /* 0x000ee20000000000 */
[----:B0-----:R-:W-:-:S13]  /*4e50*/  ISETP.NE.AND P0, PT, R24, R59, PT ;  /* 0x0000003b1800720c */ /* 0x001fda0003f05270 */
[----:B-123--:R-:W-:Y:S05]  /*4e60*/  @P0 BRA `(.L_x_58) ;  /* 0x0000000000080947 */ /* 0x00efea0003800000 */
[----:B------:R-:W-:-:S05]  /*4e70*/  IMAD R60, R60, 0x4, R29 ;  /* 0x000000043c3c7824 */ /* 0x000fca00078e021d */
[----:B------:R0:W1:Y:S02]  /*4e80*/  ATOMS.ADD R64, [R60], R47 ;  /* 0x0000002f3c40738c */ /* 0x0000640000000000 */
.L_x_58:
[----:B------:R-:W-:Y:S05]  /*4e90*/  BSYNC.RECONVERGENT B0 ;  /* 0x0000000000007941 */ /* 0x000fea0003800200 */
.L_x_57:
[----:B------:R-:W-:Y:S01]  /*4ea0*/  R2P PR, R58, 0x7f ;  /* 0x0000007f3a007804 */ /* 0x000fe20000000000 */
[----:B------:R-:W-:Y:S01]  /*4eb0*/  IMAD.IADD R52, R51, 0x1, R52 ;  /* 0x0000000133347824 */ /* 0x000fe200078e0234 */
[----:B-1----:R1:W2:Y:S01]  /*4ec0*/  SHFL.IDX PT, R64, R64, R59, 0x1f ;  /* 0x00001f3b40407589 */ /* 0x0022a200000e0000 */
[----:B------:R-:W-:Y:S01]  /*4ed0*/  BSSY.RECONVERGENT B0, `(.L_x_59) ;  /* 0x0000024000007945 */ /* 0x000fe20003800200 */
[----:B------:R-:W-:Y:S02]  /*4ee0*/  IMAD.IADD R56, R53, 0x1, R56 ;  /* 0x0000000135387824 */ /* 0x000fe400078e0238 */
[----:B------:R-:W-:-:S07]  /*4ef0*/  IMAD.MOV.U32 R62, RZ, RZ, RZ ;  /* 0x000000ffff3e7224 */ /* 0x000fce00078e00ff */
        /* <DEDUP_REMOVED lines=25> */
[----:B------:R-:W0:Y:S01]  /*5090*/  FLO.U32 R55, R61 ;  /* 0x0000003d00377300 */ /* 0x000e2200000e0000 */
[----:B------:R-:W-:Y:S02]  /*50a0*/  LOP3.LUT R51, R14, R61, RZ, 0xc0, !PT ;  /* 0x0000003d0e337212 */ /* 0x000fe400078ec0ff */
[----:B------:R-:W-:-:S05]  /*50b0*/  LOP3.LUT R60, R60, UR4, RZ, 0x30, !PT ;  /* 0x000000043c3c7c12 */ /* 0x000fca000f8e30ff */
[----:B------:R-:W3:Y:S01]  /*50c0*/  POPC R51, R51 ;  /* 0x0000003300337309 */ /* 0x000ee20000000000 */
[----:B0-----:R-:W-:-:S13]  /*50d0*/  ISETP.NE.AND P0, PT, R24, R55, PT ;  /* 0x000000371800720c */ /* 0x001fda0003f05270 */
[----:B-123--:R-:W-:Y:S05]  /*50e0*/  @P0 BRA `(.L_x_60) ;  /* 0x0000000000080947 */ /* 0x00efea0003800000 */
[----:B------:R-:W-:-:S05]  /*50f0*/  IMAD R58, R58, 0x4, R29 ;  /* 0x000000043a3a7824 */ /* 0x000fca00078e021d */
[----:B------:R0:W1:Y:S02]  /*5100*/  ATOMS.ADD R62, [R58], R51 ;  /* 0x000000333a3e738c */ /* 0x0000640000000000 */
.L_x_60:
[----:B------:R-:W-:Y:S05]  /*5110*/  BSYNC.RECONVERGENT B0 ;  /* 0x0000000000007941 */ /* 0x000fea0003800200 */
.L_x_59:
[----:B------:R-:W-:Y:S01]  /*5120*/  R2P PR, R60, 0x7f ;  /* 0x0000007f3c007804 */ /* 0x000fe20000000000 */
[----:B------:R-:W-:Y:S01]  /*5130*/  IMAD.IADD R48, R48, 0x1, R45 ;  /* 0x0000000130307824 */ /* 0x000fe200078e022d */
[----:B-1----:R1:W2:Y:S01]  /*5140*/  SHFL.IDX PT, R62, R62, R55, 0x1f ;  /* 0x00001f373e3e7589 */ /* 0x0022a200000e0000 */
[----:B------:R-:W-:Y:S01]  /*5150*/  BSSY.RECONVERGENT B0, `(.L_x_61) ;  /* 0x0000024000007945 */ /* 0x000fe20003800200 */
[----:B------:R-:W-:-:S09]  /*5160*/  IMAD.MOV.U32 R66, RZ, RZ, RZ ;  /* 0x000000ffff427224 */ /* 0x000fd200078e00ff */
        /* <DEDUP_REMOVED lines=23> */
[----:B------:R-:W-:Y:S01]  /*52e0*/  LOP3.LUT R53, R58, R53, RZ, 0xc0, !PT ;  /* 0x000000353a357212 */ /* 0x000fe200078ec0ff */
[----:B------:R-:W-:Y:S01]  /*52f0*/  IMAD.IADD R58, R37, 0x1, R36 ;  /* 0x00000001253a7824 */ /* 0x000fe200078e0224 */
        /* <DEDUP_REMOVED lines=9> */
.L_x_62:
[----:B------:R-:W-:Y:S05]  /*5390*/  BSYNC.RECONVERGENT B0 ;  /* 0x0000000000007941 */ /* 0x000fea0003800200 */
.L_x_61:
[----:B------:R-:W-:Y:S01]  /*53a0*/  R2P PR, R36, 0x7f ;  /* 0x0000007f24007804 */ /* 0x000fe20000000000 */
[----:B------:R-:W-:Y:S01]  /*53b0*/  IMAD.IADD R34, R35, 0x1, R34 ;  /* 0x0000000123227824 */ /* 0x000fe200078e0222 */
[----:B------:R-:W-:Y:S01]  /*53c0*/  BSSY.RECONVERGENT B0, `(.L_x_63) ;  /* 0x0000022000007945 */ /* 0x000fe20003800200 */
[----:B------:R-:W-:-:S10]  /*53d0*/  IMAD.MOV.U32 R55, RZ, RZ, RZ ;  /* 0x000000ffff377224 */ /* 0x000fd400078e00ff */
        /* <DEDUP_REMOVED lines=24> */
[----:B-1----:R0:W1:Y:S02]  /*5560*/  SHFL.IDX PT, R60, R66, R45, 0x1f ;  /* 0x00001f2d423c7589 */ /* 0x00206400000e0000 */
[----:B------:R-:W2:Y:S01]  /*5570*/  FLO.U32 R59, R53 ;  /* 0x00000035003b7300 */ /* 0x000ea200000e0000 */
[----:B------:R-:W-:-:S07]  /*5580*/  LOP3.LUT R35, R14, R53, RZ, 0xc0, !PT ;  /* 0x000000350e237212 */ /* 0x000fce00078ec0ff */
[----:B------:R-:W3:Y:S01]  /*5590*/  POPC R35, R35 ;  /* 0x0000002300237309 */ /* 0x000ee20000000000 */
[----:B--2---:R-:W-:-:S13]  /*55a0*/  ISETP.NE.AND P0, PT, R24, R59, PT ;  /* 0x0000003b1800720c */ /* 0x004fda0003f05270 */
[----:B01-3--:R-:W-:Y:S05]  /*55b0*/  @P0 BRA `(.L_x_64) ;  /* 0x0000000000080947 */ /* 0x00bfea0003800000 */
[----:B------:R-:W-:-:S05]  /*55c0*/  IMAD R36, R36, 0x4, R29 ;  /* 0x0000000424247824 */ /* 0x000fca00078e021d */
[----:B------:R0:W1:Y:S02]  /*55d0*/  ATOMS.ADD R55, [R36], R35 ;  /* 0x000000232437738c */ /* 0x0000640000000000 */
.L_x_64:
[----:B------:R-:W-:Y:S05]  /*55e0*/  BSYNC.RECONVERGENT B0 ;  /* 0x0000000000007941 */ /* 0x000fea0003800200 */
.L_x_63:
[----:B------:R-:W-:Y:S01]  /*55f0*/  R2P PR, R26, 0x7f ;  /* 0x0000007f1a007804 */ /* 0x000fe20000000000 */
[----:B01----:R0:W1:Y:S01]  /*5600*/  SHFL.IDX PT, R36, R55, R59, 0x1f ;  /* 0x00001f3b37247589 */ /* 0x00306200000e0000 */
[----:B------:R-:W-:Y:S11]  /*5610*/  BSSY.RECONVERGENT B0, `(.L_x_65) ;  /* 0x0000021000007945 */ /* 0x000ff60003800200 */
[----:B------:R-:W-:-:S02]  /*5620*/  VOTE.ANY R45, PT, P0 ;  /* 0x00000000002d7806 */ /* 0x000fc400000e0100 */
[----:B------:R-:W-:Y:S02]  /*5630*/  VOTE.ANY R66, PT, P1 ;  /* 0x0000000000427806 */ /* 0x000fe400008e0100 */
[----:B------:R-:W-:Y:S02]  /*5640*/  @!P0 LOP3.LUT R45, RZ, R45, RZ, 0x33, !PT ;  /* 0x0000002dff2d8212 */ /* 0x000fe400078e33ff */
[----:B------:R-:W-:Y:S02]  /*5650*/  @!P1 LOP3.LUT R66, RZ, R66, RZ, 0x33, !PT ;  /* 0x00000042ff429212 */ /* 0x000fe400078e33ff */
[----:B------:R-:W-:Y:S02]  /*5660*/  LOP3.LUT P0, RZ, R26, 0x80, RZ, 0xc0, !PT ;  /* 0x000000801aff7812 */ /* 0x000fe4000780c0ff */
        /* <DEDUP_REMOVED lines=19> */
[----:B------:R-:W2:Y:S01]  /*57a0*/  FLO.U32 R53, R45 ;  /* 0x0000002d00357300 */ /* 0x000ea200000e0000 */
[----:B------:R-:W-:-:S07]  /*57b0*/  LOP3.LUT R14, R14, R45, RZ, 0xc0, !PT ;  /* 0x0000002d0e0e7212 */ /* 0x000fce00078ec0ff */
[----:B0-----:R0:W3:Y:S01]  /*57c0*/  POPC R55, R14 ;  /* 0x0000000e00377309 */ /* 0x0010e20000000000 */
[----:B--2---:R-:W-:Y:S01]  /*57d0*/  ISETP.NE.AND P0, PT, R24, R53, PT ;  /* 0x000000351800720c */ /* 0x004fe20003f05270 */
[----:B------:R-:W-:-:S12]  /*57e0*/  IMAD.MOV.U32 R24, RZ, RZ, RZ ;  /* 0x000000ffff187224 */ /* 0x000fd800078e00ff */
[----:B01-3--:R-:W-:Y:S05]  /*57f0*/  @P0 BRA `(.L_x_66) ;  /* 0x0000000000080947 */ /* 0x00bfea0003800000 */
[----:B------:R-:W-:-:S06]  /*5800*/  IMAD R24, R26, 0x4, R29 ;  /* 0x000000041a187824 */ /* 0x000fcc00078e021d */
[----:B------:R0:W1:Y:S02]  /*5810*/  ATOMS.ADD R24, [R24], R55 ;  /* 0x000000371818738c */ /* 0x0000640000000000 */
.L_x_66:
[----:B------:R-:W-:Y:S05]  /*5820*/  BSYNC.RECONVERGENT B0 ;  /* 0x0000000000007941 */ /* 0x000fea0003800200 */
.L_x_65:
[----:B------:R-:W-:Y:S01]  /*5830*/  BAR.SYNC.DEFER_BLOCKING 0x0 ;  /* 0x0000000000007b1d */ /* 0x000fe20000010000 */
[----:B------:R-:W-:Y:S01]  /*5840*/  IMAD.IADD R26, R40, 0x1, R49 ;  /* 0x00000001281a7824 */ /* 0x000fe200078e0231 */
[----:B------:R-:W-:Y:S01]  /*5850*/  ISETP.NE.AND P0, PT, R50, RZ, PT ;  /* 0x000000ff3200720c */ /* 0x000fe20003f05270 */
[----:B------:R-:W-:Y:S02]  /*5860*/  IMAD.IADD R28, R28, 0x1, R39 ;  /* 0x000000011c1c7824 */ /* 0x000fe400078e0227 */
[----:B------:R-:W-:Y:S01]  /*5870*/  IMAD R40, R44, 0x4, R7 ;  /* 0x000000042c287824 */ /* 0x000fe200078e0207 */
[----:B------:R-:W-:Y:S01]  /*5880*/  BSSY B1, `(.L_x_67) ;  /* 0x000005c000017945 */ /* 0x000fe20003800000 */
[----:B------:R-:W-:Y:S01]  /*5890*/  IMAD.IADD R14, R38, 0x1, R43 ;  /* 0x00000001260e7824 */ /* 0x000fe200078e022b */
[----:B-1----:R-:W1:Y:S01]  /*58a0*/  SHFL.IDX PT, R24, R24, R53, 0x1f ;  /* 0x00001f3518187589 */ /* 0x002e6200000e0000 */
[----:B------:R-:W-:Y:S02]  /*58b0*/  IMAD R39, R46, 0x4, R7 ;  /* 0x000000042e277824 */ /* 0x000fe400078e0207 */
[----:B------:R-:W-:-:S02]  /*58c0*/  IMAD.IADD R60, R37, 0x1, R60 ;  /* 0x00000001253c7824 */ /* 0x000fc400078e023c */
[--C-:B------:R-:W-:Y:S02]  /*58d0*/  IMAD R38, R52, 0x4, R7.reuse ;  /* 0x0000000434267824 */ /* 0x100fe400078e0207 */
[----:B------:R-:W-:Y:S02]  /*58e0*/  IMAD.IADD R32, R33, 0x1, R32 ;  /* 0x0000000121207824 */ /* 0x000fe400078e0220 */
[----:B------:R-:W-:Y:S02]  /*58f0*/  IMAD.IADD R44, R35, 0x1, R36 ;  /* 0x00000001232c7824 */ /* 0x000fe400078e0224 */
[--C-:B------:R-:W-:Y:S02]  /*5900*/  IMAD R37, R56, 0x4, R7.reuse ;  /* 0x0000000438257824 */ /* 0x100fe400078e0207 */
[----:B------:R-:W-:Y:S02]  /*5910*/  IMAD.IADD R30, R31, 0x1, R30 ;  /* 0x000000011f1e7824 */ /* 0x000fe400078e021e */
[--C-:B------:R-:W-:Y:S01]  /*5920*/  IMAD R36, R48, 0x4, R7.reuse ;  /* 0x0000000430247824 */ /* 0x100fe200078e0207 */
[----:B------:R2:W-:Y:S01]  /*5930*/  STS [R40+-0x4], R27 ;  /* 0xfffffc1b28007388 */ /* 0x0005e20000000800 */
[----:B------:R-:W-:-:S02]  /*5940*/  IMAD R35, R58, 0x4, R7 ;  /* 0x000000043a237824 */ /* 0x000fc400078e0207 */
[--C-:B------:R-:W-:Y:S01]  /*5950*/  IMAD R34, R34, 0x4, R7.reuse ;  /* 0x0000000422227824 */ /* 0x100fe200078e0207 */
[----:B------:R-:W-:Y:S01]  /*5960*/  STS [R39+-0x4], R22 ;  /* 0xfffffc1627007388 */ /* 0x000fe20000000800 */
[--C-:B------:R-:W-:Y:S02]  /*5970*/  IMAD R33, R32, 0x4, R7.reuse ;  /* 0x0000000420217824 */ /* 0x100fe400078e0207 */
[----:B------:R-:W-:Y:S01]  /*5980*/  IMAD.IADD R64, R47, 0x1, R64 ;  /* 0x000000012f407824 */ /* 0x000fe200078e0240 */
[----:B------:R-:W-:Y:S01]  /*5990*/  STS [R38+-0x4], R21 ;  /* 0xfffffc1526007388 */ /* 0x000fe20000000800 */
[--C-:B------:R-:W-:Y:S02]  /*59a0*/  IMAD R32, R30, 0x4, R7.reuse ;  /* 0x000000041e207824 */ /* 0x100fe400078e0207 */
[----:B------:R-:W-:Y:S01]  /*59b0*/  IMAD.IADD R62, R51, 0x1, R62 ;  /* 0x00000001333e7824 */ /* 0x000fe200078e023e */
[----:B------:R-:W-:Y:S01]  /*59c0*/  STS [R37+-0x4], R18 ;  /* 0xfffffc1225007388 */ /* 0x000fe20000000800 */
[----:B------:R-:W-:-:S02]  /*59d0*/  IMAD R31, R28, 0x4, R7 ;  /* 0x000000041c1f7824 */ /* 0x000fc400078e0207 */
[--C-:B------:R-:W-:Y:S01]  /*59e0*/  IMAD R30, R14, 0x4, R7.reuse ;  /* 0x000000040e1e7824 */ /* 0x100fe200078e0207 */
[----:B------:R-:W-:Y:S01]  /*59f0*/  STS [R36+-0x4], R23 ;  /* 0xfffffc1724007388 */ /* 0x000fe20000000800 */
[--C-:B------:R-:W-:Y:S02]  /*5a00*/  IMAD R29, R26, 0x4, R7.reuse ;  /* 0x000000041a1d7824 */ /* 0x100fe400078e0207 */
[----:B-1----:R-:W-:Y:S01]  /*5a10*/  IMAD.IADD R24, R55, 0x1, R24 ;  /* 0x0000000137187824 */ /* 0x002fe200078e0218 */
[----:B------:R-:W-:Y:S01]  /*5a20*/  STS [R35+-0x4], R20 ;  /* 0xfffffc1423007388 */ /* 0x000fe20000000800 */
[--C-:B------:R-:W-:Y:S02]  /*5a30*/  IMAD R28, R64, 0x4, R7.reuse ;  /* 0x00000004401c7824 */ /* 0x100fe400078e0207 */
[--C-:B--2---:R-:W-:Y:S01]  /*5a40*/  IMAD R27, R62, 0x4, R7.reuse ;  /* 0x000000043e1b7824 */ /* 0x104fe200078e0207 */
[----:B------:R1:W-:Y:S01]  /*5a50*/  STS [R34+-0x4], R25 ;  /* 0xfffffc1922007388 */ /* 0x0003e20000000800 */
[----:B------:R-:W-:-:S02]  /*5a60*/  IMAD R26, R60, 0x4, R7 ;  /* 0x000000043c1a7824 */ /* 0x000fc400078e0207 */
[--C-:B------:R-:W-:Y:S01]  /*5a70*/  IMAD R24, R24, 0x4, R7.reuse ;  /* 0x0000000418187824 */ /* 0x100fe200078e0207 */
[----:B------:R-:W-:Y:S04]  /*5a80*/  STS [R33+-0x4], R10 ;  /* 0xfffffc0a21007388 */ /* 0x000fe80000000800 */
[----:B------:R-:W-:Y:S01]  /*5a90*/  STS [R32+-0x4], R17 ;  /* 0xfffffc1120007388 */ /* 0x000fe20000000800 */
[----:B-1----:R-:W-:-:S03]  /*5aa0*/  IMAD R25, R44, 0x4, R7 ;  /* 0x000000042c197824 */ /* 0x002fc600078e0207 */
[----:B------:R-:W-:Y:S04]  /*5ab0*/  STS [R31+-0x4], R12 ;  /* 0xfffffc0c1f007388 */ /* 0x000fe80000000800 */
[----:B------:R1:W-:Y:S04]  /*5ac0*/  STS [R30+-0x4], R19 ;  /* 0xfffffc131e007388 */ /* 0x0003e80000000800 */
[----:B------:R2:W-:Y:S04]  /*5ad0*/  STS [R29+-0x4], R16 ;  /* 0xfffffc101d007388 */ /* 0x0005e80000000800 */
[----:B------:R2:W-:Y:S01]  /*5ae0*/  STS [R28+-0x4], R9 ;  /* 0xfffffc091c007388 */ /* 0x0005e20000000800 */
[----:B-1----:R-:W-:-:S03]  /*5af0*/  IMAD R19, R3, 0x8, R7 ;  /* 0x0000000803137824 */ /* 0x002fc600078e0207 */
[----:B------:R2:W-:Y:S04]  /*5b00*/  STS [R27+-0x4], R6 ;  /* 0xfffffc061b007388 */ /* 0x0005e80000000800 */
[----:B------:R2:W-:Y:S04]  /*5b10*/  STS [R26+-0x4], R11 ;  /* 0xfffffc0b1a007388 */ /* 0x0005e80000000800 */
[----:B------:R2:W-:Y:S04]  /*5b20*/  STS [R25+-0x4], R8 ;  /* 0xfffffc0819007388 */ /* 0x0005e80000000800 */
[----:B------:R2:W-:Y:S01]  /*5b30*/  STS [R24+-0x4], R13 ;  /* 0xfffffc0d18007388 */ /* 0x0005e20000000800 */
[----:B------:R-:W-:Y:S05]  /*5b40*/  @P0 BRA `(.L_x_68) ;  /* 0x0000000000bc0947 */ /* 0x000fea0003800000 */
[----:B------:R-:W1:Y:S02]  /*5b50*/  LDCU.64 UR8, c[0x0][0x398] ;  /* 0x00007300ff0877ac */ /* 0x000e640008000a00 */
[----:B-1----:R-:W-:-:S04]  /*5b60*/  LEA R10, P0, R3, UR8, 0x3 ;  /* 0x00000008030a7c11 */ /* 0x002fc8000f8018ff */
[----:B--2---:R-:W-:-:S05]  /*5b70*/  LEA.HI.X R11, R3, UR9, RZ, 0x3, P0 ;  /* 0x00000009030b7c11 */ /* 0x004fca00080f1cff */
[----:B------:R-:W2:Y:S01]  /*5b80*/  LDG.E.64 R8, desc[UR6][R10.64] ;  /* 0x000000060a087981 */ /* 0x000ea2000c1e1b00 */
[----:B------:R-:W-:Y:S02]  /*5b90*/  SHF.R.S32.HI R13, RZ, 0x1f, R15 ;  /* 0x0000001fff0d7819 */ /* 0x000fe4000001140f */
[----:B--2---:R-:W-:-:S05]  /*5ba0*/  IADD3 R8, P0, PT, -R15, R8, RZ ;  /* 0x000000080f087210 */ /* 0x004fca0007f1e1ff */
[----:B------:R-:W-:Y:S01]  /*5bb0*/  IMAD.X R9, R9, 0x1, ~R13, P0 ;  /* 0x0000000109097824 */ /* 0x000fe200000e0e0d */
[----:B------:R-:W-:Y:S01]  /*5bc0*/  ISETP.GE.AND P0, PT, R42, 0x1, PT ;  /* 0x000000012a00780c */ /* 0x000fe20003f06270 */
[----:B------:R-:W-:-:S03]  /*5bd0*/  IMAD.MOV.U32 R13, RZ, RZ, R0 ;  /* 0x000000ffff0d7224 */ /* 0x000fc600078e0000 */
[----:B------:R1:W-:Y:S09]  /*5be0*/  STS.64 [R19+0x6600], R8 ;  /* 0x0066000813007388 */ /* 0x0003f20000000a00 */
[----:B------:R-:W-:Y:S05]  /*5bf0*/  @!P0 BRA `(.L_x_69) ;  /* 0x00000000006c8947 */ /* 0x000fea0003800000 */
[----:B------:R-:W-:Y:S01]  /*5c00*/  BSSY B0, `(.L_x_70) ;  /* 0x0000019000007945 */ /* 0x000fe20003800000 */
[----:B------:R-:W-:Y:S02]  /*5c10*/  IMAD.MOV.U32 R6, RZ, RZ, -0x1 ;  /* 0xffffffffff067424 */ /* 0x000fe400078e00ff */
[----:B------:R-:W-:Y:S02]  /*5c20*/  IMAD.MOV.U32 R10, RZ, RZ, R42 ;  /* 0x000000ffff0a7224 */ /* 0x000fe400078e002a */
[----:B------:R-:W-:-:S07]  /*5c30*/  IMAD.MOV.U32 R13, RZ, RZ, R0 ;  /* 0x000000ffff0d7224 */ /* 0x000fce00078e0000 */
.L_x_74:
[----:B-1----:R-:W1:Y:S01]  /*5c40*/  LDC.64 R8, c[0x0][0x380] ;  /* 0x0000e000ff087b82 */ /* 0x002e620000000a00 */
[----:B------:R-:W-:Y:S01]  /*5c50*/  VIADD R17, R10, 0xffffffff ;  /* 0xffffffff0a117836 */ /* 0x000fe20000000000 */
[----:B------:R-:W-:Y:S03]  /*5c60*/  BSSY B2, `(.L_x_71) ;  /* 0x0000008000027945 */ /* 0x000fe60003800000 */
[----:B------:R-:W-:-:S04]  /*5c70*/  IMAD R11, R17, 0x100, R3 ;  /* 0x00000100110b7824 */ /* 0x000fc800078e0203 */
[----:B-1----:R-:W-:-:S07]  /*5c80*/  IMAD.WIDE R8, R11, 0x4, R8 ;  /* 0x000000040b087825 */ /* 0x002fce00078e0208 */
.L_x_72:
[----:B------:R-:W-:Y:S05]  /*5c90*/  YIELD ;  /* 0x0000000000007946 */ /* 0x000fea0003800000 */
[----:B------:R1:W-:Y:S06]  /*5ca0*/  MEMBAR.SC.CTA ;  /* 0x0000000000007992 */ /* 0x0003ec0000000000 */
[----:B-1----:R-:W2:Y:S02]  /*5cb0*/  LDG.E.STRONG.SYS R11, desc[UR6][R8.64] ;  /* 0x00000006080b7981 */ /* 0x002ea4000c1f5900 */
[----:B--2---:R-:W-:-:S13]  /*5cc0*/  ISETP.NE.AND P0, PT, R11, RZ, PT ;  /* 0x000000ff0b00720c */ /* 0x004fda0003f05270 */
[----:B------:R-:W-:Y:S05]  /*5cd0*/  @!P0 BRA `(.L_x_72) ;  /* 0xfffffffc00ec8947 */ /* 0x000fea000383ffff */
[----:B------:R-:W-:Y:S05]  /*5ce0*/  BSYNC B2 ;  /* 0x0000000000027941 */ /* 0x000fea0003800000 */
.L_x_71:
[----:B------:R-:W-:Y:S01]  /*5cf0*/  BSSY.RECONVERGENT B2, `(.L_x_73) ;  /* 0x0000006000027945 */ /* 0x000fe20003800200 */
[C---:B------:R-:W-:Y:S02]  /*5d00*/  ISETP.GT.AND P0, PT, R11.reuse, -0x1, PT ;  /* 0xffffffff0b00780c */ /* 0x040fe40003f04270 */
[----:B------:R-:W-:Y:S01]  /*5d10*/  LOP3.LUT R8, R11, 0x3fffffff, RZ, 0xc0, !PT ;  /* 0x3fffffff0b087812 */ /* 0x000fe200078ec0ff */
[----:B------:R-:W-:Y:S05]  /*5d20*/  WARPSYNC.EXCLUSIVE R6 ;  /* 0x0000000006007348 */ /* 0x000fea0003a00000 */
[----:B------:R-:W-:-:S05]  /*5d30*/  IMAD.IADD R13, R8, 0x1, R13 ;  /* 0x00000001080d7824 */ /* 0x000fca00078e020d */
[----:B------:R-:W-:-:S07]  /*5d40*/  VOTE.ANY R6, PT, P0 ;  /* 0x0000000000067806 */ /* 0x000fce00000e0100 */
[----:B------:R-:W-:Y:S05]  /*5d50*/  BSYNC.RECONVERGENT B2 ;  /* 0x0000000000027941 */ /* 0x000fea0003800200 */
.L_x_73:
[----:B------:R-:W-:Y:S01]  /*5d60*/  ISETP.GT.U32.AND P1, PT, R10, 0x1, PT ;  /* 0x000000010a00780c */ /* 0x000fe20003f24070 */
[----:B------:R-:W-:-:S12]  /*5d70*/  IMAD.MOV.U32 R10, RZ, RZ, R17 ;  /* 0x000000ffff0a7224 */ /* 0x000fd800078e0011 */
[----:B------:R-:W-:Y:S05]  /*5d80*/  @P0 BRA P1, `(.L_x_74) ;  /* 0xfffffffc00ac0947 */ /* 0x000fea000083ffff */
[----:B------:R-:W-:Y:S05]  /*5d90*/  BSYNC B0 ;  /* 0x0000000000007941 */ /* 0x000fea0003800000 */
.L_x_70:
[----:B------:R2:W3:Y:S02]  /*5da0*/  LDS.64 R8, [R19+0x6600] ;  /* 0x0066000013087984 */ /* 0x0004e40000000a00 */
.L_x_69:
[----:B------:R-:W4:Y:S01]  /*5db0*/  LDC.64 R10, c[0x0][0x380] ;  /* 0x0000e000ff0a7b82 */ /* 0x000f220000000a00 */
[C---:B------:R-:W-:Y:S01]  /*5dc0*/  IMAD.IADD R17, R13.reuse, 0x1, -R0 ;  /* 0x000000010d117824 */ /* 0x040fe200078e0a00 */
[----:B------:R-:W-:Y:S01]  /*5dd0*/  LOP3.LUT R13, R13, 0x80000000, RZ, 0xfc, !PT ;  /* 0x800000000d0d7812 */ /* 0x000fe200078efcff */
[----:B------:R-:W-:-:S03]  /*5de0*/  IMAD R21, R42, 0x100, R3 ;  /* 0x000001002a157824 */ /* 0x000fc600078e0203 */
[----:B-1-3--:R-:W-:-:S04]  /*5df0*/  IADD3 R8, P0, PT, R17, R8, RZ ;  /* 0x0000000811087210 */ /* 0x00afc80007f1e0ff */
[----:B------:R-:W-:-:S05]  /*5e00*/  LEA.HI.X.SX32 R9, R17, R9, 0x1, P0 ;  /* 0x0000000911097211 */ /* 0x000fca00000f0eff */
[----:B------:R1:W-:Y:S01]  /*5e10*/  STS.64 [R19+0x6600], R8 ;  /* 0x0066000813007388 */ /* 0x0003e20000000a00 */
[----:B----4-:R-:W-:-:S05]  /*5e20*/  IMAD.WIDE R10, R21, 0x4, R10 ;  /* 0x00000004150a7825 */ /* 0x010fca00078e020a */
[----:B------:R1:W-:Y:S02]  /*5e30*/  STG.E.STRONG.SYS desc[UR6][R10.64], R13 ;  /* 0x0000000d0a007986 */ /* 0x0003e4000c115906 */
.L_x_68:
[----:B------:R-:W-:Y:S05]  /*5e40*/  BSYNC B1 ;  /* 0x0000000000017941 */ /* 0x000fea0003800000 */
.L_x_67:
[----:B------:R-:W3:Y:S01]  /*5e50*/  LDC R23, c[0x0][0x3c0] ;  /* 0x0000f000ff177b82 */ /* 0x000ee20000000800 */
[----:B--2---:R-:W-:-:S07]  /*5e60*/  VIADD R6, R54, 0x1980 ;  /* 0x0000198036067836 */ /* 0x004fce0000000000 */
[----:B-1----:R-:W1:Y:S01]  /*5e70*/  LDC.64 R10, c[0x0][0x390] ;  /* 0x0000e400ff0a7b82 */ /* 0x002e620000000a00 */
[----:B---3--:R-:W-:Y:S02]  /*5e80*/  ISETP.GE.AND P0, PT, R6, R23, PT ;  /* 0x000000170600720c */ /* 0x008fe40003f06270 */
[----:B-1----:R-:W-:-:S04]  /*5e90*/  ISETP.EQ.U32.AND P1, PT, R10, RZ, PT ;  /* 0x000000ff0a00720c */ /* 0x002fc80003f22070 */
[----:B------:R-:W-:-:S04]  /*5ea0*/  ISETP.EQ.OR.EX P0, PT, R11, RZ, !P0, P1 ;  /* 0x000000ff0b00720c */ /* 0x000fc80004702710 */
[----:B------:R-:W-:-:S13]  /*5eb0*/  ISETP.GT.U32.OR P0, PT, R3, 0xff, P0 ;  /* 0x000000ff0300780c */ /* 0x000fda0000704470 */
[----:B------:R-:W-:Y:S05]  /*5ec0*/  @P0 BRA `(.L_x_75) ;  /* 0x0000000000200947 */ /* 0x000fea0003800000 */
[----:B------:R-:W1:Y:S01]  /*5ed0*/  LDS.64 R8, [R19+0x6600] ;  /* 0x0066000013087984 */ /* 0x000e620000000a00 */
[C---:B------:R-:W-:Y:S02]  /*5ee0*/  LEA R10, P2, R3.reuse, R10, 0x3 ;  /* 0x0000000a030a7211 */ /* 0x040fe400078418ff */
[--C-:B------:R-:W-:Y:S02]  /*5ef0*/  SHF.R.S32.HI R13, RZ, 0x1f, R0.reuse ;  /* 0x0000001fff0d7819 */ /* 0x100fe40000011400 */
[----:B------:R-:W-:Y:S02]  /*5f00*/  LEA.HI.X R11, R3, R11, RZ, 0x3, P2 ;  /* 0x0000000b030b7211 */ /* 0x000fe400010f1cff */
[----:B-1----:R-:W-:Y:S02]  /*5f10*/  IADD3 R8, P0, P1, R8, R15, R0 ;  /* 0x0000000f08087210 */ /* 0x002fe4000791e000 */
[----:B------:R-:W-:-:S04]  /*5f20*/  SHF.R.S32.HI R15, RZ, 0x1f, R15 ;  /* 0x0000001fff0f7819 */ /* 0x000fc8000001140f */
[----:B------:R-:W-:-:S05]  /*5f30*/  IADD3.X R9, PT, PT, R9, R15, R13, P0, P1 ;  /* 0x0000000f09097210 */ /* 0x000fca00007e240d */
[----:B------:R1:W-:Y:S02]  /*5f40*/  STG.E.64 desc[UR6][R10.64], R8 ;  /* 0x000000080a007986 */ /* 0x0003e4000c101b06 */
.L_x_75:
[----:B------:R-:W-:Y:S01]  /*5f50*/  ISETP.GT.AND P0, PT, R6, R23, PT ;  /* 0x000000170600720c */ /* 0x000fe20003f04270 */
[----:B------:R-:W-:Y:S05]  /*5f60*/  WARPSYNC.ALL ;  /* 0x0000000000007948 */ /* 0x000fea0003800000 */
[----:B------:R-:W-:Y:S01]  /*5f70*/  BAR.SYNC.DEFER_BLOCKING 0x0 ;  /* 0x0000000000007b1d */ /* 0x000fe20000010000 */
[----:B------:R-:W-:-:S06]  /*5f80*/  IMAD R22, R3, 0x4, R7 ;  /* 0x0000000403167824 */ /* 0x000fcc00078e0207 */
[----:B------:R-:W-:Y:S05]  /*5f90*/  @P0 BRA `(.L_x_76) ;  /* 0x0000000c003c0947 */ /* 0x000fea0003800000 */
[----:B------:R-:W2:Y:S01]  /*5fa0*/  LDS R0, [R22] ;  /* 0x0000000016007984 */ /* 0x000ea20000000800 */
[----:B------:R-:W2:Y:S01]  /*5fb0*/  LDCU UR5, c[0x0][0x3c4] ;  /* 0x00007880ff0577ac */ /* 0x000ea20008000800 */
[----:B------:R-:W3:Y:S01]  /*5fc0*/  LDCU.64 UR8, c[0x0][0x3a0] ;  /* 0x00007400ff0877ac */ /* 0x000ee20008000a00 */
[----:B--2---:R-:W-:Y:S02]  /*5fd0*/  SHF.R.U32.HI R6, RZ, UR5, R0 ;  /* 0x00000005ff067c19 */ /* 0x004fe40008011600 */
[----:B------:R-:W-:Y:S02]  /*5fe0*/  LOP3.LUT R15, R0, 0x7fffffff, RZ, 0x3c, !PT ;  /* 0x7fffffff000f7812 */ /* 0x000fe400078e3cff */
[----:B------:R-:W-:-:S05]  /*5ff0*/  LOP3.LUT R6, R6, UR4, RZ, 0x30, !PT ;  /* 0x0000000406067c12 */ /* 0x000fca000f8e30ff */
[----:B-1----:R-:W-:-:S06]  /*6000*/  IMAD R8, R6, 0x8, R7 ;  /* 0x0000000806087824 */ /* 0x002fcc00078e0207 */
[----:B------:R-:W1:Y:S02]  /*6010*/  LDS.64 R8, [R8+0x6600] ;  /* 0x0066000008087984 */ /* 0x000e640000000a00 */
[----:B-1----:R-:W-:-:S05]  /*6020*/  IADD3 R6, P1, PT, R8, R3, RZ ;  /* 0x0000000308067210 */ /* 0x002fca0007f3e0ff */
[----:B------:R-:W-:Y:S01]  /*6030*/  IMAD.X R9, RZ, RZ, R9, P1 ;  /* 0x000000ffff097224 */ /* 0x000fe200008e0609 */
[----:B---3--:R-:W-:-:S04]  /*6040*/  LEA R10, P1, R6, UR8, 0x2 ;  /* 0x00000008060a7c11 */ /* 0x008fc8000f8210ff */
[----:B------:R-:W-:-:S05]  /*6050*/  LEA.HI.X R11, R6, UR9, R9, 0x2, P1 ;  /* 0x00000009060b7c11 */ /* 0x000fca00088f1409 */
[----:B------:R-:W-:Y:S01]  /*6060*/  STG.E desc[UR6][R10.64], R15 ;  /* 0x0000000f0a007986 */ /* 0x000fe2000c101906 */
[----:B------:R-:W-:-:S03]  /*6070*/  NOP ;  /* 0x0000000000007918 */ /* 0x000fc60000000000 */
[----:B------:R-:W1:Y:S02]  /*6080*/  LDS R0, [R22+0x600] ;  /* 0x0006000016007984 */ /* 0x000e640000000800 */
[----:B-1----:R-:W-:Y:S02]  /*6090*/  SHF.R.U32.HI R6, RZ, UR5, R0 ;  /* 0x00000005ff067c19 */ /* 0x002fe40008011600 */
[----:B------:R-:W-:Y:S02]  /*60a0*/  LOP3.LUT R15, R0, 0x7fffffff, RZ, 0x3c, !PT ;  /* 0x7fffffff000f7812 */ /* 0x000fe400078e3cff */
[----:B------:R-:W-:-:S05]  /*60b0*/  LOP3.LUT R6, R6, UR4, RZ, 0x30, !PT ;  /* 0x0000000406067c12 */ /* 0x000fca000f8e30ff */
[----:B------:R-:W-:-:S06]  /*60c0*/  IMAD R8, R6, 0x8, R7 ;  /* 0x0000000806087824 */ /* 0x000fcc00078e0207 */
[----:B------:R-:W1:Y:S02]  /*60d0*/  LDS.64 R8, [R8+0x6600] ;  /* 0x0066000008087984 */ /* 0x000e640000000a00 */
[----:B-1----:R-:W-:-:S05]  /*60e0*/  IADD3 R6, P1, PT, R8, R3, RZ ;  /* 0x0000000308067210 */ /* 0x002fca0007f3e0ff */
[----:B------:R-:W-:Y:S01]  /*60f0*/  IMAD.X R9, RZ, RZ, R9, P1 ;  /* 0x000000ffff097224 */ /* 0x000fe200008e0609 */
[----:B------:R-:W-:-:S04]  /*6100*/  LEA R12, P1, R6, UR8, 0x2 ;  /* 0x00000008060c7c11 */ /* 0x000fc8000f8210ff */
        /* <DEDUP_REMOVED lines=163> */
[----:B------:R-:W-:-:S05]  /*6b40*/  IMAD R12, R6, 0x8, R7 ;  /* 0x00000008060c7824 */ /* 0x000fca00078e0207 */
        /* <DEDUP_REMOVED lines=17> */
[----:B------:R1:W-:Y:S01]  /*6c60*/  STG.E desc[UR6][R6.64+0x6000], R9 ;  /* 0x0060000906007986 */ /* 0x0003e2000c101906 */
[----:B------:R-:W-:Y:S01]  /*6c70*/  NOP ;  /* 0x0000000000007918 */ /* 0x000fe20000000000 */
[----:B------:R-:W-:Y:S05]  /*6c80*/  BRA `(.L_x_77) ;  /* 0x00000014000c7947 */ /* 0x000fea0003800000 */
.L_x_76:
[----:B-1----:R-:W-:Y:S01]  /*6c90*/  IMAD R9, R42, -0x1980, R23 ;  /* 0xffffe6802a097824 */ /* 0x002fe200078e0217 */
[----:B------:R-:W-:Y:S01]  /*6ca0*/  BSSY.RECONVERGENT B0, `(.L_x_78) ;  /* 0x000001b000007945 */ /* 0x000fe20003800200 */
[C---:B------:R-:W-:Y:S02]  /*6cb0*/  VIADD R0, R3.reuse, 0x180 ;  /* 0x0000018003007836 */ /* 0x040fe40000000000 */
[C---:B------:R-:W-:Y:S01]  /*6cc0*/  VIADD R6, R3.reuse, 0x300 ;  /* 0x0000030003067836 */ /* 0x040fe20000000000 */
[CC--:B------:R-:W-:Y:S01]  /*6cd0*/  ISETP.GE.AND P1, PT, R3.reuse, R9.reuse, PT ;  /* 0x000000090300720c */ /* 0x0c0fe20003f26270 */
[C---:B------:R-:W-:Y:S01]  /*6ce0*/  VIADD R8, R3.reuse, 0x480 ;  /* 0x0000048003087836 */ /* 0x040fe20000000000 */
[-C--:B------:R-:W-:Y:S01]  /*6cf0*/  ISETP.GE.AND P2, PT, R0, R9.reuse, PT ;  /* 0x000000090000720c */ /* 0x080fe20003f46270 */
[C---:B------:R-:W-:Y:S01]  /*6d00*/  VIADD R0, R3.reuse, 0x600 ;  /* 0x0000060003007836 */ /* 0x040fe20000000000 */
[-C--:B------:R-:W-:Y:S01]  /*6d10*/  ISETP.GE.AND P3, PT, R6, R9.reuse, PT ;  /* 0x000000090600720c */ /* 0x080fe20003f66270 */
[C---:B------:R-:W-:Y:S01]  /*6d20*/  VIADD R6, R3.reuse, 0x780 ;  /* 0x0000078003067836 */ /* 0x040fe20000000000 */
[-C--:B------:R-:W-:Y:S01]  /*6d30*/  ISETP.GE.AND P4, PT, R8, R9.reuse, PT ;  /* 0x000000090800720c */ /* 0x080fe20003f86270 */
[----:B------:R-:W-:Y:S01]  /*6d40*/  VIADD R8, R3, 0x900 ;  /* 0x0000090003087836 */ /* 0x000fe20000000000 */
[----:B------:R-:W-:-:S02]  /*6d50*/  ISETP.GE.AND P5, PT, R0, R9, PT ;  /* 0x000000090000720c */ /* 0x000fc40003fa6270 */
[----:B------:R-:W-:-:S03]  /*6d60*/  ISETP.GE.AND P6, PT, R6, R9, PT ;  /* 0x000000090600720c */ /* 0x000fc60003fc6270 */
[----:B------:R-:W-:Y:S10]  /*6d70*/  @P1 BRA `(.L_x_79) ;  /* 0x0000000000341947 */ /* 0x000ff40003800000 */
[----:B------:R-:W1:Y:S01]  /*6d80*/  LDS R0, [R22] ;  /* 0x0000000016007984 */ /* 0x000e620000000800 */
[----:B------:R-:W1:Y:S01]  /*6d90*/  LDCU UR5, c[0x0][0x3c4] ;  /* 0x00007880ff0577ac */ /* 0x000e620008000800 */
[----:B------:R-:W2:Y:S01]  /*6da0*/  LDCU.64 UR8, c[0x0][0x3a0] ;  /* 0x00007400ff0877ac */ /* 0x000ea20008000a00 */
[----:B-1----:R-:W-:Y:S02]  /*6db0*/  SHF.R.U32.HI R6, RZ, UR5, R0 ;  /* 0x00000005ff067c19 */ /* 0x002fe40008011600 */
[----:B------:R-:W-:Y:S02]  /*6dc0*/  LOP3.LUT R13, R0, 0x7fffffff, RZ, 0x3c, !PT ;  /* 0x7fffffff000d7812 */ /* 0x000fe400078e3cff */
[----:B------:R-:W-:-:S05]  /*6dd0*/  LOP3.LUT R6, R6, UR4, RZ, 0x30, !PT ;  /* 0x0000000406067c12 */ /* 0x000fca000f8e30ff */
[----:B------:R-:W-:-:S05]  /*6de0*/  IMAD R6, R6, 0x8, R7 ;  /* 0x0000000806067824 */ /* 0x000fca00078e0207 */
[----:B------:R-:W1:Y:S02]  /*6df0*/  LDS.64 R10, [R6+0x6600] ;  /* 0x00660000060a7984 */ /* 0x000e640000000a00 */
[----:B-1----:R-:W-:-:S05]  /*6e00*/  IADD3 R12, P1, PT, R10, R3, RZ ;  /* 0x000000030a0c7210 */ /* 0x002fca0007f3e0ff */
[----:B------:R-:W-:Y:S01]  /*6e10*/  IMAD.X R11, RZ, RZ, R11, P1 ;  /* 0x000000ffff0b7224 */ /* 0x000fe200008e060b */
[----:B--2---:R-:W-:-:S04]  /*6e20*/  LEA R10, P1, R12, UR8, 0x2 ;  /* 0x000000080c0a7c11 */ /* 0x004fc8000f8210ff */
[----:B------:R-:W-:-:S05]  /*6e30*/  LEA.HI.X R11, R12, UR9, R11, 0x2, P1 ;  /* 0x000000090c0b7c11 */ /* 0x000fca00088f140b */
[----:B------:R1:W-:Y:S04]  /*6e40*/  STG.E desc[UR6][R10.64], R13 ;  /* 0x0000000d0a007986 */ /* 0x0003e8000c101906 */
.L_x_79:
[----:B------:R-:W-:Y:S05]  /*6e50*/  BSYNC.RECONVERGENT B0 ;  /* 0x0000000000007941 */ /* 0x000fea0003800200 */
.L_x_78:
[----:B------:R-:W-:Y:S01]  /*6e60*/  NOP ;  /* 0x0000000000007918 */ /* 0x000fe20000000000 */
[----:B------:R-:W-:Y:S01]  /*6e70*/  BSSY.RECONVERGENT B0, `(.L_x_80) ;  /* 0x0000011000007945 */ /* 0x000fe20003800200 */
[----:B------:R-:W-:Y:S01]  /*6e80*/  ISETP.GE.AND P1, PT, R8, R9, PT ;  /* 0x000000090800720c */ /* 0x000fe20003f26270 */
[----:B------:R-:W-:Y:S02]  /*6e90*/  VIADD R8, R3, 0xa80 ;  /* 0x00000a8003087836 */ /* 0x000fe40000000000 */
[----:B------:R-:W-:Y:S10]  /*6ea0*/  @P2 BRA `(.L_x_81) ;  /* 0x0000000000342947 */ /* 0x000ff40003800000 */
[----:B------:R-:W2:Y:S01]  /*6eb0*/  LDS R0, [R22+0x600] ;  /* 0x0006000016007984 */ /* 0x000ea20000000800 */
[----:B------:R-:W2:Y:S01]  /*6ec0*/  LDCU UR5, c[0x0][0x3c4] ;  /* 0x00007880ff0577ac */ /* 0x000ea20008000800 */
[----:B------:R-:W3:Y:S01]  /*6ed0*/  LDCU.64 UR8, c[0x0][0x3a0] ;  /* 0x00007400ff0877ac */ /* 0x000ee20008000a00 */
[----:B--2---:R-:W-:Y:S02]  /*6ee0*/  SHF.R.U32.HI R6, RZ, UR5, R0 ;  /* 0x00000005ff067c19 */ /* 0x004fe40008011600 */
[----:B-1----:R-:W-:Y:S02]  /*6ef0*/  LOP3.LUT R13, R0, 0x7fffffff, RZ, 0x3c, !PT ;  /* 0x7fffffff000d7812 */ /* 0x002fe400078e3cff */
[----:B------:R-:W-:-:S05]  /*6f00*/  LOP3.LUT R6, R6, UR4, RZ, 0x30, !PT ;  /* 0x0000000406067c12 */ /* 0x000fca000f8e30ff */
[----:B------:R-:W-:-:S05]  /*6f10*/  IMAD R6, R6, 0x8, R7 ;  /* 0x0000000806067824 */ /* 0x000fca00078e0207 */
[----:B------:R-:W1:Y:S02]  /*6f20*/  LDS.64 R10, [R6+0x6600] ;  /* 0x00660000060a7984 */ /* 0x000e640000000a00 */
[----:B-1----:R-:W-:-:S05]  /*6f30*/  IADD3 R12, P2, PT, R10, R3, RZ ;  /* 0x000000030a0c7210 */ /* 0x002fca0007f5e0ff */
[----:B------:R-:W-:Y:S01]  /*6f40*/  IMAD.X R11, RZ, RZ, R11, P2 ;  /* 0x000000ffff0b7224 */ /* 0x000fe200010e060b */
[----:B---3--:R-:W-:-:S04]  /*6f50*/  LEA R10, P2, R12, UR8, 0x2 ;  /* 0x000000080c0a7c11 */ /* 0x008fc8000f8410ff */
[----:B------:R-:W-:-:S05]  /*6f60*/  LEA.HI.X R11, R12, UR9, R11, 0x2, P2 ;  /* 0x000000090c0b7c11 */ /* 0x000fca00090f140b */
[----:B------:R2:W-:Y:S04]  /*6f70*/  STG.E desc[UR6][R10.64+0x600], R13 ;  /* 0x0006000d0a007986 */ /* 0x0005e8000c101906 */
.L_x_81:
[----:B------:R-:W-:Y:S05]  /*6f80*/  BSYNC.RECONVERGENT B0 ;  /* 0x0000000000007941 */ /* 0x000fea0003800200 */
.L_x_80:
[----:B------:R-:W-:Y:S01]  /*6f90*/  NOP ;  /* 0x0000000000007918 */ /* 0x000fe20000000000 */
[----:B------:R-:W-:Y:S01]  /*6fa0*/  BSSY.RECONVERGENT B0, `(.L_x_82) ;  /* 0x0000011000007945 */ /* 0x000fe20003800200 */
[----:B------:R-:W-:Y:S02]  /*6fb0*/  ISETP.GE.AND P2, PT, R8, R9, PT ;  /* 0x000000090800720c */ /* 0x000fe40003f46270 */
[----:B------:R-:W-:Y:S01]  /*6fc0*/  LOP3.LUT R8, R3, 0xc00, RZ, 0xfc, !PT ;  /* 0x00000c0003087812 */ /* 0x000fe200078efcff */
[----:B------:R-:W-:Y:S10]  /*6fd0*/  @P3 BRA `(.L_x_83) ;  /* 0x0000000000343947 */ /* 0x000ff40003800000 */
[----:B------:R-:W3:Y:S01]  /*6fe0*/  LDS R0, [R22+0xc00] ;  /* 0x000c000016007984 */ /* 0x000ee20000000800 */
[----:B------:R-:W3:Y:S01]  /*6ff0*/  LDCU UR5, c[0x0][0x3c4] ;  /* 0x00007880ff0577ac */ /* 0x000ee20008000800 */
[----:B------:R-:W4:Y:S01]  /*7000*/  LDCU.64 UR8, c[0x0][0x3a0] ;  /* 0x00007400ff0877ac */ /* 0x000f220008000a00 */
[----:B---3--:R-:W-:Y:S02]  /*7010*/  SHF.R.U32.HI R6, RZ, UR5, R0 ;  /* 0x00000005ff067c19 */ /* 0x008fe40008011600 */
[----:B-12---:R-:W-:Y:S02]  /*7020*/  LOP3.LUT R13, R0, 0x7fffffff, RZ, 0x3c, !PT ;  /* 0x7fffffff000d7812 */ /* 0x006fe400078e3cff */
[----:B------:R-:W-:-:S05]  /*7030*/  LOP3.LUT R6, R6, UR4, RZ, 0x30, !PT ;  /* 0x0000000406067c12 */ /* 0x000fca000f8e30ff */
[----:B------:R-:W-:-:S05]  /*7040*/  IMAD R6, R6, 0x8, R7 ;  /* 0x0000000806067824 */ /* 0x000fca00078e0207 */
[----:B------:R-:W1:Y:S02]  /*7050*/  LDS.64 R10, [R6+0x6600] ;  /* 0x00660000060a7984 */ /* 0x000e640000000a00 */
[----:B-1----:R-:W-:-:S05]  /*7060*/  IADD3 R12, P3, PT, R10, R3, RZ ;  /* 0x000000030a0c7210 */ /* 0x002fca0007f7e0ff */
[----:B------:R-:W-:Y:S01]  /*7070*/  IMAD.X R11, RZ, RZ, R11, P3 ;  /* 0x000000ffff0b7224 */ /* 0x000fe200018e060b */
[----:B----4-:R-:W-:-:S04]  /*7080*/  LEA R10, P3, R12, UR8, 0x2 ;  /* 0x000000080c0a7c11 */ /* 0x010fc8000f8610ff */
[----:B------:R-:W-:-:S05]  /*7090*/  LEA.HI.X R11, R12, UR9, R11, 0x2, P3 ;  /* 0x000000090c0b7c11 */ /* 0x000fca00098f140b */
[----:B------:R3:W-:Y:S04]  /*70a0*/  STG.E desc[UR6][R10.64+0xc00], R13 ;  /* 0x000c000d0a007986 */ /* 0x0007e8000c101906 */
.L_x_83:
[----:B------:R-:W-:Y:S05]  /*70b0*/  BSYNC.RECONVERGENT B0 ;  /* 0x0000000000007941 */ /* 0x000fea0003800200 */
.L_x_82:
[----:B------:R-:W-:Y:S01]  /*70c0*/  NOP ;  /* 0x0000000000007918 */ /* 0x000fe20000000000 */
[----:B------:R-:W-:Y:S01]  /*70d0*/  BSSY.RECONVERGENT B0, `(.L_x_84) ;  /* 0x0000011000007945 */ /* 0x000fe20003800200 */
[----:B------:R-:W-:Y:S01]  /*70e0*/  ISETP.GE.AND P3, PT, R8, R9, PT ;  /* 0x000000090800720c */ /* 0x000fe20003f66270 */
[----:B------:R-:W-:Y:S02]  /*70f0*/  VIADD R8, R3, 0xd80 ;  /* 0x00000d8003087836 */ /* 0x000fe40000000000 */
[----:B------:R-:W-:Y:S10]  /*7100*/  @P4 BRA `(.L_x_85) ;  /* 0x0000000000344947 */ /* 0x000ff40003800000 */
[----:B------:R-:W4:Y:S01]  /*7110*/  LDS R0, [R22+0x1200] ;  /* 0x0012000016007984 */ /* 0x000f220000000800 */
[----:B------:R-:W4:Y:S01]  /*7120*/  LDCU UR5, c[0x0][0x3c4] ;  /* 0x00007880ff0577ac */ /* 0x000f220008000800 */
[----:B------:R-:W5:Y:S01]  /*7130*/  LDCU.64 UR8, c[0x0][0x3a0] ;  /* 0x00007400ff0877ac */ /* 0x000f620008000a00 */
[----:B----4-:R-:W-:Y:S02]  /*7140*/  SHF.R.U32.HI R6, RZ, UR5, R0 ;  /* 0x00000005ff067c19 */ /* 0x010fe40008011600 */
[----:B-123--:R-:W-:Y:S02]  /*7150*/  LOP3.LUT R13, R0, 0x7fffffff, RZ, 0x3c, !PT ;  /* 0x7fffffff000d7812 */ /* 0x00efe400078e3cff */
[----:B------:R-:W-:-:S05]  /*7160*/  LOP3.LUT R6, R6, UR4, RZ, 0x30, !PT ;  /* 0x0000000406067c12 */ /* 0x000fca000f8e30ff */
[----:B------:R-:W-:-:S05]  /*7170*/  IMAD R6, R6, 0x8, R7 ;  /* 0x0000000806067824 */ /* 0x000fca00078e0207 */
[----:B------:R-:W1:Y:S02]  /*7180*/  LDS.64 R10, [R6+0x6600] ;  /* 0x00660000060a7984 */ /* 0x000e640000000a00 */
[----:B-1----:R-:W-:-:S05]  /*7190*/  IADD3 R12, P4, PT, R10, R3, RZ ;  /* 0x000000030a0c7210 */ /* 0x002fca0007f9e0ff */
[----:B------:R-:W-:Y:S01]  /*71a0*/  IMAD.X R11, RZ, RZ, R11, P4 ;  /* 0x000000ffff0b7224 */ /* 0x000fe200020e060b */
[----:B-----5:R-:W-:-:S04]  /*71b0*/  LEA R10, P4, R12, UR8, 0x2 ;  /* 0x000000080c0a7c11 */ /* 0x020fc8000f8810ff */
[----:B------:R-:W-:-:S05]  /*71c0*/  LEA.HI.X R11, R12, UR9, R11, 0x2, P4 ;  /* 0x000000090c0b7c11 */ /* 0x000fca000a0f140b */
[----:B------:R4:W-:Y:S04]  /*71d0*/  STG.E desc[UR6][R10.64+0x1200], R13 ;  /* 0x0012000d0a007986 */ /* 0x0009e8000c101906 */
.L_x_85:
[----:B------:R-:W-:Y:S05]  /*71e0*/  BSYNC.RECONVERGENT B0 ;  /* 0x0000000000007941 */ /* 0x000fea0003800200 */
.L_x_84:
[----:B------:R-:W-:Y:S01]  /*71f0*/  NOP ;  /* 0x0000000000007918 */ /* 0x000fe20000000000 */
[----:B------:R-:W-:Y:S01]  /*7200*/  BSSY.RECONVERGENT B0, `(.L_x_86) ;  /* 0x0000011000007945 */ /* 0x000fe20003800200 */
[----:B------:R-:W-:Y:S01]  /*7210*/  ISETP.GE.AND P4, PT, R8, R9, PT ;  /* 0x000000090800720c */ /* 0x000fe20003f86270 */
[----:B------:R-:W-:Y:S02]  /*7220*/  VIADD R8, R3, 0xf00 ;  /* 0x00000f0003087836 */ /* 0x000fe40000000000 */
[----:B------:R-:W-:Y:S10]  /*7230*/  @P5 BRA `(.L_x_87) ;  /* 0x0000000000345947 */ /* 0x000ff40003800000 */
[----:B------:R-:W5:Y:S01]  /*7240*/  LDS R0, [R22+0x1800] ;  /* 0x0018000016007984 */ /* 0x000f620000000800 */
[----:B------:R-:W5:Y:S01]  /*7250*/  LDCU UR5, c[0x0][0x3c4] ;  /* 0x00007880ff0577ac */ /* 0x000f620008000800 */
[----:B------:R-:W0:Y:S01]  /*7260*/  LDCU.64 UR8, c[0x0][0x3a0] ;  /* 0x00007400ff0877ac */ /* 0x000e220008000a00 */
[----:B-----5:R-:W-:Y:S02]  /*7270*/  SHF.R.U32.HI R6, RZ, UR5, R0 ;  /* 0x00000005ff067c19 */ /* 0x020fe40008011600 */
[----:B-1234-:R-:W-:Y:S02]  /*7280*/  LOP3.LUT R13, R0, 0x7fffffff, RZ, 0x3c, !PT ;  /* 0x7fffffff000d7812 */ /* 0x01efe400078e3cff */
[----:B------:R-:W-:-:S05]  /*7290*/  LOP3.LUT R6, R6, UR4, RZ, 0x30, !PT ;  /* 0x0000000406067c12 */ /* 0x000fca000f8e30ff */
[----:B------:R-:W-:-:S05]  /*72a0*/  IMAD R6, R6, 0x8, R7 ;  /* 0x0000000806067824 */ /* 0x000fca00078e0207 */
[----:B------:R-:W1:Y:S02]  /*72b0*/  LDS.64 R10, [R6+0x6600] ;  /* 0x00660000060a7984 */ /* 0x000e640000000a00 */
[----:B-1----:R-:W-:-:S05]  /*72c0*/  IADD3 R12, P5, PT, R10, R3, RZ ;  /* 0x000000030a0c7210 */ /* 0x002fca0007fbe0ff */
[----:B------:R-:W-:Y:S01]  /*72d0*/  IMAD.X R11, RZ, RZ, R11, P5 ;  /* 0x000000ffff0b7224 */ /* 0x000fe200028e060b */
[----:B0-----:R-:W-:-:S04]  /*72e0*/  LEA R10, P5, R12, UR8, 0x2 ;  /* 0x000000080c0a7c11 */ /* 0x001fc8000f8a10ff */
[----:B------:R-:W-:-:S05]  /*72f0*/  LEA.HI.X R11, R12, UR9, R11, 0x2, P5 ;  /* 0x000000090c0b7c11 */ /* 0x000fca000a8f140b */
[----:B------:R0:W-:Y:S04]  /*7300*/  STG.E desc[UR6][R10.64+0x1800], R13 ;  /* 0x0018000d0a007986 */ /* 0x0001e8000c101906 */
.L_x_87:
[----:B------:R-:W-:Y:S05]  /*7310*/  BSYNC.RECONVERGENT B0 ;  /* 0x0000000000007941 */ /* 0x000fea0003800200 */
.L_x_86:
        /* <DEDUP_REMOVED lines=9> */
[----:B01234-:R-:W-:Y:S02]  /*73b0*/  LOP3.LUT R13, R0, 0x7fffffff, RZ, 0x3c, !PT ;  /* 0x7fffffff000d7812 */ /* 0x01ffe400078e3cff */
[----:B------:R-:W-:-:S05]  /*73c0*/  LOP3.LUT R6, R6, UR4, RZ, 0x30, !PT ;  /* 0x0000000406067c12 */ /* 0x000fca000f8e30ff */
[----:B------:R-:W-:-:S05]  /*73d0*/  IMAD R6, R6, 0x8, R7 ;  /* 0x0000000806067824 */ /* 0x000fca00078e0207 */
[----:B------:R-:W0:Y:S02]  /*73e0*/  LDS.64 R10, [R6+0x6600] ;  /* 0x00660000060a7984 */ /* 0x000e240000000a00 */
[----:B0-----:R-:W-:-:S05]  /*73f0*/  IADD3 R12, P6, PT, R10, R3, RZ ;  /* 0x000000030a0c7210 */ /* 0x001fca0007fde0ff */
[----:B------:R-:W-:Y:S01]  /*7400*/  IMAD.X R11, RZ, RZ, R11, P6 ;  /* 0x000000ffff0b7224 */ /* 0x000fe200030e060b */
[----:B------:R-:W-:-:S04]  /*7410*/  LEA R10, P6, R12, UR8, 0x2 ;  /* 0x000000080c0a7c11 */ /* 0x000fc8000f8c10ff */
[----:B------:R-:W-:-:S05]  /*7420*/  LEA.HI.X R11, R12, UR9, R11, 0x2, P6 ;  /* 0x000000090c0b7c11 */ /* 0x000fca000b0f140b */
[----:B------:R0:W-:Y:S04]  /*7430*/  STG.E desc[UR6][R10.64+0x1e00], R13 ;  /* 0x001e000d0a007986 */ /* 0x0001e8000c101906 */
.L_x_89:
[----:B------:R-:W-:Y:S05]  /*7440*/  BSYNC.RECONVERGENT B0 ;  /* 0x0000000000007941 */ /* 0x000fea0003800200 */
.L_x_88:
        /* <DEDUP_REMOVED lines=18> */
.L_x_91:
[----:B------:R-:W-:Y:S05]  /*7570*/  BSYNC.RECONVERGENT B0 ;  /* 0x0000000000007941 */ /* 0x000fea0003800200 */
.L_x_90:
        /* <DEDUP_REMOVED lines=18> */
.L_x_93:
[----:B------:R-:W-:Y:S05]  /*76a0*/  BSYNC.RECONVERGENT B0 ;  /* 0x0000000000007941 */ /* 0x000fea0003800200 */
.L_x_92:
        /* <DEDUP_REMOVED lines=18> */
.L_x_95:
[----:B------:R-:W-:Y:S05]  /*77d0*/  BSYNC.RECONVERGENT B0 ;  /* 0x0000000000007941 */ /* 0x000fea0003800200 */
.L_x_94:
        /* <DEDUP_REMOVED lines=18> */
.L_x_97:
[----:B------:R-:W-:Y:S05]  /*7900*/  BSYNC.RECONVERGENT B0 ;  /* 0x0000000000007941 */ /* 0x000fea0003800200 */
.L_x_96:
[----:B------:R-:W-:Y:S01]  /*7910*/  NOP ;  /* 0x0000000000007918 */ /* 0x000fe20000000000 */
[----:B------:R-:W-:Y:S01]  /*7920*/  BSSY.RECONVERGENT B0, `(.L_x_98) ;  /* 0x0000011000007945 */ /* 0x000fe20003800200 */
[----:B------:R-:W-:Y:S02]  /*7930*/  ISETP.GE.AND P4, PT, R8, R9, PT ;  /* 0x000000090800720c */ /* 0x000fe40003f86270 */
[----:B------:R-:W-:Y:S01]  /*7940*/  LOP3.LUT R8, R3, 0x1800, RZ, 0xfc, !PT ;  /* 0x0000180003087812 */ /* 0x000fe200078efcff */
        /* <DEDUP_REMOVED lines=14> */
.L_x_99:
[----:B------:R-:W-:Y:S05]  /*7a30*/  BSYNC.RECONVERGENT B0 ;  /* 0x0000000000007941 */ /* 0x000fea0003800200 */
.L_x_98:
[----:B------:R-:W-:Y:S01]  /*7a40*/  NOP ;  /* 0x0000000000007918 */ /* 0x000fe20000000000 */
[----:B------:R-:W-:Y:S01]  /*7a50*/  BSSY.RECONVERGENT B0, `(.L_x_100) ;  /* 0x0000010000007945 */ /* 0x000fe20003800200 */
[----:B------:R-:W-:-:S03]  /*7a60*/  ISETP.GE.AND P5, PT, R8, R9, PT ;  /* 0x000000090800720c */ /* 0x000fc60003fa6270 */
        /* <DEDUP_REMOVED lines=14> */
.L_x_101:
[----:B------:R-:W-:Y:S05]  /*7b50*/  BSYNC.RECONVERGENT B0 ;  /* 0x0000000000007941 */ /* 0x000fea0003800200 */
.L_x_100:
[----:B------:R-:W-:Y:S01]  /*7b60*/  NOP ;  /* 0x0000000000007918 */ /* 0x000fe20000000000 */
[----:B------:R-:W-:Y:S04]  /*7b70*/  BSSY.RECONVERGENT B0, `(.L_x_102) ;  /* 0x000000f000007945 */ /* 0x000fe80003800200 */
[----:B------:R-:W-:Y:S05]  /*7b80*/  @P1 BRA `(.L_x_103) ;  /* 0x0000000000341947 */ /* 0x000fea0003800000 */
        /* <DEDUP_REMOVED lines=13> */
.L_x_103:
[----:B------:R-:W-:Y:S05]  /*7c60*/  BSYNC.RECONVERGENT B0 ;  /* 0x0000000000007941 */ /* 0x000fea0003800200 */
.L_x_102:
        /* <DEDUP_REMOVED lines=16> */
.L_x_105:
[----:B------:R-:W-:Y:S05]  /*7d70*/  BSYNC.RECONVERGENT B0 ;  /* 0x0000000000007941 */ /* 0x000fea0003800200 */
.L_x_104:
        /* <DEDUP_REMOVED lines=16> */
.L_x_107:
[----:B------:R-:W-:Y:S05]  /*7e80*/  BSYNC.RECONVERGENT B0 ;  /* 0x0000000000007941 */ /* 0x000fea0003800200 */
.L_x_106:
        /* <DEDUP_REMOVED lines=16> */
.L_x_109:
[----:B------:R-:W-:Y:S05]  /*7f90*/  BSYNC.RECONVERGENT B0 ;  /* 0x0000000000007941 */ /* 0x000fea0003800200 */
.L_x_108:
[----:B------:R-:W-:Y:S01]  /*7fa0*/  NOP ;  /* 0x0000000000007918 */ /* 0x000fe20000000000 */
[----:B------:R-:W-:Y:S04]  /*7fb0*/  BSSY.RECONVERGENT B0, `(.L_x_110) ;  /* 0x000000f000007945 */ /* 0x000fe80003800200 */
[----:B------:R-:W-:Y:S05]  /*7fc0*/  @P5 BRA `(.L_x_111) ;  /* 0x0000000000345947 */ /* 0x000fea0003800000 */
[----:B------:R-:W5:Y:S01]  /*7fd0*/  LDS R0, [R22+0x6000] ;  /* 0x0060000016007984 */ /* 0x000f620000000800 */
[----:B------:R-:W5:Y:S01]  /*7fe0*/  LDCU UR5, c[0x0][0x3c4] ;  /* 0x00007880ff0577ac */ /* 0x000f620008000800 */
[----:B------:R-:W1:Y:S01]  /*7ff0*/  LDCU.64 UR8, c[0x0][0x3a0] ;  /* 0x00007400ff0877ac */ /* 0x000e620008000a00 */
[----:B-----5:R-:W-:-:S04]  /*8000*/  SHF.R.U32.HI R6, RZ, UR5, R0 ;  /* 0x00000005ff067c19 */ /* 0x020fc80008011600 */
[----:B------:R-:W-:-:S05]  /*8010*/  LOP3.LUT R6, R6, UR4, RZ, 0x30, !PT ;  /* 0x0000000406067c12 */ /* 0x000fca000f8e30ff */
[----:B0-----:R-:W-:-:S05]  /*8020*/  IMAD R8, R6, 0x8, R7 ;  /* 0x0000000806087824 */ /* 0x001fca00078e0207 */
[----:B------:R-:W0:Y:S02]  /*8030*/  LDS.64 R6, [R8+0x6600] ;  /* 0x0066000008067984 */ /* 0x000e240000000a00 */
[----:B0-----:R-:W-:-:S05]  /*8040*/  IADD3 R9, P1, PT, R6, R3, RZ ;  /* 0x0000000306097210 */ /* 0x001fca0007f3e0ff */
[----:B-1234-:R-:W-:Y:S01]  /*8050*/  IMAD.X R10, RZ, RZ, R7, P1 ;  /* 0x000000ffff0a7224 */ /* 0x01efe200008e0607 */
[----:B------:R-:W-:-:S04]  /*8060*/  LEA R6, P1, R9, UR8, 0x2 ;  /* 0x0000000809067c11 */ /* 0x000fc8000f8210ff */
[----:B------:R-:W-:Y:S02]  /*8070*/  LEA.HI.X R7, R9, UR9, R10, 0x2, P1 ;  /* 0x0000000909077c11 */ /* 0x000fe400088f140a */
[----:B------:R-:W-:-:S05]  /*8080*/  LOP3.LUT R9, R0, 0x7fffffff, RZ, 0x3c, !PT ;  /* 0x7fffffff00097812 */ /* 0x000fca00078e3cff */
[----:B------:R0:W-:Y:S02]  /*8090*/  STG.E desc[UR6][R6.64+0x6000], R9 ;  /* 0x0060000906007986 */ /* 0x0001e4000c101906 */
.L_x_111:
[----:B------:R-:W-:Y:S05]  /*80a0*/  BSYNC.RECONVERGENT B0 ;  /* 0x0000000000007941 */ /* 0x000fea0003800200 */
.L_x_110:
[----:B------:R-:W-:Y:S01]  /*80b0*/  NOP ;  /* 0x0000000000007918 */ /* 0x000fe20000000000 */
.L_x_77:
[----:B------:R-:W5:Y:S01]  /*80c0*/  LDS R0, [R22] ;  /* 0x0000000016007984 */ /* 0x000f620000000800 */
[----:B------:R-:W5:Y:S03]  /*80d0*/  LDCU UR5, c[0x0][0x3c4] ;  /* 0x00007880ff0577ac */ /* 0x000f660008000800 */
[----:B01----:R-:W0:Y:S04]  /*80e0*/  LDS R6, [R22+0x600] ;  /* 0x0006000016067984 */ /* 0x003e280000000800 */
[----:B------:R-:W1:Y:S04]  /*80f0*/  LDS R7, [R22+0xc00] ;  /* 0x000c000016077984 */ /* 0x000e680000000800 */
[----:B------:R-:W1:Y:S04]  /*8100*/  LDS R8, [R22+0x1200] ;  /* 0x0012000016087984 */ /* 0x000e680000000800 */
[----:B------:R-:W1:Y:S04]  /*8110*/  LDS R9, [R22+0x1800] ;  /* 0x0018000016097984 */ /* 0x000e680000000800 */
[----:B--234-:R-:W2:Y:S04]  /*8120*/  LDS R10, [R22+0x1e00] ;  /* 0x001e0000160a7984 */ /* 0x01cea80000000800 */
[----:B------:R-:W3:Y:S04]  /*8130*/  LDS R11, [R22+0x2400] ;  /* 0x00240000160b7984 */ /* 0x000ee80000000800 */
[----:B------:R-:W4:Y:S04]  /*8140*/  LDS R12, [R22+0x2a00] ;  /* 0x002a0000160c7984 */ /* 0x000f280000000800 */
[----:B------:R-:W4:Y:S04]  /*8150*/  LDS R13, [R22+0x3000] ;  /* 0x00300000160d7984 */ /* 0x000f280000000800 */
[----:B------:R-:W4:Y:S04]  /*8160*/  LDS R14, [R22+0x3600] ;  /* 0x00360000160e7984 */ /* 0x000f280000000800 */
[----:B------:R-:W4:Y:S01]  /*8170*/  LDS R15, [R22+0x3c00] ;  /* 0x003c0000160f7984 */ /* 0x000f220000000800 */
[----:B-----5:R-:W-:-:S03]  /*8180*/  SHF.R.U32.HI R0, RZ, UR5, R0 ;  /* 0x00000005ff007c19 */ /* 0x020fc60008011600 */
[----:B------:R-:W5:Y:S01]  /*8190*/  LDS R16, [R22+0x4200] ;  /* 0x0042000016107984 */ /* 0x000f620000000800 */
[----:B0-----:R-:W-:-:S03]  /*81a0*/  SHF.R.U32.HI R6, RZ, UR5, R6 ;  /* 0x00000005ff067c19 */ /* 0x001fc60008011606 */
[----:B------:R-:W0:Y:S01]  /*81b0*/  LDS R17, [R22+0x4800] ;  /* 0x0048000016117984 */ /* 0x000e220000000800 */
[----:B-1----:R-:W-:-:S03]  /*81c0*/  SHF.R.U32.HI R7, RZ, UR5, R7 ;  /* 0x00000005ff077c19 */ /* 0x002fc60008011607 */
[----:B------:R-:W1:Y:S01]  /*81d0*/  LDS R18, [R22+0x4e00] ;  /* 0x004e000016127984 */ /* 0x000e620000000800 */
[----:B------:R-:W-:-:S03]  /*81e0*/  SHF.R.U32.HI R8, RZ, UR5, R8 ;  /* 0x00000005ff087c19 */ /* 0x000fc60008011608 */
[----:B------:R-:W1:Y:S01]  /*81f0*/  LDS R19, [R22+0x5400] ;  /* 0x0054000016137984 */ /* 0x000e620000000800 */
[----:B------:R-:W-:-:S03]  /*8200*/  SHF.R.U32.HI R9, RZ, UR5, R9 ;  /* 0x00000005ff097c19 */ /* 0x000fc60008011609 */
[----:B------:R-:W1:Y:S01]  /*8210*/  LDS R20, [R22+0x5a00] ;  /* 0x005a000016147984 */ /* 0x000e620000000800 */
[----:B--2---:R-:W-:-:S03]  /*8220*/  SHF.R.U32.HI R10, RZ, UR5, R10 ;  /* 0x00000005ff0a7c19 */ /* 0x004fc6000801160a */
[----:B------:R-:W2:Y:S01]  /*8230*/  LDS R21, [R22+0x6000] ;  /* 0x0060000016157984 */ /* 0x000ea20000000800 */
[----:B---3--:R-:W-:Y:S02]  /*8240*/  SHF.R.U32.HI R11, RZ, UR5, R11 ;  /* 0x00000005ff0b7c19 */ /* 0x008fe4000801160b */
[----:B----4-:R-:W-:Y:S02]  /*8250*/  SHF.R.U32.HI R12, RZ, UR5, R12 ;  /* 0x00000005ff0c7c19 */ /* 0x010fe4000801160c */
[----:B------:R-:W-:Y:S02]  /*8260*/  SHF.R.U32.HI R13, RZ, UR5, R13 ;  /* 0x00000005ff0d7c19 */ /* 0x000fe4000801160d */
[----:B------:R-:W-:Y:S02]  /*8270*/  SHF.R.U32.HI R43, RZ, UR5, R14 ;  /* 0x00000005ff2b7c19 */ /* 0x000fe4000801160e */
[----:B------:R-:W-:Y:S02]  /*8280*/  LOP3.LUT R14, R12, UR4, RZ, 0x30, !PT ;  /* 0x000000040c0e7c12 */ /* 0x000fe4000f8e30ff */
[----:B------:R-:W-:-:S02]  /*8290*/  SHF.R.U32.HI R44, RZ, UR5, R15 ;  /* 0x00000005ff2c7c19 */ /* 0x000fc4000801160f */
[----:B------:R-:W-:Y:S02]  /*82a0*/  LOP3.LUT R15, R11, UR4, RZ, 0x30, !PT ;  /* 0x000000040b0f7c12 */ /* 0x000fe4000f8e30ff */
[----:B-----5:R-:W-:Y:S02]  /*82b0*/  SHF.R.U32.HI R45, RZ, UR5, R16 ;  /* 0x00000005ff2d7c19 */ /* 0x020fe40008011610 */
[----:B------:R-:W-:Y:S02]  /*82c0*/  LOP3.LUT R16, R10, UR4, RZ, 0x30, !PT ;  /* 0x000000040a107c12 */ /* 0x000fe4000f8e30ff */
[----:B0-----:R-:W-:Y:S02]  /*82d0*/  SHF.R.U32.HI R46, RZ, UR5, R17 ;  /* 0x00000005ff2e7c19 */ /* 0x001fe40008011611 */
[----:B------:R-:W-:Y:S02]  /*82e0*/  LOP3.LUT R17, R9, UR4, RZ, 0x30, !PT ;  /* 0x0000000409117c12 */ /* 0x000fe4000f8e30ff */
[----:B-1----:R-:W-:-:S02]  /*82f0*/  SHF.R.U32.HI R47, RZ, UR5, R18 ;  /* 0x00000005ff2f7c19 */ /* 0x002fc40008011612 */
[----:B------:R-:W-:Y:S02]  /*8300*/  LOP3.LUT R18, R8, UR4, RZ, 0x30, !PT ;  /* 0x0000000408127c12 */ /* 0x000fe4000f8e30ff */
[----:B------:R-:W-:Y:S02]  /*8310*/  SHF.R.U32.HI R48, RZ, UR5, R19 ;  /* 0x00000005ff307c19 */ /* 0x000fe40008011613 */
[----:B------:R-:W-:Y:S02]  /*8320*/  LOP3.LUT R19, R7, UR4, RZ, 0x30, !PT ;  /* 0x0000000407137c12 */ /* 0x000fe4000f8e30ff */
[----:B------:R-:W-:Y:S02]  /*8330*/  SHF.R.U32.HI R49, RZ, UR5, R20 ;  /* 0x00000005ff317c19 */ /* 0x000fe40008011614 */
[----:B------:R-:W-:Y:S02]  /*8340*/  LOP3.LUT R20, R6, UR4, RZ, 0x30, !PT ;  /* 0x0000000406147c12 */ /* 0x000fe4000f8e30ff */
[----:B--2---:R-:W-:-:S02]  /*8350*/  SHF.R.U32.HI R50, RZ, UR5, R21 ;  /* 0x00000005ff327c19 */ /* 0x004fc40008011615 */
[----:B------:R-:W-:Y:S02]  /*8360*/  LOP3.LUT R21, R0, UR4, RZ, 0x30, !PT ;  /* 0x0000000400157c12 */ /* 0x000fe4000f8e30ff */
[----:B------:R-:W-:Y:S02]  /*8370*/  LOP3.LUT R13, R13, UR4, RZ, 0x30, !PT ;  /* 0x000000040d0d7c12 */ /* 0x000fe4000f8e30ff */
[----:B------:R-:W-:Y:S02]  /*8380*/  LOP3.LUT R12, R43, UR4, RZ, 0x30, !PT ;  /* 0x000000042b0c7c12 */ /* 0x000fe4000f8e30ff */
[----:B------:R-:W-:Y:S02]  /*8390*/  LOP3.LUT R11, R44, UR4, RZ, 0x30, !PT ;  /* 0x000000042c0b7c12 */ /* 0x000fe4000f8e30ff */
[----:B------:R-:W-:Y:S02]  /*83a0*/  LOP3.LUT R10, R45, UR4, RZ, 0x30, !PT ;  /* 0x000000042d0a7c12 */ /* 0x000fe4000f8e30ff */
[----:B------:R-:W-:-:S02]  /*83b0*/  LOP3.LUT R9, R46, UR4, RZ, 0x30, !PT ;  /* 0x000000042e097c12 */ /* 0x000fc4000f8e30ff */
[----:B------:R-:W-:Y:S02]  /*83c0*/  LOP3.LUT R8, R47, UR4, RZ, 0x30, !PT ;  /* 0x000000042f087c12 */ /* 0x000fe4000f8e30ff */
[----:B------:R-:W-:Y:S02]  /*83d0*/  LOP3.LUT R7, R48, UR4, RZ, 0x30, !PT ;  /* 0x0000000430077c12 */ /* 0x000fe4000f8e30ff */
[----:B------:R-:W-:Y:S02]  /*83e0*/  LOP3.LUT R6, R49, UR4, RZ, 0x30, !PT ;  /* 0x0000000431067c12 */ /* 0x000fe4000f8e30ff */
[----:B------:R-:W-:Y:S01]  /*83f0*/  LOP3.LUT R0, R50, UR4, RZ, 0x30, !PT ;  /* 0x0000000432007c12 */ /* 0x000fe2000f8e30ff */
[----:B------:R-:W-:Y:S06]  /*8400*/  @P0 BRA `(.L_x_112) ;  /* 0x0000000000640947 */ /* 0x000fec0003800000 */
[----:B------:R-:W0:Y:S01]  /*8410*/  LDCU.64 UR4, c[0x0][0x3b8] ;  /* 0x00007700ff0477ac */ /* 0x000e220008000a00 */
[----:B------:R-:W-:Y:S01]  /*8420*/  IMAD R5, R42, 0x1980, RZ ;  /* 0x000019802a057824 */ /* 0x000fe200078e02ff */
[----:B------:R-:W-:-:S04]  /*8430*/  LOP3.LUT R2, R41, 0x1f, R3, 0xf8, !PT ;  /* 0x0000001f29027812 */ /* 0x000fc800078ef803 */
[----:B------:R-:W-:-:S04]  /*8440*/  IADD3 R3, P1, PT, R5, R2, RZ ;  /* 0x0000000205037210 */ /* 0x000fc80007f3e0ff */
[----:B------:R-:W-:Y:S02]  /*8450*/  LEA.HI.X.SX32 R4, R5, RZ, 0x1, P1 ;  /* 0x000000ff05047211 */ /* 0x000fe400008f0eff */
[----:B0-----:R-:W-:-:S04]  /*8460*/  LEA R2, P1, R3, UR4, 0x2 ;  /* 0x0000000403027c11 */ /* 0x001fc8000f8210ff */
        /* <DEDUP_REMOVED lines=19> */
.L_x_112:
[----:B------:R-:W-:Y:S01]  /*85a0*/  IMAD.IADD R60, R23, 0x1, -R54 ;  /* 0x00000001173c7824 */ /* 0x000fe200078e0a36 */
[----:B------:R-:W0:Y:S01]  /*85b0*/  LDCU.64 UR4, c[0x0][0x3b8] ;  /* 0x00007700ff0477ac */ /* 0x000e220008000a00 */
[----:B------:R-:W-:-:S03]  /*85c0*/  VIADD R3, R57, 0x20 ;  /* 0x0000002039037836 */ /* 0x000fc60000000000 */
[-C--:B------:R-:W-:Y:S02]  /*85d0*/  ISETP.GE.AND P2, PT, R57, R60.reuse, PT ;  /* 0x0000003c3900720c */ /* 0x080fe40003f46270 */
[----:B------:R-:W-:Y:S01]  /*85e0*/  ISETP.GE.AND P1, PT, R3, R60, PT ;  /* 0x0000003c0300720c */ /* 0x000fe20003f26270 */
[----:B------:R-:W-:-:S05]  /*85f0*/  VIADD R3, R57, 0x40 ;  /* 0x0000004039037836 */ /* 0x000fca0000000000 */
[----:B------:R-:W-:Y:S01]  /*8600*/  ISETP.GE.AND P5, PT, R3, R60, PT ;  /* 0x0000003c0300720c */ /* 0x000fe20003fa6270 */
[----:B------:R-:W-:-:S05]  /*8610*/  VIADD R3, R57, 0x60 ;  /* 0x0000006039037836 */ /* 0x000fca0000000000 */
[----:B------:R-:W-:Y:S01]  /*8620*/  ISETP.GE.AND P4, PT, R3, R60, PT ;  /* 0x0000003c0300720c */ /* 0x000fe20003f86270 */
[----:B------:R-:W-:Y:S01]  /*8630*/  VIADD R3, R57, 0x80 ;  /* 0x0000008039037836 */ /* 0x000fe20000000000 */
[----:B0-----:R-:W-:Y:S01]  /*8640*/  IADD3 R2, P6, PT, R5, UR4, RZ ;  /* 0x0000000405027c10 */ /* 0x001fe2000ffde0ff */
[----:B------:R-:W-:-:S03]  /*8650*/  VIADD R5, R57, 0xa0 ;  /* 0x000000a039057836 */ /* 0x000fc60000000000 */
[-C--:B------:R-:W-:Y:S02]  /*8660*/  ISETP.GE.AND P3, PT, R3, R60.reuse, PT ;  /* 0x0000003c0300720c */ /* 0x080fe40003f66270 */
[----:B------:R-:W-:Y:S02]  /*8670*/  IADD3.X R3, PT, PT, R4, UR5, RZ, P6, !PT ;  /* 0x0000000504037c10 */ /* 0x000fe4000b7fe4ff */
[-C--:B------:R-:W-:Y:S01]  /*8680*/  ISETP.GE.AND P6, PT, R5, R60.reuse, PT ;  /* 0x0000003c0500720c */ /* 0x080fe20003fc6270 */
[----:B------:R-:W-:Y:S02]  /*8690*/  VIADD R5, R57, 0xc0 ;  /* 0x000000c039057836 */ /* 0x000fe40000000000 */
[----:B------:R-:W5:Y:S03]  /*86a0*/  @!P2 LDG.E R41, desc[UR6][R2.64] ;  /* 0x000000060229a981 */ /* 0x000f66000c1e1900 */
[-C--:B------:R-:W-:Y:S01]  /*86b0*/  ISETP.GE.AND P2, PT, R5, R60.reuse, PT ;  /* 0x0000003c0500720c */ /* 0x080fe20003f46270 */
[----:B------:R-:W-:Y:S01]  /*86c0*/  VIADD R5, R57, 0xe0 ;  /* 0x000000e039057836 */ /* 0x000fe20000000000 */
[----:B------:R-:W5:Y:S04]  /*86d0*/  @!P1 LDG.E R44, desc[UR6][R2.64+0x80] ;  /* 0x00008006022c9981 */ /* 0x000f68000c1e1900 */
[----:B------:R-:W-:Y:S01]  /*86e0*/  ISETP.GE.AND P1, PT, R5, R60, PT ;  /* 0x0000003c0500720c */ /* 0x000fe20003f26270 */
[----:B------:R-:W-:Y:S01]  /*86f0*/  VIADD R59, R57, 0x100 ;  /* 0x00000100393b7836 */ /* 0x000fe20000000000 */
[----:B------:R-:W5:Y:S04]  /*8700*/  @!P5 LDG.E R43, desc[UR6][R2.64+0x100] ;  /* 0x00010006022bd981 */ /* 0x000f68000c1e1900 */
[----:B------:R-:W5:Y:S04]  /*8710*/  @!P4 LDG.E R46, desc[UR6][R2.64+0x180] ;  /* 0x00018006022ec981 */ /* 0x000f68000c1e1900 */
[----:B------:R-:W5:Y:S03]  /*8720*/  @!P2 LDG.E R47, desc[UR6][R2.64+0x300] ;  /* 0x00030006022fa981 */ /* 0x000f66000c1e1900 */
[C---:B------:R-:W-:Y:S01]  /*8730*/  @!P1 IADD3 R5, P2, PT, R54.reuse, R57, RZ ;  /* 0x0000003936059210 */ /* 0x040fe20007f5e0ff */
[----:B------:R-:W5:Y:S03]  /*8740*/  @!P3 LDG.E R45, desc[UR6][R2.64+0x200] ;  /* 0x00020006022db981 */ /* 0x000f66000c1e1900 */
[----:B------:R-:W-:Y:S01]  /*8750*/  @!P1 LEA.HI.X.SX32 R62, R54, RZ, 0x1, P2 ;  /* 0x000000ff363e9211 */ /* 0x000fe200010f0eff */
[----:B------:R0:W5:Y:S01]  /*8760*/  @!P6 LDG.E R48, desc[UR6][R2.64+0x280] ;  /* 0x000280060230e981 */ /* 0x000162000c1e1900 */
[----:B------:R-:W-:-:S04]  /*8770*/  @!P1 LEA R4, P2, R5, UR4, 0x2 ;  /* 0x0000000405049c11 */ /* 0x000fc8000f8410ff */
[----:B------:R-:W-:-:S05]  /*8780*/  @!P1 LEA.HI.X R5, R5, UR5, R62, 0x2, P2 ;  /* 0x0000000505059c11 */ /* 0x000fca00090f143e */
[----:B------:R1:W5:Y:S01]  /*8790*/  @!P1 LDG.E R50, desc[UR6][R4.64+0x380] ;  /* 0x0003800604329981 */ /* 0x000362000c1e1900 */
[----:B------:R-:W-:-:S13]  /*87a0*/  ISETP.GE.AND P1, PT, R59, R60, PT ;  /* 0x0000003c3b00720c */ /* 0x000fda0003f26270 */
[----:B------:R-:W-:-:S04]  /*87b0*/  @!P1 IADD3 R59, P2, PT, R54, R57, RZ ;  /* 0x00000039363b9210 */ /* 0x000fc80007f5e0ff */
[----:B------:R-:W-:Y:S02]  /*87c0*/  @!P1 LEA.HI.X.SX32 R62, R54, RZ, 0x1, P2 ;  /* 0x000000ff363e9211 */ /* 0x000fe400010f0eff */
[----:B0-----:R-:W-:-:S04]  /*87d0*/  @!P1 LEA R2, P2, R59, UR4, 0x2 ;  /* 0x000000043b029c11 */ /* 0x001fc8000f8410ff */
[----:B------:R-:W-:Y:S01]  /*87e0*/  @!P1 LEA.HI.X R3, R59, UR5, R62, 0x2, P2 ;  /* 0x000000053b039c11 */ /* 0x000fe200090f143e */
[----:B------:R-:W-:-:S04]  /*87f0*/  VIADD R59, R57, 0x120 ;  /* 0x00000120393b7836 */ /* 0x000fc80000000000 */
[----:B------:R0:W5:Y:S01]  /*8800*/  @!P1 LDG.E R49, desc[UR6][R2.64+0x400] ;  /* 0x0004000602319981 */ /* 0x000162000c1e1900 */
[----:B------:R-:W-:-:S13]  /*8810*/  ISETP.GE.AND P1, PT, R59, R60, PT ;  /* 0x0000003c3b00720c */ /* 0x000fda0003f26270 */
[----:B------:R-:W-:-:S04]  /*8820*/  @!P1 IADD3 R59, P2, PT, R54, R57, RZ ;  /* 0x00000039363b9210 */ /* 0x000fc80007f5e0ff */
[----:B------:R-:W-:Y:S02]  /*8830*/  @!P1 LEA.HI.X.SX32 R62, R54, RZ, 0x1, P2 ;  /* 0x000000ff363e9211 */ /* 0x000fe400010f0eff */
[----:B-1----:R-:W-:-:S04]  /*8840*/  @!P1 LEA R4, P2, R59, UR4, 0x2 ;  /* 0x000000043b049c11 */ /* 0x002fc8000f8410ff */
[----:B------:R-:W-:Y:S01]  /*8850*/  @!P1 LEA.HI.X R5, R59, UR5, R62, 0x2, P2 ;  /* 0x000000053b059c11 */ /* 0x000fe200090f143e */
[----:B------:R-:W-:-:S04]  /*8860*/  VIADD R59, R57, 0x140 ;  /* 0x00000140393b7836 */ /* 0x000fc80000000000 */
        /* <DEDUP_REMOVED lines=9> */
[----:B------:R-:W-:-:S05]  /*8900*/  @!P1 IMAD R62, R42, 0x1980, RZ ;  /* 0x000019802a3e9824 */ /* 0x000fca00078e02ff */
[----:B-1----:R-:W-:-:S04]  /*8910*/  @!P1 IADD3 R5, P2, PT, R62, R57, RZ ;  /* 0x000000393e059210 */ /* 0x002fc80007f5e0ff */
[----:B------:R-:W-:Y:S02]  /*8920*/  @!P1 LEA.HI.X.SX32 R62, R62, RZ, 0x1, P2 ;  /* 0x000000ff3e3e9211 */ /* 0x000fe400010f0eff */
[----:B------:R-:W-:Y:S01]  /*8930*/  @!P1 LEA R4, P2, R5, UR4, 0x2 ;  /* 0x0000000405049c11 */ /* 0x000fe2000f8410ff */
[----:B------:R-:W-:-:S03]  /*8940*/  VIADD R59, R57, 0x180 ;  /* 0x00000180393b7836 */ /* 0x000fc60000000000 */
[----:B------:R-:W-:-:S05]  /*8950*/  @!P1 LEA.HI.X R5, R5, UR5, R62, 0x2, P2 ;  /* 0x0000000505059c11 */ /* 0x000fca00090f143e */
[----:B------:R1:W5:Y:S01]  /*8960*/  @!P1 LDG.E R56, desc[UR6][R4.64+0x580] ;  /* 0x0005800604389981 */ /* 0x000362000c1e1900 */
[----:B------:R-:W-:-:S13]  /*8970*/  ISETP.GE.AND P1, PT, R59, R60, PT ;  /* 0x0000003c3b00720c */ /* 0x000fda0003f26270 */
[----:B0-----:R-:W-:-:S05]  /*8980*/  @!P1 IMAD R2, R42, 0x1980, RZ ;  /* 0x000019802a029824 */ /* 0x001fca00078e02ff */
[----:B------:R-:W-:-:S04]  /*8990*/  @!P1 IADD3 R3, P2, PT, R2, R57, RZ ;  /* 0x0000003902039210 */ /* 0x000fc80007f5e0ff */
[----:B------:R-:W-:Y:S02]  /*89a0*/  @!P1 LEA.HI.X.SX32 R62, R2, RZ, 0x1, P2 ;  /* 0x000000ff023e9211 */ /* 0x000fe400010f0eff */
[----:B------:R-:W-:Y:S01]  /*89b0*/  @!P1 LEA R2, P2, R3, UR4, 0x2 ;  /* 0x0000000403029c11 */ /* 0x000fe2000f8410ff */
[----:B------:R-:W-:-:S03]  /*89c0*/  VIADD R59, R57, 0x1a0 ;  /* 0x000001a0393b7836 */ /* 0x000fc60000000000 */
[----:B------:R-:W-:-:S05]  /*89d0*/  @!P1 LEA.HI.X R3, R3, UR5, R62, 0x2, P2 ;  /* 0x0000000503039c11 */ /* 0x000fca00090f143e */
[----:B------:R0:W5:Y:S01]  /*89e0*/  @!P1 LDG.E R53, desc[UR6][R2.64+0x600] ;  /* 0x0006000602359981 */ /* 0x000162000c1e1900 */
[----:B------:R-:W-:-:S13]  /*89f0*/  ISETP.GE.AND P1, PT, R59, R60, PT ;  /* 0x0000003c3b00720c */ /* 0x000fda0003f26270 */
[----:B-1----:R-:W-:-:S05]  /*8a00*/  @!P1 IMAD R4, R42, 0x1980, RZ ;  /* 0x000019802a049824 */ /* 0x002fca00078e02ff */
[----:B------:R-:W-:-:S04]  /*8a10*/  @!P1 IADD3 R5, P2, PT, R4, R57, RZ ;  /* 0x0000003904059210 */ /* 0x000fc80007f5e0ff */
[----:B------:R-:W-:Y:S02]  /*8a20*/  @!P1 LEA.HI.X.SX32 R62, R4, RZ, 0x1, P2 ;  /* 0x000000ff043e9211 */ /* 0x000fe400010f0eff */
[----:B------:R-:W-:Y:S01]  /*8a30*/  @!P1 LEA R4, P2, R5, UR4, 0x2 ;  /* 0x0000000405049c11 */ /* 0x000fe2000f8410ff */
[----:B------:R-:W-:-:S03]  /*8a40*/  VIADD R59, R57, 0x1c0 ;  /* 0x000001c0393b7836 */ /* 0x000fc60000000000 */
[----:B------:R-:W-:-:S05]  /*8a50*/  @!P1 LEA.HI.X R5, R5, UR5, R62, 0x2, P2 ;  /* 0x0000000505059c11 */ /* 0x000fca00090f143e */
[----:B------:R1:W5:Y:S01]  /*8a60*/  @!P1 LDG.E R54, desc[UR6][R4.64+0x680] ;  /* 0x0006800604369981 */ /* 0x000362000c1e1900 */
[----:B------:R-:W-:Y:S01]  /*8a70*/  ISETP.GE.AND P1, PT, R59, R60, PT ;  /* 0x0000003c3b00720c */ /* 0x000fe20003f26270 */
[----:B------:R-:W-:-:S05]  /*8a80*/  VIADD R59, R57, 0x200 ;  /* 0x00000200393b7836 */ /* 0x000fca0000000000 */
[----:B------:R-:W-:-:S07]  /*8a90*/  ISETP.GE.AND P3, PT, R59, R60, PT ;  /* 0x0000003c3b00720c */ /* 0x000fce0003f66270 */
[----:B0-----:R-:W-:-:S05]  /*8aa0*/  @!P1 IMAD R2, R42, 0x1980, RZ ;  /* 0x000019802a029824 */ /* 0x001fca00078e02ff */
[C---:B------:R-:W-:Y:S01]  /*8ab0*/  @!P1 IADD3 R3, P2, PT, R2.reuse, R57, RZ ;  /* 0x0000003902039210 */ /* 0x040fe20007f5e0ff */
[----:B------:R-:W0:Y:S03]  /*8ac0*/  @!P3 S2R R59, SR_TID.X ;  /* 0x00000000003bb919 */ /* 0x000e260000002100 */
[----:B------:R-:W-:Y:S02]  /*8ad0*/  @!P1 LEA.HI.X.SX32 R62, R2, RZ, 0x1, P2 ;  /* 0x000000ff023e9211 */ /* 0x000fe400010f0eff */
[----:B------:R-:W-:Y:S01]  /*8ae0*/  @!P1 LEA R2, P2, R3, UR4, 0x2 ;  /* 0x0000000403029c11 */ /* 0x000fe2000f8410ff */
[----:B-1----:R-:W-:-:S03]  /*8af0*/  VIADD R5, R57, 0x1e0 ;  /* 0x000001e039057836 */ /* 0x002fc60000000000 */
[----:B------:R-:W-:-:S05]  /*8b00*/  @!P1 LEA.HI.X R3, R3, UR5, R62, 0x2, P2 ;  /* 0x0000000503039c11 */ /* 0x000fca00090f143e */
[----:B------:R0:W5:Y:S01]  /*8b10*/  @!P1 LDG.E R51, desc[UR6][R2.64+0x700] ;  /* 0x0007000602339981 */ /* 0x000162000c1e1900 */
[----:B------:R-:W-:-:S13]  /*8b20*/  ISETP.GE.AND P1, PT, R5, R60, PT ;  /* 0x0000003c0500720c */ /* 0x000fda0003f26270 */
[----:B------:R-:W-:-:S05]  /*8b30*/  @!P1 IMAD R4, R42, 0x1980, RZ ;  /* 0x000019802a049824 */ /* 0x000fca00078e02ff */
[C---:B------:R-:W-:Y:S02]  /*8b40*/  @!P1 IADD3 R5, P2, PT, R4.reuse, R57, RZ ;  /* 0x0000003904059210 */ /* 0x040fe40007f5e0ff */
[----:B0-----:R-:W-:Y:S02]  /*8b50*/  @!P3 LOP3.LUT R2, R59, 0x3e0, RZ, 0xc0, !PT ;  /* 0x000003e03b02b812 */ /* 0x001fe400078ec0ff */
[----:B------:R-:W-:Y:S02]  /*8b60*/  @!P1 LEA.HI.X.SX32 R60, R4, RZ, 0x1, P2 ;  /* 0x000000ff043c9211 */ /* 0x000fe400010f0eff */
[----:B------:R-:W-:Y:S02]  /*8b70*/  @!P1 LEA R4, P2, R5, UR4, 0x2 ;  /* 0x0000000405049c11 */ /* 0x000fe4000f8410ff */
[----:B------:R-:W-:Y:S01]  /*8b80*/  @!P3 LOP3.LUT R59, R59, 0x1f, RZ, 0xc0, !PT ;  /* 0x0000001f3b3bb812 */ /* 0x000fe200078ec0ff */
[----:B------:R-:W-:Y:S01]  /*8b90*/  @!P3 IMAD R3, R42, 0x1980, RZ ;  /* 0x000019802a03b824 */ /* 0x000fe200078e02ff */
[----:B------:R-:W-:-:S03]  /*8ba0*/  @!P1 LEA.HI.X R5, R5, UR5, R60, 0x2, P2 ;  /* 0x0000000505059c11 */ /* 0x000fc600090f143c */
[----:B------:R-:W-:Y:S02]  /*8bb0*/  @!P3 IMAD R2, R2, 0x11, R59 ;  /* 0x000000110202b824 */ /* 0x000fe400078e023b */
[----:B------:R1:W5:Y:S03]  /*8bc0*/  @!P1 LDG.E R58, desc[UR6][R4.64+0x780] ;  /* 0x00078006043a9981 */ /* 0x000366000c1e1900 */
[----:B------:R-:W-:-:S04]  /*8bd0*/  @!P3 IADD3 R59, P1, PT, R3, R2, RZ ;  /* 0x00000002033bb210 */ /* 0x000fc80007f3e0ff */
[----:B------:R-:W-:Y:S02]  /*8be0*/  @!P3 LEA.HI.X.SX32 R60, R3, RZ, 0x1, P1 ;  /* 0x000000ff033cb211 */ /* 0x000fe400008f0eff */
[----:B------:R-:W-:-:S04]  /*8bf0*/  @!P3 LEA R2, P1, R59, UR4, 0x2 ;  /* 0x000000043b02bc11 */ /* 0x000fc8000f8210ff */
[----:B------:R-:W-:-:S05]  /*8c00*/  @!P3 LEA.HI.X R3, R59, UR5, R60, 0x2, P1 ;  /* 0x000000053b03bc11 */ /* 0x000fca00088f143c */
[----:B------:R1:W5:Y:S04]  /*8c10*/  @!P3 LDG.E R57, desc[UR6][R2.64+0x800] ;  /* 0x000800060239b981 */ /* 0x000368000c1e1900 */
.L_x_113:
[----:B------:R-:W-:Y:S08]  /*8c20*/  BAR.SYNC.DEFER_BLOCKING 0x0 ;  /* 0x0000000000007b1d */ /* 0x000ff00000010000 */
[----:B------:R-:W2:Y:S01]  /*8c30*/  S2UR UR5, SR_CgaCtaId ;  /* 0x00000000000579c3 */ /* 0x000ea20000008800 */
[----:B------:R-:W-:Y:S01]  /*8c40*/  UMOV UR4, 0x400 ;  /* 0x0000040000047882 */ /* 0x000fe20000000000 */
[----:B01----:R-:W0:Y:S01]  /*8c50*/  S2R R2, SR_TID.X ;  /* 0x0000000000027919 */ /* 0x003e220000002100 */
[----:B-----5:R1:W-:Y:S04]  /*8c60*/  STS [R40+-0x4], R41 ;  /* 0xfffffc2928007388 */ /* 0x0203e80000000800 */
[----:B------:R1:W-:Y:S01]  /*8c70*/  STS [R39+-0x4], R44 ;  /* 0xfffffc2c27007388 */ /* 0x0003e20000000800 */
[----:B--2---:R-:W-:-:S03]  /*8c80*/  ULEA UR4, UR5, UR4, 0x18 ;  /* 0x0000000405047291 */ /* 0x004fc6000f8ec0ff */
[----:B------:R1:W-:Y:S04]  /*8c90*/  STS [R38+-0x4], R43 ;  /* 0xfffffc2b26007388 */ /* 0x0003e80000000800 */
        /* <DEDUP_REMOVED lines=13> */
[----:B------:R1:W-:Y:S01]  /*8d70*/  STS [R24+-0x4], R57 ;  /* 0xfffffc3918007388 */ /* 0x0003e20000000800 */
[----:B------:R-:W-:Y:S06]  /*8d80*/  BAR.SYNC.DEFER_BLOCKING 0x0 ;  /* 0x0000000000007b1d */ /* 0x000fec0000010000 */
[----:B0-----:R-:W-:Y:S05]  /*8d90*/  @P0 BRA `(.L_x_114) ;  /* 0x00000008006c0947 */ /* 0x001fea0003800000 */
[----:B------:R-:W-:Y:S01]  /*8da0*/  LEA R21, R21, UR4, 0x3 ;  /* 0x0000000415157c11 */ /* 0x000fe2000f8e18ff */
[----:B------:R-:W-:Y:S01]  /*8db0*/  LDS R3, [R22] ;  /* 0x0000000016037984 */ /* 0x000fe20000000800 */
[----:B------:R-:W0:Y:S01]  /*8dc0*/  LDCU.64 UR8, c[0x0][0x3b0] ;  /* 0x00007600ff0877ac */ /* 0x000e220008000a00 */
[----:B-1----:R-:W-:Y:S02]  /*8dd0*/  LEA R26, R20, UR4, 0x3 ;  /* 0x00000004141a7c11 */ /* 0x002fe4000f8e18ff */
[----:B------:R-:W1:Y:S01]  /*8de0*/  LDS.64 R4, [R21+0x6600] ;  /* 0x0066000015047984 */ /* 0x000e620000000a00 */
[----:B------:R-:W-:Y:S02]  /*8df0*/  LEA R19, R19, UR4, 0x3 ;  /* 0x0000000413137c11 */ /* 0x000fe4000f8e18ff */
[----:B------:R-:W-:Y:S02]  /*8e00*/  LEA R17, R17, UR4, 0x3 ;  /* 0x0000000411117c11 */ /* 0x000fe4000f8e18ff */
[----:B------:R-:W-:-:S02]  /*8e10*/  LEA R15, R15, UR4, 0x3 ;  /* 0x000000040f0f7c11 */ /* 0x000fc4000f8e18ff */
[----:B------:R-:W-:Y:S02]  /*8e20*/  LEA R13, R13, UR4, 0x3 ;  /* 0x000000040d0d7c11 */ /* 0x000fe4000f8e18ff */
[----:B------:R-:W-:Y:S02]  /*8e30*/  LEA R11, R11, UR4, 0x3 ;  /* 0x000000040b0b7c11 */ /* 0x000fe4000f8e18ff */
[----:B------:R-:W-:Y:S02]  /*8e40*/  LEA R9, R9, UR4, 0x3 ;  /* 0x0000000409097c11 */ /* 0x000fe4000f8e18ff */
[----:B------:R-:W-:Y:S02]  /*8e50*/  LEA R7, R7, UR4, 0x3 ;  /* 0x0000000407077c11 */ /* 0x000fe4000f8e18ff */
[----:B-1----:R-:W-:-:S05]  /*8e60*/  IADD3 R4, P0, PT, R4, R2, RZ ;  /* 0x0000000204047210 */ /* 0x002fca0007f1e0ff */
[----:B------:R-:W-:Y:S01]  /*8e70*/  IMAD.X R5, RZ, RZ, R5, P0 ;  /* 0x000000ffff057224 */ /* 0x000fe200000e0605 */
[----:B0-----:R-:W-:-:S04]  /*8e80*/  LEA R24, P0, R4, UR8, 0x2 ;  /* 0x0000000804187c11 */ /* 0x001fc8000f8010ff */
[----:B------:R-:W-:-:S05]  /*8e90*/  LEA.HI.X R25, R4, UR9, R5, 0x2, P0 ;  /* 0x0000000904197c11 */ /* 0x000fca00080f1405 */
[----:B------:R-:W-:Y:S01]  /*8ea0*/  STG.E desc[UR6][R24.64], R3 ;  /* 0x0000000318007986 */ /* 0x000fe2000c101906 */
[----:B------:R-:W-:-:S03]  /*8eb0*/  NOP ;  /* 0x0000000000007918 */ /* 0x000fc60000000000 */
[----:B------:R0:W1:Y:S04]  /*8ec0*/  LDS.64 R4, [R26+0x6600] ;  /* 0x006600001a047984 */ /* 0x0000680000000a00 */
[----:B------:R-:W2:Y:S01]  /*8ed0*/  LDS R23, [R22+0x600] ;  /* 0x0006000016177984 */ /* 0x000ea20000000800 */
[----:B0-----:R-:W-:Y:S02]  /*8ee0*/  LEA R26, R18, UR4, 0x3 ;  /* 0x00000004121a7c11 */ /* 0x001fe4000f8e18ff */
[----:B-1----:R-:W-:-:S05]  /*8ef0*/  IADD3 R4, P0, PT, R4, R2, RZ ;  /* 0x0000000204047210 */ /* 0x002fca0007f1e0ff */
[----:B------:R-:W-:Y:S01]  /*8f00*/  IMAD.X R5, RZ, RZ, R5, P0 ;  /* 0x000000ffff057224 */ /* 0x000fe200000e0605 */
[----:B------:R-:W-:-:S04]  /*8f10*/  LEA R20, P0, R4, UR8, 0x2 ;  /* 0x0000000804147c11 */ /* 0x000fc8000f8010ff */
[----:B------:R-:W-:-:S05]  /*8f20*/  LEA.HI.X R21, R4, UR9, R5, 0x2, P0 ;  /* 0x0000000904157c11 */ /* 0x000fca00080f1405 */
[----:B--2---:R-:W-:Y:S01]  /*8f30*/  STG.E desc[UR6][R20.64+0x600], R23 ;  /* 0x0006001714007986 */ /* 0x004fe2000c101906 */
[----:B------:R-:W-:-:S03]  /*8f40*/  NOP ;  /* 0x0000000000007918 */ /* 0x000fc60000000000 */
[----:B------:R-:W0:Y:S04]  /*8f50*/  LDS.64 R4, [R19+0x6600] ;  /* 0x0066000013047984 */ /* 0x000e280000000a00 */
[----:B------:R-:W1:Y:S01]  /*8f60*/  LDS R3, [R22+0xc00] ;  /* 0x000c000016037984 */ /* 0x000e620000000800 */
[----:B0-----:R-:W-:-:S05]  /*8f70*/  IADD3 R4, P0, PT, R4, R2, RZ ;  /* 0x0000000204047210 */ /* 0x001fca0007f1e0ff */
[----:B------:R-:W-:Y:S01]  /*8f80*/  IMAD.X R5, RZ, RZ, R5, P0 ;  /* 0x000000ffff057224 */ /* 0x000fe200000e0605 */
[----:B------:R-:W-:-:S04]  /*8f90*/  LEA R24, P0, R4, UR8, 0x2 ;  /* 0x0000000804187c11 */ /* 0x000fc8000f8010ff */
[----:B------:R-:W-:-:S05]  /*8fa0*/  LEA.HI.X R25, R4, UR9, R5, 0x2, P0 ;  /* 0x0000000904197c11 */ /* 0x000fca00080f1405 */
[----:B-1----:R0:W-:Y:S01]  /*8fb0*/  STG.E desc[UR6][R24.64+0xc00], R3 ;  /* 0x000c000318007986 */ /* 0x0021e2000c101906 */
[----:B------:R-:W-:-:S03]  /*8fc0*/  NOP ;  /* 0x0000000000007918 */ /* 0x000fc60000000000 */
[----:B------:R-:W1:Y:S04]  /*8fd0*/  LDS.64 R4, [R26+0x6600] ;  /* 0x006600001a047984 */ /* 0x000e680000000a00 */
        /* <DEDUP_REMOVED lines=99> */
[----:B-1----:R-:W-:Y:S01]  /*9610*/  STG.E desc[UR6][R10.64+0x5400], R3 ;  /* 0x005400030a007986 */ /* 0x002fe2000c101906 */
[----:B------:R-:W-:-:S03]  /*9620*/  NOP ;  /* 0x0000000000007918 */ /* 0x000fc60000000000 */
[----:B------:R-:W0:Y:S04]  /*9630*/  LDS.64 R4, [R12+0x6600] ;  /* 0x006600000c047984 */ /* 0x000e280000000a00 */
[----:B------:R-:W1:Y:S01]  /*9640*/  LDS R9, [R22+0x5a00] ;  /* 0x005a000016097984 */ /* 0x000e620000000800 */
[----:B0-----:R-:W-:-:S05]  /*9650*/  IADD3 R4, P0, PT, R4, R2, RZ ;  /* 0x0000000204047210 */ /* 0x001fca0007f1e0ff */
[----:B------:R-:W-:Y:S01]  /*9660*/  IMAD.X R5, RZ, RZ, R5, P0 ;  /* 0x000000ffff057224 */ /* 0x000fe200000e0605 */
[----:B------:R-:W-:-:S04]  /*9670*/  LEA R6, P0, R4, UR8, 0x2 ;  /* 0x0000000804067c11 */ /* 0x000fc8000f8010ff */
[----:B------:R-:W-:Y:S02]  /*9680*/  LEA.HI.X R7, R4, UR9, R5, 0x2, P0 ;  /* 0x0000000904077c11 */ /* 0x000fe400080f1405 */
[----:B------:R-:W-:-:S03]  /*9690*/  LEA R4, R0, UR4, 0x3 ;  /* 0x0000000400047c11 */ /* 0x000fc6000f8e18ff */
[----:B-1----:R-:W-:Y:S01]  /*96a0*/  STG.E desc[UR6][R6.64+0x5a00], R9 ;  /* 0x005a000906007986 */ /* 0x002fe2000c101906 */
        /* <DEDUP_REMOVED lines=8> */
[----:B------:R-:W-:Y:S01]  /*9730*/  NOP ;  /* 0x0000000000007918 */ /* 0x000fe20000000000 */
[----:B------:R-:W-:Y:S05]  /*9740*/  EXIT ;  /* 0x000000000000794d */ /* 0x000fea0003800000 */
.L_x_114:
[----:B------:R-:W-:Y:S01]  /*9750*/  LEA R21, R21, UR4, 0x3 ;  /* 0x0000000415157c11 */ /* 0x000fe2000f8e18ff */
[----:B------:R-:W-:Y:S01]  /*9760*/  IMAD R23, R42, -0x1980, R23 ;  /* 0xffffe6802a177824 */ /* 0x000fe200078e0217 */
[----:B-1----:R-:W-:Y:S01]  /*9770*/  LEA R26, R20, UR4, 0x3 ;  /* 0x00000004141a7c11 */ /* 0x002fe2000f8e18ff */
[C---:B------:R-:W-:Y:S01]  /*9780*/  VIADD R20, R2.reuse, 0x180 ;  /* 0x0000018002147836 */ /* 0x040fe20000000000 */
[----:B------:R-:W-:Y:S01]  /*9790*/  LEA R19, R19, UR4, 0x3 ;  /* 0x0000000413137c11 */ /* 0x000fe2000f8e18ff */
[----:B------:R-:W0:Y:S01]  /*97a0*/  LDS.64 R4, [R21+0x6600] ;  /* 0x0066000015047984 */ /* 0x000e220000000a00 */
[----:B------:R-:W-:Y:S02]  /*97b0*/  ISETP.GE.AND P1, PT, R2, R23, PT ;  /* 0x000000170200720c */ /* 0x000fe40003f26270 */
[----:B------:R-:W-:Y:S02]  /*97c0*/  LEA R17, R17, UR4, 0x3 ;  /* 0x0000000411117c11 */ /* 0x000fe4000f8e18ff */
[----:B------:R-:W-:-:S02]  /*97d0*/  LEA R15, R15, UR4, 0x3 ;  /* 0x000000040f0f7c11 */ /* 0x000fc4000f8e18ff */
[----:B------:R-:W-:Y:S02]  /*97e0*/  LEA R13, R13, UR4, 0x3 ;  /* 0x000000040d0d7c11 */ /* 0x000fe4000f8e18ff */
[----:B------:R-:W-:Y:S02]  /*97f0*/  LEA R11, R11, UR4, 0x3 ;  /* 0x000000040b0b7c11 */ /* 0x000fe4000f8e18ff */
[----:B------:R-:W-:Y:S02]  /*9800*/  LEA R9, R9, UR4, 0x3 ;  /* 0x0000000409097c11 */ /* 0x000fe4000f8e18ff */
[----:B------:R-:W-:Y:S01]  /*9810*/  LEA R7, R7, UR4, 0x3 ;  /* 0x0000000407077c11 */ /* 0x000fe2000f8e18ff */
[----:B------:R-:W1:Y:S01]  /*9820*/  @!P1 LDS R3, [R22] ;  /* 0x0000000016039984 */ /* 0x000e620000000800 */
[----:B------:R-:W2:Y:S01]  /*9830*/  @!P1 LDC.64 R24, c[0x0][0x3b0] ;  /* 0x0000ec00ff189b82 */ /* 0x000ea20000000a00 */
[----:B0-----:R-:W-:-:S05]  /*9840*/  @!P1 IADD3 R4, P0, PT, R4, R2, RZ ;  /* 0x0000000204049210 */ /* 0x001fca0007f1e0ff */
[----:B------:R-:W-:Y:S01]  /*9850*/  @!P1 IMAD.X R5, RZ, RZ, R5, P0 ;  /* 0x000000ffff059224 */ /* 0x000fe200000e0605 */
[----:B--2---:R-:W-:-:S04]  /*9860*/  @!P1 LEA R24, P0, R4, R24, 0x2 ;  /* 0x0000001804189211 */ /* 0x004fc800078010ff */
[----:B------:R-:W-:-:S05]  /*9870*/  @!P1 LEA.HI.X R25, R4, R25, R5, 0x2, P0 ;  /* 0x0000001904199211 */ /* 0x000fca00000f1405 */
[----:B-1----:R0:W-:Y:S01]  /*9880*/  @!P1 STG.E desc[UR6][R24.64], R3 ;  /* 0x0000000318009986 */ /* 0x0021e2000c101906 */
[----:B------:R-:W-:-:S03]  /*9890*/  NOP ;  /* 0x0000000000007918 */ /* 0x000fc60000000000 */
[----:B------:R1:W2:Y:S01]  /*98a0*/  LDS.64 R4, [R26+0x6600] ;  /* 0x006600001a047984 */ /* 0x0002a20000000a00 */
[----:B------:R-:W-:Y:S01]  /*98b0*/  ISETP.GE.AND P1, PT, R20, R23, PT ;  /* 0x000000171400720c */ /* 0x000fe20003f26270 */
[----:B0-----:R-:W-:Y:S01]  /*98c0*/  VIADD R24, R2, 0x300 ;  /* 0x0000030002187836 */ /* 0x001fe20000000000 */
[----:B-1----:R-:W-:Y:S01]  /*98d0*/  LEA R26, R18, UR4, 0x3 ;  /* 0x00000004121a7c11 */ /* 0x002fe2000f8e18ff */
[----:B------:R-:W-:-:S10]  /*98e0*/  VIADD R18, R2, 0x480 ;  /* 0x0000048002127836 */ /* 0x000fd40000000000 */
[----:B------:R-:W0:Y:S01]  /*98f0*/  @!P1 LDS R27, [R22+0x600] ;  /* 0x00060000161b9984 */ /* 0x000e220000000800 */
[----:B------:R-:W1:Y:S01]  /*9900*/  @!P1 LDC.64 R20, c[0x0][0x3b0] ;  /* 0x0000ec00ff149b82 */ /* 0x000e620000000a00 */
[----:B--2---:R-:W-:-:S05]  /*9910*/  @!P1 IADD3 R4, P0, PT, R4, R2, RZ ;  /* 0x0000000204049210 */ /* 0x004fca0007f1e0ff */
[----:B------:R-:W-:Y:S01]  /*9920*/  @!P1 IMAD.X R5, RZ, RZ, R5, P0 ;  /* 0x000000ffff059224 */ /* 0x000fe200000e0605 */
[----:B-1----:R-:W-:-:S04]  /*9930*/  @!P1 LEA R20, P0, R4, R20, 0x2 ;  /* 0x0000001404149211 */ /* 0x002fc800078010ff */
[----:B------:R-:W-:-:S05]  /*9940*/  @!P1 LEA.HI.X R21, R4, R21, R5, 0x2, P0 ;  /* 0x0000001504159211 */ /* 0x000fca00000f1405 */
[----:B0-----:R0:W-:Y:S01]  /*9950*/  @!P1 STG.E desc[UR6][R20.64+0x600], R27 ;  /* 0x0006001b14009986 */ /* 0x0011e2000c101906 */
[----:B------:R-:W-:-:S03]  /*9960*/  NOP ;  /* 0x0000000000007918 */ /* 0x000fc60000000000 */
[----:B------:R-:W1:Y:S01]  /*9970*/  LDS.64 R4, [R19+0x6600] ;  /* 0x0066000013047984 */ /* 0x000e620000000a00 */
[----:B------:R-:W-:Y:S01]  /*9980*/  ISETP.GE.AND P1, PT, R24, R23, PT ;  /* 0x000000171800720c */ /* 0x000fe20003f26270 */
[----:B0-----:R-:W-:-:S12]  /*9990*/  VIADD R20, R2, 0x600 ;  /* 0x0000060002147836 */ /* 0x001fd80000000000 */
[----:B------:R-:W0:Y:S01]  /*99a0*/  @!P1 LDS R3, [R22+0xc00] ;  /* 0x000c000016039984 */ /* 0x000e220000000800 */
[----:B------:R-:W2:Y:S01]  /*99b0*/  @!P1 LDC.64 R24, c[0x0][0x3b0] ;  /* 0x0000ec00ff189b82 */ /* 0x000ea20000000a00 */
[----:B-1----:R-:W-:-:S05]  /*99c0*/  @!P1 IADD3 R4, P0, PT, R4, R2, RZ ;  /* 0x0000000204049210 */ /* 0x002fca0007f1e0ff */
[----:B------:R-:W-:Y:S01]  /*99d0*/  @!P1 IMAD.X R5, RZ, RZ, R5, P0 ;  /* 0x000000ffff059224 */ /* 0x000fe200000e0605 */
[----:B--2---:R-:W-:-:S04]  /*99e0*/  @!P1 LEA R24, P0, R4, R24, 0x2 ;  /* 0x0000001804189211 */ /* 0x004fc800078010ff */
[----:B------:R-:W-:-:S05]  /*99f0*/  @!P1 LEA.HI.X R25, R4, R25, R5, 0x2, P0 ;  /* 0x0000001904199211 */ /* 0x000fca00000f1405 */
[----:B0-----:R0:W-:Y:S01]  /*9a00*/  @!P1 STG.E desc[UR6][R24.64+0xc00], R3 ;  /* 0x000c000318009986 */ /* 0x0011e2000c101906 */
[----:B------:R-:W-:-:S03]  /*9a10*/  NOP ;  /* 0x0000000000007918 */ /* 0x000fc60000000000 */
[----:B------:R-:W1:Y:S01]  /*9a20*/  LDS.64 R4, [R26+0x6600] ;  /* 0x006600001a047984 */ /* 0x000e620000000a00 */
[----:B------:R-:W-:Y:S02]  /*9a30*/  ISETP.GE.AND P1, PT, R18, R23, PT ;  /* 0x000000171200720c */ /* 0x000fe40003f26270 */
[----:B0-----:R-:W-:Y:S01]  /*9a40*/  LEA R24, R16, UR4, 0x3 ;  /* 0x0000000410187c11 */ /* 0x001fe2000f8e18ff */
[----:B------:R-:W-:-:S10]  /*9a50*/  VIADD R16, R2, 0x780 ;  /* 0x0000078002107836 */ /* 0x000fd40000000000 */
        /* <DEDUP_REMOVED lines=33> */
[----:B0-----:R-:W-:-:S11]  /*9c70*/  LOP3.LUT R16, R2, 0xc00, RZ, 0xfc, !PT ;  /* 0x00000c0002107812 */ /* 0x001fd600078efcff */
        /* <DEDUP_REMOVED lines=87> */
[----:B0-----:R-:W-:Y:S01]  /*a1f0*/  @!P1 STG.E desc[UR6][R8.64+0x4e00], R15 ;  /* 0x004e000f08009986 */ /* 0x001fe2000c101906 */
[----:B------:R-:W-:-:S03]  /*a200*/  NOP ;  /* 0x0000000000007918 */ /* 0x000fc60000000000 */
[----:B------:R-:W0:Y:S01]  /*a210*/  LDS.64 R4, [R7+0x6600] ;  /* 0x0066000007047984 */ /* 0x000e220000000a00 */
[----:B------:R-:W-:-:S13]  /*a220*/  ISETP.GE.AND P1, PT, R10, R23, PT ;  /* 0x000000170a00720c */ /* 0x000fda0003f26270 */
[----:B------:R-:W1:Y:S01]  /*a230*/  @!P1 LDS R3, [R22+0x5400] ;  /* 0x0054000016039984 */ /* 0x000e620000000800 */
[----:B------:R-:W2:Y:S01]  /*a240*/  @!P1 LDC.64 R10, c[0x0][0x3b0] ;  /* 0x0000ec00ff0a9b82 */ /* 0x000ea20000000a00 */
[----:B0-----:R-:W-:-:S05]  /*a250*/  @!P1 IADD3 R4, P0, PT, R4, R2, RZ ;  /* 0x0000000204049210 */ /* 0x001fca0007f1e0ff */
[----:B------:R-:W-:Y:S01]  /*a260*/  @!P1 IMAD.X R5, RZ, RZ, R5, P0 ;  /* 0x000000ffff059224 */ /* 0x000fe200000e0605 */
[----:B--2---:R-:W-:-:S04]  /*a270*/  @!P1 LEA R10, P0, R4, R10, 0x2 ;  /* 0x0000000a040a9211 */ /* 0x004fc800078010ff */
[----:B------:R-:W-:-:S05]  /*a280*/  @!P1 LEA.HI.X R11, R4, R11, R5, 0x2, P0 ;  /* 0x0000000b040b9211 */ /* 0x000fca00000f1405 */
[----:B-1----:R-:W-:Y:S01]  /*a290*/  @!P1 STG.E desc[UR6][R10.64+0x5400], R3 ;  /* 0x005400030a009986 */ /* 0x002fe2000c101906 */
        /* <DEDUP_REMOVED lines=8> */
[----:B------:R-:W-:Y:S02]  /*a320*/  @!P1 LEA.HI.X R7, R4, R7, R5, 0x2, P0 ;  /* 0x0000000704079211 */ /* 0x000fe400000f1405 */
[----:B------:R-:W-:Y:S02]  /*a330*/  LEA R5, R0, UR4, 0x3 ;  /* 0x0000000400057c11 */ /* 0x000fe4000f8e18ff */
[----:B------:R-:W-:Y:S01]  /*a340*/  LOP3.LUT R0, R2, 0x1800, RZ, 0xfc, !PT ;  /* 0x0000180002007812 */ /* 0x000fe200078efcff */
[----:B-1----:R-:W-:Y:S01]  /*a350*/  @!P1 STG.E desc[UR6][R6.64+0x5a00], R9 ;  /* 0x005a000906009986 */ /* 0x002fe2000c101906 */
[----:B------:R-:W-:-:S03]  /*a360*/  NOP ;  /* 0x0000000000007918 */ /* 0x000fc60000000000 */
[----:B------:R-:W0:Y:S01]  /*a370*/  LDS.64 R4, [R5+0x6600] ;  /* 0x0066000005047984 */ /* 0x000e220000000a00 */
[----:B------:R-:W-:-:S13]  /*a380*/  ISETP.GE.AND P1, PT, R0, R23, PT ;  /* 0x000000170000720c */ /* 0x000fda0003f26270 */
[----:B------:R-:W1:Y:S01]  /*a390*/  @!P1 LDS R11, [R22+0x6000] ;  /* 0x00600000160b9984 */ /* 0x000e620000000800 */
[----:B------:R-:W2:Y:S01]  /*a3a0*/  @!P1 LDC.64 R12, c[0x0][0x3b0] ;  /* 0x0000ec00ff0c9b82 */ /* 0x000ea20000000a00 */
[----:B0-----:R-:W-:-:S05]  /*a3b0*/  IADD3 R0, P0, PT, R4, R2, RZ ;  /* 0x0000000204007210 */ /* 0x001fca0007f1e0ff */
[----:B------:R-:W-:Y:S01]  /*a3c0*/  IMAD.X R4, RZ, RZ, R5, P0 ;  /* 0x000000ffff047224 */ /* 0x000fe200000e0605 */
[----:B--2---:R-:W-:-:S04]  /*a3d0*/  @!P1 LEA R2, P0, R0, R12, 0x2 ;  /* 0x0000000c00029211 */ /* 0x004fc800078010ff */
[----:B------:R-:W-:-:S05]  /*a3e0*/  @!P1 LEA.HI.X R3, R0, R13, R4, 0x2, P0 ;  /* 0x0000000d00039211 */ /* 0x000fca00000f1404 */
[----:B-1----:R-:W-:Y:S01]  /*a3f0*/  @!P1 STG.E desc[UR6][R2.64+0x6000], R11 ;  /* 0x0060000b02009986 */ /* 0x002fe2000c101906 */
[----:B------:R-:W-:Y:S01]  /*a400*/  NOP ;  /* 0x0000000000007918 */ /* 0x000fe20000000000 */
[----:B------:R-:W-:Y:S05]  /*a410*/  EXIT ;  /* 0x000000000000794d */ /* 0x000fea0003800000 */
.L_x_30:
[----:B------:R-:W-:Y:S02]  /*a420*/  IMAD.MOV.U32 R58, RZ, RZ, R39 ;  /* 0x000000ffff3a7224 */ /* 0x000fe400078e0027 */
[----:B------:R-:W-:Y:S02]  /*a430*/  IMAD.MOV.U32 R49, RZ, RZ, 0x1 ;  /* 0x00000001ff317424 */ /* 0x000fe400078e00ff */
[----:B------:R-:W-:Y:S02]  /*a440*/  IMAD.MOV.U32 R60, RZ, RZ, RZ ;  /* 0x000000ffff3c7224 */ /* 0x000fe400078e00ff */
[----:B------:R-:W-:-:S07]  /*a450*/  IMAD.MOV.U32 R47, RZ, RZ, -0x1 ;  /* 0xffffffffff2f7424 */ /* 0x000fce00078e00ff */
[----:B------:R-:W-:Y:S05]  /*a460*/  WARPSYNC.COLLECTIVE R47, `(.L_x_115) ;  /* 0x000000002f087348 */ /* 0x000fea0003c00000 */
[----:B------:R0:W1:Y:S02]  /*a470*/  SHFL.UP P0, R46, R58, R49, R60 ;  /* 0x040000313a2e7389 */ /* 0x000064000000003c */
[----:B01----:R-:W-:Y:S05]  /*a480*/  ENDCOLLECTIVE ;  /* 0x000000000000791b */ /* 0x003fea0003800000 */
.L_x_115:
[----:B------:R-:W-:Y:S02]  /*a490*/  IMAD.MOV.U32 R49, RZ, RZ, 0x2 ;  /* 0x00000002ff317424 */ /* 0x000fe400078e00ff */
[----:B------:R-:W-:-:S04]  /*a4a0*/  IMAD.MOV.U32 R40, RZ, RZ, R46 ;  /* 0x000000ffff287224 */ /* 0x000fc800078e002e */
[----:B------:R-:W-:-:S04]  /*a4b0*/  @P0 IMAD.IADD R40, R39, 0x1, R40 ;  /* 0x0000000127280824 */ /* 0x000fc800078e0228 */
[----:B------:R-:W-:-:S07]  /*a4c0*/  IMAD.MOV.U32 R58, RZ, RZ, R40 ;  /* 0x000000ffff3a7224 */ /* 0x000fce00078e0028 */
[----:B------:R-:W-:Y:S05]  /*a4d0*/  WARPSYNC.COLLECTIVE R47, `(.L_x_116) ;  /* 0x000000002f087348 */ /* 0x000fea0003c00000 */
[----:B------:R0:W1:Y:S02]  /*a4e0*/  SHFL.UP P0, R46, R58, R49, R60 ;  /* 0x040000313a2e7389 */ /* 0x000064000000003c */
[----:B01----:R-:W-:Y:S05]  /*a4f0*/  ENDCOLLECTIVE ;  /* 0x000000000000791b */ /* 0x003fea0003800000 */
.L_x_116:
[----:B------:R-:W-:Y:S02]  /*a500*/  IMAD.MOV.U32 R49, RZ, RZ, 0x4 ;  /* 0x00000004ff317424 */ /* 0x000fe400078e00ff */
[----:B------:R-:W-:-:S04]  /*a510*/  IMAD.MOV.U32 R43, RZ, RZ, R46 ;  /* 0x000000ffff2b7224 */ /* 0x000fc800078e002e */
[----:B------:R-:W-:-:S04]  /*a520*/  @P0 IMAD.IADD R43, R40, 0x1, R43 ;  /* 0x00000001282b0824 */ /* 0x000fc800078e022b */
[----:B------:R-:W-:-:S07]  /*a530*/  IMAD.MOV.U32 R58, RZ, RZ, R43 ;  /* 0x000000ffff3a7224 */ /* 0x000fce00078e002b */
[----:B------:R-:W-:Y:S05]  /*a540*/  WARPSYNC.COLLECTIVE R47, `(.L_x_117) ;  /* 0x000000002f087348 */ /* 0x000fea0003c00000 */
[----:B------:R0:W1:Y:S02]  /*a550*/  SHFL.UP P0, R46, R58, R49, R60 ;  /* 0x040000313a2e7389 */ /* 0x000064000000003c */
[----:B01----:R-:W-:Y:S05]  /*a560*/  ENDCOLLECTIVE ;  /* 0x000000000000791b */ /* 0x003fea0003800000 */
.L_x_117:
[----:B------:R-:W-:Y:S02]  /*a570*/  IMAD.MOV.U32 R49, RZ, RZ, 0x8 ;  /* 0x00000008ff317424 */ /* 0x000fe400078e00ff */
[----:B------:R-:W-:-:S04]  /*a580*/  IMAD.MOV.U32 R44, RZ, RZ, R46 ;  /* 0x000000ffff2c7224 */ /* 0x000fc800078e002e */
[----:B------:R-:W-:-:S04]  /*a590*/  @P0 IMAD.IADD R44, R43, 0x1, R44 ;  /* 0x000000012b2c0824 */ /* 0x000fc800078e022c */
[----:B------:R-:W-:-:S07]  /*a5a0*/  IMAD.MOV.U32 R58, RZ, RZ, R44 ;  /* 0x000000ffff3a7224 */ /* 0x000fce00078e002c */
[----:B------:R-:W-:Y:S05]  /*a5b0*/  WARPSYNC.COLLECTIVE R47, `(.L_x_118) ;  /* 0x000000002f087348 */ /* 0x000fea0003c00000 */
[----:B------:R0:W1:Y:S02]  /*a5c0*/  SHFL.UP P0, R46, R58, R49, R60 ;  /* 0x040000313a2e7389 */ /* 0x000064000000003c */
[----:B01----:R-:W-:Y:S05]  /*a5d0*/  ENDCOLLECTIVE ;  /* 0x000000000000791b */ /* 0x003fea0003800000 */
.L_x_118:
[----:B------:R-:W-:Y:S02]  /*a5e0*/  IMAD.MOV.U32 R49, RZ, RZ, 0x10 ;  /* 0x00000010ff317424 */ /* 0x000fe400078e00ff */
[----:B------:R-:W-:-:S04]  /*a5f0*/  IMAD.MOV.U32 R45, RZ, RZ, R46 ;  /* 0x000000ffff2d7224 */ /* 0x000fc800078e002e */
[----:B------:R-:W-:-:S04]  /*a600*/  @P0 IMAD.IADD R45, R44, 0x1, R45 ;  /* 0x000000012c2d0824 */ /* 0x000fc800078e022d */
[----:B------:R-:W-:-:S07]  /*a610*/  IMAD.MOV.U32 R58, RZ, RZ, R45 ;  /* 0x000000ffff3a7224 */ /* 0x000fce00078e002d */
[----:B------:R-:W-:Y:S05]  /*a620*/  WARPSYNC.COLLECTIVE R47, `(.L_x_119) ;  /* 0x000000002f087348 */ /* 0x000fea0003c00000 */
[----:B------:R0:W1:Y:S02]  /*a630*/  SHFL.UP P0, R46, R58, R49, R60 ;  /* 0x040000313a2e7389 */ /* 0x000064000000003c */
[----:B01----:R-:W-:Y:S05]  /*a640*/  ENDCOLLECTIVE ;  /* 0x000000000000791b */ /* 0x003fea0003800000 */
.L_x_119:
[----:B------:R-:W-:Y:S05]  /*a650*/  BRA `(.L_x_120) ;  /* 0xffffff8400407947 */ /* 0x000fea000383ffff */
.L_x_121:
[----:B------:R-:W-:-:S00]  /*a660*/  BRA `(.L_x_121) ;  /* 0xfffffffc00fc7947 */ /* 0x000fc0000383ffff */
[----:B------:R-:W-:-:S00]  /*a670*/  NOP ;  /* 0x0000000000007918 */ /* 0x000fc00000000000 */
        /* <DEDUP_REMOVED lines=8> */
.L_x_706:


//--------------------- .text._ZN3cub18CUB_300001_SM_10006detail10radix_sort33DeviceRadixSortExclusiveSumKernelINS1_5radix10policy_hubIiiyE10Policy1000EyEEvPT0_ --------------------------
	.section	.text._ZN3cub18CUB_300001_SM_10006detail10radix_sort33DeviceRadixSortExclusiveSumKernelINS1_5radix10policy_hubIiiyE10Policy1000EyEEvPT0_,"ax",@progbits
	.align	128
        .global         _ZN3cub18CUB_300001_SM_10006detail10radix_sort33DeviceRadixSortExclusiveSumKernelINS1_5radix10policy_hubIiiyE10Policy1000EyEEvPT0_
        .type           _ZN3cub18CUB_300001_SM_10006detail10radix_sort33DeviceRadixSortExclusiveSumKernelINS1_5radix10policy_hubIiiyE10Policy1000EyEEvPT0_,@function
        .size           _ZN3cub18CUB_300001_SM_10006detail10radix_sort33DeviceRadixSortExclusiveSumKernelINS1_5radix10policy_hubIiiyE10Policy1000EyEEvPT0_,(.L_x_707 - _ZN3cub18CUB_300001_SM_10006detail10radix_sort33DeviceRadixSortExclusiveSumKernelINS1_5radix10policy_hubIiiyE10Policy1000EyEEvPT0_)
        .other          _ZN3cub18CUB_300001_SM_10006detail10radix_sort33DeviceRadixSortExclusiveSumKernelINS1_5radix10policy_hubIiiyE10Policy1000EyEEvPT0_,@"STO_CUDA_ENTRY STV_DEFAULT"
_ZN3cub18CUB_300001_SM_10006detail10radix_sort33DeviceRadixSortExclusiveSumKernelINS1_5radix10policy_hubIiiyE10Policy1000EyEEvPT0_:
.text._ZN3cub18CUB_300001_SM_10006detail10radix_sort33DeviceRadixSortExclusiveSumKernelINS1_5radix10policy_hubIiiyE10Policy1000EyEEvPT0_:
[----:B------:R-:W-:Y:S01]  /*0000*/  LDC R1, c[0x0][0x37c] ;  /* 0x0000df00ff017b82 */ /* 0x000fe20000000800 */
[----:B------:R-:W0:Y:S07]  /*0010*/  S2R R18, SR_TID.X ;  /* 0x0000000000127919 */ /* 0x000e2e0000002100 */
[----:B------:R-:W1:Y:S01]  /*0020*/  LDC.64 R16, c[0x0][0x380] ;  /* 0x0000e000ff107b82 */ /* 0x000e620000000a00 */
[----:B------:R-:W2:Y:S01]  /*0030*/  LDCU.64 UR4, c[0x0][0x358] ;  /* 0x00006b00ff0477ac */ /* 0x000ea20008000a00 */
[----:B------:R-:W3:Y:S01]  /*0040*/  S2R R5, SR_CTAID.X ;  /* 0x0000000000057919 */ /* 0x000ee20000002500 */
[----:B0-----:R-:W-:Y:S01]  /*0050*/  ISETP.GT.U32.AND P1, PT, R18, 0xff, PT ;  /* 0x000000ff1200780c */ /* 0x001fe20003f24070 */
[----:B---3--:R-:W-:-:S04]  /*0060*/  IMAD R5, R5, 0x100, R18 ;  /* 0x0000010005057824 */ /* 0x008fc800078e0212 */
[----:B-1----:R-:W-:-:S08]  /*0070*/  IMAD.WIDE R16, R5, 0x8, R16 ;  /* 0x0000000805107825 */ /* 0x002fd000078e0210 */
[----:B--2---:R-:W2:Y:S01]  /*0080*/  @!P1 LDG.E.64 R2, desc[UR4][R16.64] ;  /* 0x0000000410029981 */ /* 0x004ea2000c1e1b00 */
[----:B------:R-:W-:Y:S02]  /*0090*/  MOV R0, 0x400 ;  /* 0x0000040000007802 */ /* 0x000fe40000000f00 */
[C---:B------:R-:W-:Y:S01]  /*00a0*/  ISETP.GT.U32.AND P0, PT, R18.reuse, 0x1f, PT ;  /* 0x0000001f1200780c */ /* 0x040fe20003f04070 */
[----:B------:R-:W0:Y:S02]  /*00b0*/  S2R R5, SR_CgaCtaId ;  /* 0x0000000000057919 */ /* 0x000e240000008800 */
[----:B0-----:R-:W-:Y:S02]  /*00c0*/  LEA R5, R5, R0, 0x18 ;  /* 0x0000000005057211 */ /* 0x001fe400078ec0ff */
[----:B------:R-:W-:-:S05]  /*00d0*/  LEA.HI R0, R18, R18, RZ, 0x1d ;  /* 0x0000001212007211 */ /* 0x000fca00078fe8ff */
[----:B------:R-:W-:-:S05]  /*00e0*/  IMAD R0, R0, 0x8, R5 ;  /* 0x0000000800007824 */ /* 0x000fca00078e0205 */
[----:B--2---:R0:W-:Y:S01]  /*00f0*/  STS.64 [R0+0x10], R2 ;  /* 0x0000100200007388 */ /* 0x0041e20000000a00 */
[----:B------:R-:W-:Y:S06]  /*0100*/  BAR.SYNC.DEFER_BLOCKING 0x0 ;  /* 0x0000000000007b1d */ /* 0x000fec0000010000 */
[----:B------:R-:W-:Y:S05]  /*0110*/  @P0 BRA `(.L_x_122) ;  /* 0x0000000400240947 */ /* 0x000fea0003800000 */
[----:B------:R-:W-:Y:S01]  /*0120*/  IMAD R18, R18, 0x48, R5 ;  /* 0x0000004812127824 */ /* 0x000fe200078e0205 */
[----:B------:R-:W-:-:S04]  /*0130*/  UMOV UR6, 0xffffffff ;  /* 0xffffffff00067882 */ /* 0x000fc80000000000 */
[----:B------:R-:W-:Y:S04]  /*0140*/  LDS.64 R14, [R18+0x10] ;  /* 0x00001000120e7984 */ /* 0x000fe80000000a00 */
[----:B------:R-:W-:Y:S04]  /*0150*/  LDS.64 R12, [R18+0x18] ;  /* 0x00001800120c7984 */ /* 0x000fe80000000a00 */
[----:B------:R-:W1:Y:S04]  /*0160*/  LDS.64 R10, [R18+0x20] ;  /* 0x00002000120a7984 */ /* 0x000e680000000a00 */
[----:B------:R-:W-:Y:S04]  /*0170*/  LDS.64 R8, [R18+0x28] ;  /* 0x0000280012087984 */ /* 0x000fe80000000a00 */
[----:B------:R-:W2:Y:S04]  /*0180*/  LDS.64 R6, [R18+0x30] ;  /* 0x0000300012067984 */ /* 0x000ea80000000a00 */
[----:B------:R-:W-:Y:S04]  /*0190*/  LDS.64 R4, [R18+0x38] ;  /* 0x0000380012047984 */ /* 0x000fe80000000a00 */
[----:B0-----:R-:W0:Y:S04]  /*01a0*/  LDS.64 R2, [R18+0x40] ;  /* 0x0000400012027984 */ /* 0x001e280000000a00 */
[----:B------:R-:W3:Y:S01]  /*01b0*/  LDS.64 R20, [R18+0x48] ;  /* 0x0000480012147984 */ /* 0x000ee20000000a00 */
[----:B-1----:R-:W-:-:S04]  /*01c0*/  IADD3 R19, P3, P4, R10, R12, R14 ;  /* 0x0000000c0a137210 */ /* 0x002fc80007c7e00e */
[----:B------:R-:W-:Y:S02]  /*01d0*/  IADD3.X R23, PT, PT, R11, R13, R15, P3, P4 ;  /* 0x0000000d0b177210 */ /* 0x000fe40001fe840f */
[----:B--2---:R-:W-:-:S04]  /*01e0*/  IADD3 R19, P0, P2, R6, R19, R8 ;  /* 0x0000001306137210 */ /* 0x004fc80007a1e008 */
[----:B------:R-:W-:Y:S02]  /*01f0*/  IADD3.X R23, PT, PT, R7, R23, R9, P0, P2 ;  /* 0x0000001707177210 */ /* 0x000fe400007e4409 */
[----:B0-----:R-:W-:-:S04]  /*0200*/  IADD3 R19, P3, P4, R2, R19, R4 ;  /* 0x0000001302137210 */ /* 0x001fc80007c7e004 */
[----:B---3--:R-:W-:Y:S02]  /*0210*/  IADD3 R20, P0, PT, R20, R19, RZ ;  /* 0x0000001314147210 */ /* 0x008fe40007f1e0ff */
[----:B------:R-:W-:-:S05]  /*0220*/  IADD3.X R19, PT, PT, R3, R23, R5, P3, P4 ;  /* 0x0000001703137210 */ /* 0x000fca0001fe8405 */
[----:B------:R-:W-:Y:S01]  /*0230*/  IMAD.X R19, R21, 0x1, R19, P0 ;  /* 0x0000000115137824 */ /* 0x000fe200000e0613 */
[----:B------:R-:W-:Y:S06]  /*0240*/  BRA.DIV UR6, `(.L_x_123) ;  /* 0x0000000206f07947 */ /* 0x000fec000b800000 */
[----:B------:R-:W0:Y:S04]  /*0250*/  SHFL.UP PT, R27, R20, 0x1, RZ ;  /* 0x04200000141b7989 */ /* 0x000e2800000e00ff */
[----:B------:R-:W1:Y:S01]  /*0260*/  SHFL.UP P0, R25, R19, 0x1, RZ ;  /* 0x0420000013197989 */ /* 0x000e6200000000ff */
[----:B0-----:R-:W-:-:S04]  /*0270*/  IADD3 R22, P2, PT, R27, R20, RZ ;  /* 0x000000141b167210 */ /* 0x001fc80007f5e0ff */
[----:B-1----:R-:W-:Y:S01]  /*0280*/  SEL R27, R22, R27, P0 ;  /* 0x0000001b161b7207 */ /* 0x002fe20000000000 */
[----:B------:R-:W-:-:S04]  /*0290*/  IMAD.X R26, R25, 0x1, R19, P2 ;  /* 0x00000001191a7824 */ /* 0x000fc800010e0613 */
[----:B------:R-:W0:Y:S01]  /*02a0*/  SHFL.UP PT, R28, R27, 0x2, RZ ;  /* 0x044000001b1c7989 */ /* 0x000e2200000e00ff */
[----:B------:R-:W-:-:S05]  /*02b0*/  SEL R26, R26, R25, P0 ;  /* 0x000000191a1a7207 */ /* 0x000fca0000000000 */
[----:B------:R-:W1:Y:S01]  /*02c0*/  SHFL.UP P0, R25, R26, 0x2, RZ ;  /* 0x044000001a197989 */ /* 0x000e6200000000ff */
[----:B0-----:R-:W-:-:S05]  /*02d0*/  IADD3 R21, P2, PT, R28, R27, RZ ;  /* 0x0000001b1c157210 */ /* 0x001fca0007f5e0ff */
[----:B-1----:R-:W-:Y:S01]  /*02e0*/  IMAD.X R22, R25, 0x1, R26, P2 ;  /* 0x0000000119167824 */ /* 0x002fe200010e061a */
[----:B------:R-:W-:-:S04]  /*02f0*/  SEL R28, R21, R28, P0 ;  /* 0x0000001c151c7207 */ /* 0x000fc80000000000 */
[----:B------:R-:W-:Y:S01]  /*0300*/  SEL R29, R22, R25, P0 ;  /* 0x00000019161d7207 */ /* 0x000fe20000000000 */
        /* <DEDUP_REMOVED lines=12> */
[----:B------:R0:W1:Y:S04]  /*03d0*/  SHFL.UP PT, R28, R27, 0x10, RZ ;  /* 0x060000001b1c7989 */ /* 0x00006800000e00ff */
[----:B------:R0:W2:Y:S02]  /*03e0*/  SHFL.UP P0, R25, R26, 0x10, RZ ;  /* 0x060000001a197989 */ /* 0x0000a400000000ff */
.L_x_134:
[----:B-1----:R-:W-:-:S04]  /*03f0*/  IADD3 R21, P2, PT, R28, R27, RZ ;  /* 0x0000001b1c157210 */ /* 0x002fc80007f5e0ff */
[----:B--2---:R-:W-:Y:S01]  /*0400*/  SEL R21, R21, R28, P0 ;  /* 0x0000001c15157207 */ /* 0x004fe20000000000 */
[----:B------:R-:W-:-:S05]  /*0410*/  IMAD.X R22, R25, 0x1, R26, P2 ;  /* 0x0000000119167824 */ /* 0x000fca00010e061a */
[----:B------:R-:W-:Y:S02]  /*0420*/  SEL R22, R22, R25, P0 ;  /* 0x0000001916167207 */ /* 0x000fe40000000000 */
[----:B------:R-:W-:-:S05]  /*0430*/  IADD3 R20, P0, PT, R21, -R20, RZ ;  /* 0x8000001415147210 */ /* 0x000fca0007f1e0ff */
[----:B------:R-:W-:Y:S01]  /*0440*/  IMAD.X R21, R22, 0x1, ~R19, P0 ;  /* 0x0000000116157824 */ /* 0x000fe200000e0e13 */
[----:B------:R-:W-:-:S04]  /*0450*/  IADD3 R14, P0, PT, R14, R20, RZ ;  /* 0x000000140e0e7210 */ /* 0x000fc80007f1e0ff */
[----:B------:R1:W-:Y:S01]  /*0460*/  STS.64 [R18+0x10], R20 ;  /* 0x0000101412007388 */ /* 0x0003e20000000a00 */
[----:B------:R-:W-:Y:S01]  /*0470*/  IMAD.X R15, R15, 0x1, R21, P0 ;  /* 0x000000010f0f7824 */ /* 0x000fe200000e0615 */
        /* <DEDUP_REMOVED lines=17> */
[----:B------:R-:W-:-:S05]  /*0590*/  IMAD.X R3, R3, 0x1, R5, P0 ;  /* 0x0000000103037824 */ /* 0x000fca00000e0605 */
[----:B------:R1:W-:Y:S03]  /*05a0*/  STS.64 [R18+0x48], R2 ;  /* 0x0000480212007388 */ /* 0x0003e60000000a00 */
.L_x_122:
[----:B------:R-:W-:Y:S05]  /*05b0*/  WARPSYNC.ALL ;  /* 0x0000000000007948 */ /* 0x000fea0003800000 */
[----:B------:R-:W-:Y:S06]  /*05c0*/  BAR.SYNC.DEFER_BLOCKING 0x0 ;  /* 0x0000000000007b1d */ /* 0x000fec0000010000 */
[----:B------:R-:W-:Y:S05]  /*05d0*/  @P1 EXIT ;  /* 0x000000000000194d */ /* 0x000fea0003800000 */
[----:B01----:R-:W0:Y:S04]  /*05e0*/  LDS.64 R2, [R0+0x10] ;  /* 0x0000100000027984 */ /* 0x003e280000000a00 */
[----:B0-----:R-:W-:Y:S01]  /*05f0*/  STG.E.64 desc[UR4][R16.64], R2 ;  /* 0x0000000210007986 */ /* 0x001fe2000c101b04 */
[----:B------:R-:W-:Y:S05]  /*0600*/  EXIT ;  /* 0x000000000000794d */ /* 0x000fea0003800000 */
.L_x_123:
[----:B------:R-:W-:Y:S02]  /*0610*/  IMAD.MOV.U32 R24, RZ, RZ, R20 ;  /* 0x000000ffff187224 */ /* 0x000fe400078e0014 */
[----:B------:R-:W-:Y:S02]  /*0620*/  IMAD.MOV.U32 R23, RZ, RZ, 0x1 ;  /* 0x00000001ff177424 */ /* 0x000fe400078e00ff */
[----:B------:R-:W-:Y:S02]  /*0630*/  IMAD.MOV.U32 R22, RZ, RZ, RZ ;  /* 0x000000ffff167224 */ /* 0x000fe400078e00ff */
[----:B------:R-:W-:-:S07]  /*0640*/  IMAD.MOV.U32 R21, RZ, RZ, -0x1 ;  /* 0xffffffffff157424 */ /* 0x000fce00078e00ff */
[----:B------:R-:W-:Y:S05]  /*0650*/  WARPSYNC.COLLECTIVE R21, `(.L_x_124) ;  /* 0x0000000015087348 */ /* 0x000fea0003c00000 */
[----:B------:R0:W1:Y:S02]  /*0660*/  SHFL.UP P0, R25, R24, R23, R22 ;  /* 0x0400001718197389 */ /* 0x0000640000000016 */
[----:B01----:R-:W-:Y:S05]  /*0670*/  ENDCOLLECTIVE ;  /* 0x000000000000791b */ /* 0x003fea0003800000 */
.L_x_124:
[----:B------:R-:W-:Y:S02]  /*0680*/  IMAD.MOV.U32 R24, RZ, RZ, R19 ;  /* 0x000000ffff187224 */ /* 0x000fe400078e0013 */
[----:B------:R-:W-:-:S07]  /*0690*/  IMAD.MOV.U32 R27, RZ, RZ, R25 ;  /* 0x000000ffff1b7224 */ /* 0x000fce00078e0019 */
[----:B------:R-:W-:Y:S05]  /*06a0*/  WARPSYNC.COLLECTIVE R21, `(.L_x_125) ;  /* 0x0000000015087348 */ /* 0x000fea0003c00000 */
[----:B------:R0:W1:Y:S02]  /*06b0*/  SHFL.UP P0, R25, R24, R23, R22 ;  /* 0x0400001718197389 */ /* 0x0000640000000016 */
[----:B01----:R-:W-:Y:S05]  /*06c0*/  ENDCOLLECTIVE ;  /* 0x000000000000791b */ /* 0x003fea0003800000 */
.L_x_125:
[----:B------:R-:W-:Y:S01]  /*06d0*/  IADD3 R26, P2, PT, R27, R20, RZ ;  /* 0x000000141b1a7210 */ /* 0x000fe20007f5e0ff */
[----:B------:R-:W-:-:S03]  /*06e0*/  IMAD.MOV.U32 R23, RZ, RZ, 0x2 ;  /* 0x00000002ff177424 */ /* 0x000fc600078e00ff */
[----:B------:R-:W-:Y:S01]  /*06f0*/  SEL R27, R26, R27, P0 ;  /* 0x0000001b1a1b7207 */ /* 0x000fe20000000000 */
[----:B------:R-:W-:-:S04]  /*0700*/  IMAD.X R26, R25, 0x1, R19, P2 ;  /* 0x00000001191a7824 */ /* 0x000fc800010e0613 */
[----:B------:R-:W-:Y:S01]  /*0710*/  IMAD.MOV.U32 R24, RZ, RZ, R27 ;  /* 0x000000ffff187224 */ /* 0x000fe200078e001b */
[----:B------:R-:W-:-:S07]  /*0720*/  SEL R26, R26, R25, P0 ;  /* 0x000000191a1a7207 */ /* 0x000fce0000000000 */
[----:B------:R-:W-:Y:S05]  /*0730*/  WARPSYNC.COLLECTIVE R21, `(.L_x_126) ;  /* 0x0000000015087348 */ /* 0x000fea0003c00000 */
[----:B------:R0:W1:Y:S02]  /*0740*/  SHFL.UP P0, R25, R24, R23, R22 ;  /* 0x0400001718197389 */ /* 0x0000640000000016 */
[----:B01----:R-:W-:Y:S05]  /*0750*/  ENDCOLLECTIVE ;  /* 0x000000000000791b */ /* 0x003fea0003800000 */
.L_x_126:
[----:B------:R-:W-:Y:S02]  /*0760*/  IMAD.MOV.U32 R24, RZ, RZ, R26 ;  /* 0x000000ffff187224 */ /* 0x000fe400078e001a */
[----:B------:R-:W-:-:S07]  /*0770*/  IMAD.MOV.U32 R28, RZ, RZ, R25 ;  /* 0x000000ffff1c7224 */ /* 0x000fce00078e0019 */
[----:B------:R-:W-:Y:S05]  /*0780*/  WARPSYNC.COLLECTIVE R21, `(.L_x_127) ;  /* 0x0000000015087348 */ /* 0x000fea0003c00000 */
[----:B------:R0:W1:Y:S02]  /*0790*/  SHFL.UP P0, R25, R24, R23, R22 ;  /* 0x0400001718197389 */ /* 0x0000640000000016 */
[----:B01----:R-:W-:Y:S05]  /*07a0*/  ENDCOLLECTIVE ;  /* 0x000000000000791b */ /* 0x003fea0003800000 */
.L_x_127:
        /* <DEDUP_REMOVED lines=9> */
.L_x_128:
[----:B------:R-:W-:Y:S02]  /*0840*/  IMAD.MOV.U32 R24, RZ, RZ, R29 ;  /* 0x000000ffff187224 */ /* 0x000fe400078e001d */
[----:B------:R-:W-:-:S07]  /*0850*/  IMAD.MOV.U32 R27, RZ, RZ, R25 ;  /* 0x000000ffff1b7224 */ /* 0x000fce00078e0019 */
[----:B------:R-:W-:Y:S05]  /*0860*/  WARPSYNC.COLLECTIVE R21, `(.L_x_129) ;  /* 0x0000000015087348 */ /* 0x000fea0003c00000 */
[----:B------:R0:W1:Y:S02]  /*0870*/  SHFL.UP P0, R25, R24, R23, R22 ;  /* 0x0400001718197389 */ /* 0x0000640000000016 */
[----:B01----:R-:W-:Y:S05]  /*0880*/  ENDCOLLECTIVE ;  /* 0x000000000000791b */ /* 0x003fea0003800000 */
.L_x_129:
        /* <DEDUP_REMOVED lines=9> */
.L_x_130:
[----:B------:R-:W-:Y:S02]  /*0920*/  IMAD.MOV.U32 R24, RZ, RZ, R29 ;  /* 0x000000ffff187224 */ /* 0x000fe400078e001d */
[----:B------:R-:W-:-:S07]  /*0930*/  IMAD.MOV.U32 R27, RZ, RZ, R25 ;  /* 0x000000ffff1b7224 */ /* 0x000fce00078e0019 */
[----:B------:R-:W-:Y:S05]  /*0940*/  WARPSYNC.COLLECTIVE R21, `(.L_x_131) ;  /* 0x0000000015087348 */ /* 0x000fea0003c00000 */
[----:B------:R0:W1:Y:S02]  /*0950*/  SHFL.UP P0, R25, R24, R23, R22 ;  /* 0x0400001718197389 */ /* 0x0000640000000016 */
[----:B01----:R-:W-:Y:S05]  /*0960*/  ENDCOLLECTIVE ;  /* 0x000000000000791b */ /* 0x003fea0003800000 */
.L_x_131:
        /* <DEDUP_REMOVED lines=9> */
.L_x_132:
[----:B------:R-:W-:Y:S02]  /*0a00*/  IMAD.MOV.U32 R24, RZ, RZ, R26 ;  /* 0x000000ffff187224 */ /* 0x000fe400078e001a */
[----:B------:R-:W-:-:S07]  /*0a10*/  IMAD.MOV.U32 R28, RZ, RZ, R25 ;  /* 0x000000ffff1c7224 */ /* 0x000fce00078e0019 */
[----:B------:R-:W-:Y:S05]  /*0a20*/  WARPSYNC.COLLECTIVE R21, `(.L_x_133) ;  /* 0x0000000015087348 */ /* 0x000fea0003c00000 */
[----:B------:R0:W1:Y:S02]  /*0a30*/  SHFL.UP P0, R25, R24, R23, R22 ;  /* 0x0400001718197389 */ /* 0x0000640000000016 */
[----:B01----:R-:W-:Y:S05]  /*0a40*/  ENDCOLLECTIVE ;  /* 0x000000000000791b */ /* 0x003fea0003800000 */
.L_x_133:
[----:B------:R-:W-:Y:S05]  /*0a50*/  BRA `(.L_x_134) ;  /* 0xfffffff800647947 */ /* 0x000fea000383ffff */
.L_x_135:
        /* <DEDUP_REMOVED lines=10> */
.L_x_707:


//--------------------- .text._ZN3cub18CUB_300001_SM_10006detail10radix_sort30DeviceRadixSortHistogramKernelINS1_5radix10policy_hubIiiyE10Policy1000ELNS0_9SortOrderE1EiyNS1_21identity_decomposer_tEEEvPT2_PKT1_SA_iiT3_ --------------------------
	.section	.text._ZN3cub18CUB_300001_SM_10006detail10radix_sort30DeviceRadixSortHistogramKernelINS1_5radix10policy_hubIiiyE10Policy1000ELNS0_9SortOrderE1EiyNS1_21identity_decomposer_tEEEvPT2_PKT1_SA_iiT3_,"ax",@progbits
	.align	128
        .global         _ZN3cub18CUB_300001_SM_10006detail10radix_sort30DeviceRadixSortHistogramKernelINS1_5radix10policy_hubIiiyE10Policy1000ELNS0_9SortOrderE1EiyNS1_21identity_decomposer_tEEEvPT2_PKT1_SA_iiT3_
        .type           _ZN3cub18CUB_300001_SM_10006detail10radix_sort30DeviceRadixSortHistogramKernelINS1_5radix10policy_hubIiiyE10Policy1000ELNS0_9SortOrderE1EiyNS1_21identity_decomposer_tEEEvPT2_PKT1_SA_iiT3_,@function
        .size           _ZN3cub18CUB_300001_SM_10006detail10radix_sort30DeviceRadixSortHistogramKernelINS1_5radix10policy_hubIiiyE10Policy1000ELNS0_9SortOrderE1EiyNS1_21identity_decomposer_tEEEvPT2_PKT1_SA_iiT3_,(.L_x_708 - _ZN3cub18CUB_300001_SM_10006detail10radix_sort30DeviceRadixSortHistogramKernelINS1_5radix10policy_hubIiiyE10Policy1000ELNS0_9SortOrderE1EiyNS1_21identity_decomposer_tEEEvPT2_PKT1_SA_iiT3_)
        .other          _ZN3cub18CUB_300001_SM_10006detail10radix_sort30DeviceRadixSortHistogramKernelINS1_5radix10policy_hubIiiyE10Policy1000ELNS0_9SortOrderE1EiyNS1_21identity_decomposer_tEEEvPT2_PKT1_SA_iiT3_,@"STO_CUDA_ENTRY STV_DEFAULT"
_ZN3cub18CUB_300001_SM_10006detail10radix_sort30DeviceRadixSortHistogramKernelINS1_5radix10policy_hubIiiyE10Policy1000ELNS0_9SortOrderE1EiyNS1_21identity_decomposer_tEEEvPT2_PKT1_SA_iiT3_:
.text._ZN3cub18CUB_300001_SM_10006detail10radix_sort30DeviceRadixSortHistogramKernelINS1_5radix10policy_hubIiiyE10Policy1000ELNS0_9SortOrderE1EiyNS1_21identity_decomposer_tEEEvPT2_PKT1_SA_iiT3_:
[----:B------:R-:W-:Y:S01]  /*0000*/  LDC R1, c[0x0][0x37c] ;  /* 0x0000df00ff017b82 */ /* 0x000fe20000000800 */
[----:B------:R-:W0:Y:S02]  /*0010*/  LDCU.64 UR14, c[0x0][0x390] ;  /* 0x00007200ff0e77ac */ /* 0x000e240008000a00 */
[----:B0-----:R-:W-:-:S04]  /*0020*/  ISETP.NE.U32.AND P0, PT, RZ, UR14, PT ;  /* 0x0000000eff007c0c */ /* 0x001fc8000bf05070 */
[----:B------:R-:W-:-:S13]  /*0030*/  ISETP.NE.AND.EX P0, PT, RZ, UR15, PT, P0 ;  /* 0x0000000fff007c0c */ /* 0x000fda000bf05300 */
[----:B------:R-:W-:Y:S05]  /*0040*/  @!P0 EXIT ;  /* 0x000000000000894d */ /* 0x000fea0003800000 */
[----:B------:R-:W-:Y:S01]  /*0050*/  UIADD3 UR11, UP0, UPT, UR14, -0x1, URZ ;  /* 0xffffffff0e0b7890 */ /* 0x000fe2000ff1e0ff */
[----:B------:R-:W0:Y:S01]  /*0060*/  S2R R4, SR_TID.X ;  /* 0x0000000000047919 */ /* 0x000e220000002100 */
[----:B------:R-:W1:Y:S01]  /*0070*/  LDCU.64 UR4, c[0x0][0x398] ;  /* 0x00007300ff0477ac */ /* 0x000e620008000a00 */
[----:B------:R-:W2:Y:S01]  /*0080*/  S2UR UR7, SR_CgaCtaId ;  /* 0x00000000000779c3 */ /* 0x000ea20000008800 */
[----:B------:R-:W-:Y:S01]  /*0090*/  UIADD3.X UR12, UPT, UPT, UR15, -0x1, URZ, UP0, !UPT ;  /* 0xffffffff0f0c7890 */ /* 0x000fe200087fe4ff */
[----:B------:R-:W-:Y:S01]  /*00a0*/  UMOV UR6, 0x400 ;  /* 0x0000040000067882 */ /* 0x000fe20000000000 */
[----:B------:R-:W3:Y:S05]  /*00b0*/  LDCU.64 UR20, c[0x0][0x358] ;  /* 0x00006b00ff1477ac */ /* 0x000eea0008000a00 */
[----:B------:R-:W4:Y:S01]  /*00c0*/  S2UR UR8, SR_CTAID.X ;  /* 0x00000000000879c3 */ /* 0x000f220000002500 */
[----:B------:R-:W-:Y:S01]  /*00d0*/  USHF.R.U64 UR11, UR11, 0x1e, UR12 ;  /* 0x0000001e0b0b7899 */ /* 0x000fe2000800120c */
[----:B------:R-:W0:Y:S03]  /*00e0*/  LDCU UR28, c[0x0][0x370] ;  /* 0x00006e00ff1c77ac */ /* 0x000e260008000800 */
[----:B------:R-:W-:-:S02]  /*00f0*/  UIADD3 UR11, UP0, UPT, UR11, 0x1, URZ ;  /* 0x000000010b0b7890 */ /* 0x000fc4000ff1e0ff */
[----:B-1----:R-:W-:Y:S02]  /*0100*/  UIADD3 UR4, UPT, UPT, UR5, 0x7, -UR4 ;  /* 0x0000000705047890 */ /* 0x002fe4000fffe804 */
[----:B------:R-:W-:Y:S02]  /*0110*/  ULEA.HI.X UR12, UR12, URZ, URZ, 0x2, UP0 ;  /* 0x000000ff0c0c7291 */ /* 0x000fe400080f14ff */
[----:B------:R-:W-:Y:S02]  /*0120*/  UISETP.LT.U32.AND UP0, UPT, UR11, UR14, UPT ;  /* 0x0000000e0b00728c */ /* 0x000fe4000bf01070 */
[----:B------:R-:W-:Y:S02]  /*0130*/  USHF.R.S32.HI UR5, URZ, 0x1f, UR4 ;  /* 0x0000001fff057899 */ /* 0x000fe40008011404 */
[----:B------:R-:W-:Y:S02]  /*0140*/  UISETP.LT.U32.AND.EX UP0, UPT, UR12, UR15, UPT, UP0 ;  /* 0x0000000f0c00728c */ /* 0x000fe4000bf01100 */
[----:B------:R-:W-:-:S02]  /*0150*/  ULEA.HI UR5, UR5, UR4, URZ, 0x3 ;  /* 0x0000000405057291 */ /* 0x000fc4000f8f18ff */
[----:B------:R-:W-:Y:S01]  /*0160*/  USEL UR11, UR11, UR14, UP0 ;  /* 0x0000000e0b0b7287 */ /* 0x000fe20008000000 */
[C---:B0-----:R-:W-:Y:S01]  /*0170*/  VIADD R21, R4.reuse, 0x780 ;  /* 0x0000078004157836 */ /* 0x041fe20000000000 */
[----:B------:R-:W-:Y:S02]  /*0180*/  USEL UR12, UR12, UR15, UP0 ;  /* 0x0000000f0c0c7287 */ /* 0x000fe40008000000 */
[----:B------:R-:W-:Y:S02]  /*0190*/  UISETP.GE.AND UP0, UPT, UR4, 0x8, UPT ;  /* 0x000000080400788c */ /* 0x000fe4000bf06270 */
[----:B--2---:R-:W-:Y:S02]  /*01a0*/  ULEA UR6, UR7, UR6, 0x18 ;  /* 0x0000000607067291 */ /* 0x004fe4000f8ec0ff */
[----:B------:R-:W-:Y:S02]  /*01b0*/  USHF.R.S32.HI UR5, URZ, 0x3, UR5 ;  /* 0x00000003ff057899 */ /* 0x000fe40008011405 */
[----:B------:R-:W-:Y:S01]  /*01c0*/  PLOP3.LUT P0, PT, PT, PT, UP0, 0x80, 0x8 ;  /* 0x000000000008781c */ /* 0x000fe20003f0f008 */
[----:B----4-:R-:W-:Y:S01]  /*01d0*/  USHF.L.U32 UR8, UR8, 0xb, URZ ;  /* 0x0000000b08087899 */ /* 0x010fe200080006ff */
[C---:B------:R-:W-:Y:S01]  /*01e0*/  LEA R0, R4.reuse, UR6, 0x2 ;  /* 0x0000000604007c11 */ /* 0x040fe2000f8e10ff */
[----:B------:R-:W-:Y:S01]  /*01f0*/  UIADD3 UR22, UPT, UPT, UR5, -0x1, URZ ;  /* 0xffffffff05167890 */ /* 0x000fe2000fffe0ff */
[----:B------:R-:W-:Y:S01]  /*0200*/  ISETP.GT.U32.OR P0, PT, R4, 0xff, !P0 ;  /* 0x000000ff0400780c */ /* 0x000fe20004704470 */
[----:B------:R-:W-:-:S02]  /*0210*/  ULOP3.LUT UR23, UR5, 0xf, URZ, 0xc0, !UPT ;  /* 0x0000000f05177892 */ /* 0x000fc4000f8ec0ff */
[----:B------:R-:W-:Y:S01]  /*0220*/  ULOP3.LUT UR24, UR5, 0x7, URZ, 0xc0, !UPT ;  /* 0x0000000705187892 */ /* 0x000fe2000f8ec0ff */
[----:B------:R-:W-:Y:S01]  /*0230*/  P2R R20, PR, RZ, 0x1 ;  /* 0x00000001ff147803 */ /* 0x000fe20000000000 */
[----:B------:R-:W-:Y:S02]  /*0240*/  ULOP3.LUT UR25, UR5, 0x3, URZ, 0xc0, !UPT ;  /* 0x0000000305197892 */ /* 0x000fe4000f8ec0ff */
[----:B------:R-:W-:Y:S02]  /*0250*/  ULOP3.LUT UR26, UR5, 0xffffff0, URZ, 0xc0, !UPT ;  /* 0x0ffffff0051a7892 */ /* 0x000fe4000f8ec0ff */
[----:B------:R-:W-:Y:S02]  /*0260*/  ULOP3.LUT UR27, UR5, 0xffffff8, URZ, 0xc0, !UPT ;  /* 0x0ffffff8051b7892 */ /* 0x000fe4000f8ec0ff */
[----:B------:R-:W-:Y:S01]  /*0270*/  ULOP3.LUT UR9, UR5, 0x1, URZ, 0xc0, !UPT ;  /* 0x0000000105097892 */ /* 0x000fe2000f8ec0ff */
[----:B------:R-:W-:Y:S01]  /*0280*/  UMOV UR6, URZ ;  /* 0x000000ff00067c82 */ /* 0x000fe20008000000 */
[----:B---3--:R-:W-:-:S10]  /*0290*/  UMOV UR7, URZ ;  /* 0x000000ff00077c82 */ /* 0x008fd40008000000 */
.L_x_219:
[----:B------:R-:W-:Y:S01]  /*02a0*/  ISETP.NE.AND P0, PT, R20, RZ, PT ;  /* 0x000000ff1400720c */ /* 0x000fe20003f05270 */
[----:B------:R-:W-:-:S12]  /*02b0*/  BSSY.RECONVERGENT B0, `(.L_x_136) ;  /* 0x000007c000007945 */ /* 0x000fd80003800200 */
[----:B012345:R-:W-:Y:S05]  /*02c0*/  @P0 BRA `(.L_x_137) ;  /* 0x0000000400e80947 */ /* 0x03ffea0003800000 */
[----:B------:R-:W-:Y:S02]  /*02d0*/  IMAD.U32 R2, RZ, RZ, UR22 ;  /* 0x00000016ff027e24 */ /* 0x000fe4000f8e00ff */
[----:B------:R-:W-:-:S03]  /*02e0*/  IMAD.MOV.U32 R3, RZ, RZ, RZ ;  /* 0x000000ffff037224 */ /* 0x000fc600078e00ff */
[----:B------:R-:W-:-:S13]  /*02f0*/  ISETP.GE.U32.AND P1, PT, R2, 0xf, PT ;  /* 0x0000000f0200780c */ /* 0x000fda0003f26070 */
[----:B------:R-:W-:Y:S05]  /*0300*/  @!P1 BRA `(.L_x_138) ;  /* 0x00000000005c9947 */ /* 0x000fea0003800000 */
[----:B------:R-:W-:Y:S01]  /*0310*/  VIADD R2, R0, 0x2000 ;  /* 0x0000200000027836 */ /* 0x000fe20000000000 */
[----:B------:R-:W-:-:S12]  /*0320*/  UIADD3 UR4, UPT, UPT, -UR26, URZ, URZ ;  /* 0x000000ff1a047290 */ /* 0x000fd8000fffe1ff */
.L_x_139:
[----:B------:R-:W-:Y:S01]  /*0330*/  UIADD3 UR4, UPT, UPT, UR4, 0x10, URZ ;  /* 0x0000001004047890 */ /* 0x000fe2000fffe0ff */
[----:B------:R-:W-:Y:S03]  /*0340*/  STS [R2+-0x2000], RZ ;  /* 0xffe000ff02007388 */ /* 0x000fe60000000800 */
[----:B------:R-:W-:Y:S01]  /*0350*/  UISETP.NE.AND UP0, UPT, UR4, URZ, UPT ;  /* 0x000000ff0400728c */ /* 0x000fe2000bf05270 */
        /* <DEDUP_REMOVED lines=16> */
[----:B------:R-:W-:Y:S06]  /*0460*/  BRA.U UP0, `(.L_x_139) ;  /* 0xfffffffd00b07547 */ /* 0x000fec000b83ffff */
[----:B------:R-:W-:-:S07]  /*0470*/  IMAD.U32 R3, RZ, RZ, UR26 ;  /* 0x0000001aff037e24 */ /* 0x000fce000f8e00ff */
.L_x_138:
[----:B------:R-:W-:Y:S01]  /*0480*/  ISETP.NE.AND P0, PT, RZ, UR23, PT ;  /* 0x00000017ff007c0c */ /* 0x000fe2000bf05270 */
[----:B------:R-:W-:Y:S01]  /*0490*/  IMAD.U32 R6, RZ, RZ, UR24 ;  /* 0x00000018ff067e24 */ /* 0x000fe2000f8e00ff */
[----:B------:R-:W-:-:S03]  /*04a0*/  MOV R2, UR23 ;  /* 0x0000001700027c02 */ /* 0x000fc60008000f00 */
[----:B------:R-:W-:Y:S02]  /*04b0*/  VIADD R6, R6, 0xffffffff ;  /* 0xffffffff06067836 */ /* 0x000fe40000000000 */
[----:B------:R-:W-:-:S06]  /*04c0*/  VIADD R2, R2, 0xffffffff ;  /* 0xffffffff02027836 */ /* 0x000fcc0000000000 */
[----:B------:R-:W-:Y:S05]  /*04d0*/  @!P0 BRA `(.L_x_140) ;  /* 0x00000000007c8947 */ /* 0x000fea0003800000 */
[----:B------:R-:W-:Y:S01]  /*04e0*/  ISETP.GE.U32.AND P2, PT, R2, 0x7, PT ;  /* 0x000000070200780c */ /* 0x000fe20003f46070 */
[----:B------:R-:W-:-:S12]  /*04f0*/  UISETP.NE.AND UP0, UPT, UR24, URZ, UPT ;  /* 0x000000ff1800728c */ /* 0x000fd8000bf05270 */
[----:B------:R-:W-:Y:S05]  /*0500*/  @!P2 BRA `(.L_x_141) ;  /* 0x000000000028a947 */ /* 0x000fea0003800000 */
        /* <DEDUP_REMOVED lines=10> */
.L_x_141:
[----:B------:R-:W-:Y:S05]  /*05b0*/  BRA.U !UP0, `(.L_x_140) ;  /* 0x0000000108447547 */ /* 0x000fea000b800000 */
[----:B------:R-:W-:Y:S01]  /*05c0*/  ISETP.GE.U32.AND P2, PT, R6, 0x3, PT ;  /* 0x000000030600780c */ /* 0x000fe20003f46070 */
[----:B------:R-:W-:-:S12]  /*05d0*/  UISETP.NE.AND UP0, UPT, UR25, URZ, UPT ;  /* 0x000000ff1900728c */ /* 0x000fd8000bf05270 */
[C---:B0-----:R-:W-:Y:S02]  /*05e0*/  @P2 IMAD R5, R3.reuse, 0x400, R0 ;  /* 0x0000040003052824 */ /* 0x041fe400078e0200 */
[----:B------:R-:W-:-:S03]  /*05f0*/  @P2 VIADD R3, R3, 0x4 ;  /* 0x0000000403032836 */ /* 0x000fc60000000000 */
[----:B------:R1:W-:Y:S04]  /*0600*/  @P2 STS [R5], RZ ;  /* 0x000000ff05002388 */ /* 0x0003e80000000800 */
[----:B------:R1:W-:Y:S04]  /*0610*/  @P2 STS [R5+0x400], RZ ;  /* 0x000400ff05002388 */ /* 0x0003e80000000800 */
[----:B------:R1:W-:Y:S04]  /*0620*/  @P2 STS [R5+0x800], RZ ;  /* 0x000800ff05002388 */ /* 0x0003e80000000800 */
[----:B------:R1:W-:Y:S01]  /*0630*/  @P2 STS [R5+0xc00], RZ ;  /* 0x000c00ff05002388 */ /* 0x0003e20000000800 */
[----:B------:R-:W-:Y:S05]  /*0640*/  BRA.U !UP0, `(.L_x_140) ;  /* 0x0000000108207547 */ /* 0x000fea000b800000 */
[----:B------:R-:W-:Y:S01]  /*0650*/  IMAD R3, R3, 0x400, R0 ;  /* 0x0000040003037824 */ /* 0x000fe200078e0200 */
[----:B------:R-:W-:-:S04]  /*0660*/  UISETP.NE.AND UP0, UPT, UR25, 0x1, UPT ;  /* 0x000000011900788c */ /* 0x000fc8000bf05270 */
[----:B------:R2:W-:Y:S05]  /*0670*/  STS [R3], RZ ;  /* 0x000000ff03007388 */ /* 0x0005ea0000000800 */
[----:B------:R-:W-:Y:S05]  /*0680*/  BRA.U !UP0, `(.L_x_140) ;  /* 0x0000000108107547 */ /* 0x000fea000b800000 */
[----:B------:R-:W-:Y:S01]  /*0690*/  UISETP.NE.AND UP0, UPT, UR25, 0x2, UPT ;  /* 0x000000021900788c */ /* 0x000fe2000bf05270 */
[----:B------:R3:W-:Y:S05]  /*06a0*/  STS [R3+0x400], RZ ;  /* 0x000400ff03007388 */ /* 0x0007ea0000000800 */
[----:B------:R-:W-:-:S13]  /*06b0*/  PLOP3.LUT P2, PT, PT, PT, UP0, 0x80, 0x8 ;  /* 0x000000000008781c */ /* 0x000fda0003f4f008 */
[----:B------:R3:W-:Y:S02]  /*06c0*/  @P2 STS [R3+0x800], RZ ;  /* 0x000800ff03002388 */ /* 0x0007e40000000800 */
.L_x_140:
[----:B------:R-:W-:-:S13]  /*06d0*/  ISETP.GT.U32.AND P2, PT, R4, 0x7f, PT ;  /* 0x0000007f0400780c */ /* 0x000fda0003f44070 */
[----:B------:R-:W-:Y:S05]  /*06e0*/  @P2 BRA `(.L_x_137) ;  /* 0x0000000000e02947 */ /* 0x000fea0003800000 */
[----:B--23--:R-:W-:Y:S01]  /*06f0*/  HFMA2 R3, -RZ, RZ, 0, 0 ;  /* 0x00000000ff037431 */ /* 0x00cfe200000001ff */
[----:B------:R-:W-:Y:S06]  /*0700*/  @!P1 BRA `(.L_x_142) ;  /* 0x0000000000589947 */ /* 0x000fec0003800000 */
[----:B------:R-:W-:-:S07]  /*0710*/  IMAD.MOV.U32 R3, RZ, RZ, RZ ;  /* 0x000000ffff037224 */ /* 0x000fce00078e00ff */
.L_x_143:
[C---:B012---:R-:W-:Y:S02]  /*0720*/  IMAD R5, R3.reuse, 0x400, R0 ;  /* 0x0000040003057824 */ /* 0x047fe400078e0200 */
[----:B------:R-:W-:-:S03]  /*0730*/  VIADD R3, R3, 0x10 ;  /* 0x0000001003037836 */ /* 0x000fc60000000000 */
[----:B------:R2:W-:Y:S02]  /*0740*/  STS [R5+0x200], RZ ;  /* 0x000200ff05007388 */ /* 0x0005e40000000800 */
[----:B------:R-:W-:Y:S02]  /*0750*/  ISETP.NE.AND P1, PT, R3, UR26, PT ;  /* 0x0000001a03007c0c */ /* 0x000fe4000bf25270 */
[----:B------:R2:W-:Y:S04]  /*0760*/  STS [R5+0x600], RZ ;  /* 0x000600ff05007388 */ /* 0x0005e80000000800 */
        /* <DEDUP_REMOVED lines=13> */
[----:B------:R2:W-:Y:S01]  /*0840*/  STS [R5+0x3e00], RZ ;  /* 0x003e00ff05007388 */ /* 0x0005e20000000800 */
[----:B------:R-:W-:Y:S05]  /*0850*/  @P1 BRA `(.L_x_143) ;  /* 0xfffffffc00b01947 */ /* 0x000fea000383ffff */
[----:B------:R-:W-:-:S07]  /*0860*/  IMAD.U32 R3, RZ, RZ, UR26 ;  /* 0x0000001aff037e24 */ /* 0x000fce000f8e00ff */
.L_x_142:
[----:B------:R-:W-:Y:S05]  /*0870*/  @!P0 BRA `(.L_x_137) ;  /* 0x00000000007c8947 */ /* 0x000fea0003800000 */
[----:B------:R-:W-:Y:S01]  /*0880*/  ISETP.GE.U32.AND P0, PT, R2, 0x7, PT ;  /* 0x000000070200780c */ /* 0x000fe20003f06070 */
[----:B------:R-:W-:-:S12]  /*0890*/  UISETP.NE.AND UP0, UPT, UR24, URZ, UPT ;  /* 0x000000ff1800728c */ /* 0x000fd8000bf05270 */
[----:B------:R-:W-:Y:S05]  /*08a0*/  @!P0 BRA `(.L_x_144) ;  /* 0x0000000000288947 */ /* 0x000fea0003800000 */
[C---:B------:R-:W-:Y:S02]  /*08b0*/  IMAD R2, R3.reuse, 0x400, R0 ;  /* 0x0000040003027824 */ /* 0x040fe400078e0200 */
[----:B------:R-:W-:-:S03]  /*08c0*/  VIADD R3, R3, 0x8 ;  /* 0x0000000803037836 */ /* 0x000fc60000000000 */
[----:B------:R3:W-:Y:S04]  /*08d0*/  STS [R2+0x200], RZ ;  /* 0x000200ff02007388 */ /* 0x0007e80000000800 */
[----:B------:R3:W-:Y:S04]  /*08e0*/  STS [R2+0x600], RZ ;  /* 0x000600ff02007388 */ /* 0x0007e80000000800 */
[----:B------:R3:W-:Y:S04]  /*08f0*/  STS [R2+0xa00], RZ ;  /* 0x000a00ff02007388 */ /* 0x0007e80000000800 */
[----:B------:R3:W-:Y:S04]  /*0900*/  STS [R2+0xe00], RZ ;  /* 0x000e00ff02007388 */ /* 0x0007e80000000800 */
[----:B------:R3:W-:Y:S04]  /*0910*/  STS [R2+0x1200], RZ ;  /* 0x001200ff02007388 */ /* 0x0007e80000000800 */
[----:B------:R3:W-:Y:S04]  /*0920*/  STS [R2+0x1600], RZ ;  /* 0x001600ff02007388 */ /* 0x0007e80000000800 */
[----:B------:R3:W-:Y:S04]  /*0930*/  STS [R2+0x1a00], RZ ;  /* 0x001a00ff02007388 */ /* 0x0007e80000000800 */
[----:B------:R3:W-:Y:S02]  /*0940*/  STS [R2+0x1e00], RZ ;  /* 0x001e00ff02007388 */ /* 0x0007e40000000800 */
.L_x_144:
[----:B------:R-:W-:Y:S05]  /*0950*/  BRA.U !UP0, `(.L_x_137) ;  /* 0x0000000108447547 */ /* 0x000fea000b800000 */
[----:B------:R-:W-:Y:S01]  /*0960*/  ISETP.GE.U32.AND P0, PT, R6, 0x3, PT ;  /* 0x000000030600780c */ /* 0x000fe20003f06070 */
[----:B------:R-:W-:-:S12]  /*0970*/  UISETP.NE.AND UP0, UPT, UR25, URZ, UPT ;  /* 0x000000ff1900728c */ /* 0x000fd8000bf05270 */
[C---:B---3--:R-:W-:Y:S01]  /*0980*/  @P0 IMAD R2, R3.reuse, 0x400, R0 ;  /* 0x0000040003020824 */ /* 0x048fe200078e0200 */
[----:B------:R-:W-:-:S04]  /*0990*/  @P0 IADD3 R3, PT, PT, R3, 0x4, RZ ;  /* 0x0000000403030810 */ /* 0x000fc80007ffe0ff */
[----:B------:R4:W-:Y:S04]  /*09a0*/  @P0 STS [R2+0x200], RZ ;  /* 0x000200ff02000388 */ /* 0x0009e80000000800 */
[----:B------:R4:W-:Y:S04]  /*09b0*/  @P0 STS [R2+0x600], RZ ;  /* 0x000600ff02000388 */ /* 0x0009e80000000800 */
[----:B------:R4:W-:Y:S04]  /*09c0*/  @P0 STS [R2+0xa00], RZ ;  /* 0x000a00ff02000388 */ /* 0x0009e80000000800 */
[----:B------:R4:W-:Y:S01]  /*09d0*/  @P0 STS [R2+0xe00], RZ ;  /* 0x000e00ff02000388 */ /* 0x0009e20000000800 */
[----:B------:R-:W-:Y:S05]  /*09e0*/  BRA.U !UP0, `(.L_x_137) ;  /* 0x0000000108207547 */ /* 0x000fea000b800000 */
[----:B------:R-:W-:Y:S01]  /*09f0*/  IMAD R3, R3, 0x400, R0 ;  /* 0x0000040003037824 */ /* 0x000fe200078e0200 */
[----:B------:R-:W-:-:S04]  /*0a00*/  UISETP.NE.AND UP0, UPT, UR25, 0x1, UPT ;  /* 0x000000011900788c */ /* 0x000fc8000bf05270 */
[----:B------:R3:W-:Y:S05]  /*0a10*/  STS [R3+0x200], RZ ;  /* 0x000200ff03007388 */ /* 0x0007ea0000000800 */
[----:B------:R-:W-:Y:S05]  /*0a20*/  BRA.U !UP0, `(.L_x_137) ;  /* 0x0000000108107547 */ /* 0x000fea000b800000 */
[----:B------:R-:W-:Y:S01]  /*0a30*/  UISETP.NE.AND UP0, UPT, UR25, 0x2, UPT ;  /* 0x000000021900788c */ /* 0x000fe2000bf05270 */
[----:B------:R0:W-:Y:S05]  /*0a40*/  STS [R3+0x600], RZ ;  /* 0x000600ff03007388 */ /* 0x0001ea0000000800 */
[----:B------:R-:W-:-:S13]  /*0a50*/  PLOP3.LUT P0, PT, PT, PT, UP0, 0x80, 0x8 ;  /* 0x000000000008781c */ /* 0x000fda0003f0f008 */
[----:B------:R0:W-:Y:S02]  /*0a60*/  @P0 STS [R3+0xa00], RZ ;  /* 0x000a00ff03000388 */ /* 0x0001e40000000800 */
.L_x_137:
[----:B------:R-:W-:Y:S05]  /*0a70*/  BSYNC.RECONVERGENT B0 ;  /* 0x0000000000007941 */ /* 0x000fea0003800200 */
.L_x_136:
[----:B------:R-:W5:Y:S01]  /*0a80*/  LDCU.64 UR14, c[0x0][0x390] ;  /* 0x00007200ff0e77ac */ /* 0x000f620008000a00 */
[----:B------:R-:W-:Y:S02]  /*0a90*/  USHF.L.U32 UR4, UR6, 0x1e, URZ ;  /* 0x0000001e06047899 */ /* 0x000fe400080006ff */
[----:B------:R-:W-:Y:S02]  /*0aa0*/  USHF.L.U64.HI UR5, UR6, 0x1e, UR7 ;  /* 0x0000001e06057899 */ /* 0x000fe40008010207 */
[----:B-----5:R-:W-:-:S04]  /*0ab0*/  UIADD3 UR4, UP0, UPT, -UR4, UR14, URZ ;  /* 0x0000000e04047290 */ /* 0x020fc8000ff1e1ff */
[----:B------:R-:W-:Y:S02]  /*0ac0*/  UIADD3.X UR5, UPT, UPT, ~UR5, UR15, URZ, UP0, !UPT ;  /* 0x0000000f05057290 */ /* 0x000fe400087fe5ff */
[----:B------:R-:W-:-:S04]  /*0ad0*/  UISETP.LT.U32.AND UP0, UPT, UR4, 0x40000000, UPT ;  /* 0x400000000400788c */ /* 0x000fc8000bf01070 */
[----:B------:R-:W-:-:S04]  /*0ae0*/  UISETP.LT.U32.AND.EX UP0, UPT, UR5, URZ, UPT, UP0 ;  /* 0x000000ff0500728c */ /* 0x000fc8000bf01100 */
[----:B------:R-:W-:Y:S02]  /*0af0*/  USEL UR13, UR4, 0x40000000, UP0 ;  /* 0x40000000040d7887 */ /* 0x000fe40008000000 */
[----:B------:R-:W-:Y:S02]  /*0b00*/  USEL UR14, UR5, URZ, UP0 ;  /* 0x000000ff050e7287 */ /* 0x000fe40008000000 */
[----:B------:R-:W-:-:S04]  /*0b10*/  UISETP.GT.U32.AND UP0, UPT, UR13, UR8, UPT ;  /* 0x000000080d00728c */ /* 0x000fc8000bf04070 */
[----:B------:R-:W-:Y:S01]  /*0b20*/  UISETP.GT.U32.AND.EX UP0, UPT, UR14, URZ, UPT, UP0 ;  /* 0x000000ff0e00728c */ /* 0x000fe2000bf04100 */
[----:B------:R-:W-:Y:S08]  /*0b30*/  BAR.SYNC.DEFER_BLOCKING 0x0 ;  /* 0x0000000000007b1d */ /* 0x000ff00000010000 */
[----:B------:R-:W-:Y:S06]  /*0b40*/  BAR.SYNC.DEFER_BLOCKING 0x0 ;  /* 0x0000000000007b1d */ /* 0x000fec0000010000 */
[----:B------:R-:W-:Y:S05]  /*0b50*/  BRA.U !UP0, `(.L_x_145) ;  /* 0x0000000d082c7547 */ /* 0x000fea000b800000 */
[----:B------:R-:W-:Y:S01]  /*0b60*/  UMOV UR10, UR8 ;  /* 0x00000008000a7c82 */ /* 0x000fe20008000000 */
[----:B------:R-:W-:-:S05]  /*0b70*/  UMOV UR5, URZ ;  /* 0x000000ff00057c82 */ /* 0x000fca0008000000 */
.L_x_150:
[----:B-----5:R-:W5:Y:S01]  /*0b80*/  LDCU.64 UR18, c[0x0][0x390] ;  /* 0x00007200ff1277ac */ /* 0x020f620008000a00 */
[----:B------:R-:W-:Y:S02]  /*0b90*/  USHF.L.U32 UR15, UR6, 0x1e, URZ ;  /* 0x0000001e060f7899 */ /* 0x000fe400080006ff */
[----:B------:R-:W-:Y:S02]  /*0ba0*/  USHF.L.U64.HI UR16, UR6, 0x1e, UR7 ;  /* 0x0000001e06107899 */ /* 0x000fe40008010207 */
[----:B------:R-:W-:-:S04]  /*0bb0*/  UIADD3 UR15, UP0, UPT, UR10, UR15, URZ ;  /* 0x0000000f0a0f7290 */ /* 0x000fc8000ff1e0ff */
[----:B------:R-:W-:Y:S02]  /*0bc0*/  UIADD3.X UR16, UPT, UPT, UR5, UR16, URZ, UP0, !UPT ;  /* 0x0000001005107290 */ /* 0x000fe400087fe4ff */
[----:B------:R-:W-:Y:S02]  /*0bd0*/  ULEA UR10, UP0, UR28, UR10, 0xb ;  /* 0x0000000a1c0a7291 */ /* 0x000fe4000f8058ff */
[----:B-----5:R-:W-:Y:S02]  /*0be0*/  UIADD3 UR17, UP1, UPT, -UR15, UR18, URZ ;  /* 0x000000120f117290 */ /* 0x020fe4000ff3e1ff */
[----:B------:R-:W-:Y:S02]  /*0bf0*/  UIADD3.X UR5, UPT, UPT, URZ, UR5, URZ, UP0, !UPT ;  /* 0x00000005ff057290 */ /* 0x000fe400087fe4ff */
[----:B------:R-:W-:Y:S02]  /*0c00*/  UIADD3.X UR4, UPT, UPT, ~UR16, UR19, URZ, UP1, !UPT ;  /* 0x0000001310047290 */ /* 0x000fe40008ffe5ff */
[----:B------:R-:W-:-:S02]  /*0c10*/  UISETP.GE.U32.AND UP1, UPT, UR17, 0x800, UPT ;  /* 0x000008001100788c */ /* 0x000fc4000bf26070 */
[----:B------:R-:W-:Y:S02]  /*0c20*/  UISETP.GE.U32.AND UP0, UPT, UR10, UR13, UPT ;  /* 0x0000000d0a00728c */ /* 0x000fe4000bf06070 */
[----:B------:R-:W-:Y:S02]  /*0c30*/  UISETP.GE.U32.AND.EX UP1, UPT, UR4, URZ, UPT, UP1 ;  /* 0x000000ff0400728c */ /* 0x000fe4000bf26110 */
[----:B------:R-:W-:-:S07]  /*0c40*/  UISETP.GE.U32.AND.EX UP0, UPT, UR5, UR14, UPT, UP0 ;  /* 0x0000000e0500728c */ /* 0x000fce000bf06100 */
[----:B0-----:R-:W-:Y:S05]  /*0c50*/  BRA.U !UP1, `(.L_x_146) ;  /* 0x0000000109587547 */ /* 0x001fea000b800000 */
[----:B------:R-:W4:Y:S01]  /*0c60*/  LDCU.64 UR18, c[0x0][0x388] ;  /* 0x00007100ff1277ac */ /* 0x000f220008000a00 */
[----:B0-23--:R-:W-:-:S05]  /*0c70*/  IADD3 R3, P0, PT, R4, UR15, RZ ;  /* 0x0000000f04037c10 */ /* 0x00dfca000ff1e0ff */
[----:B------:R-:W-:Y:S01]  /*0c80*/  IMAD.X R6, RZ, RZ, UR16, P0 ;  /* 0x00000010ff067e24 */ /* 0x000fe200080e06ff */
[----:B----4-:R-:W-:-:S04]  /*0c90*/  LEA R2, P0, R3, UR18, 0x2 ;  /* 0x0000001203027c11 */ /* 0x010fc8000f8010ff */
        /* <DEDUP_REMOVED lines=18> */
.L_x_146:
[----:B------:R-:W4:Y:S01]  /*0dc0*/  LDCU.64 UR18, c[0x0][0x388] ;  /* 0x00007100ff1277ac */ /* 0x000f220008000a00 */
[C---:B012---:R-:W-:Y:S01]  /*0dd0*/  VIADD R5, R4.reuse, 0x100 ;  /* 0x0000010004057836 */ /* 0x047fe20000000000 */
[C---:B---3--:R-:W-:Y:S01]  /*0de0*/  IADD3 R3, P0, PT, R4.reuse, UR15, RZ ;  /* 0x0000000f04037c10 */ /* 0x048fe2000ff1e0ff */
[C---:B----4-:R-:W-:Y:S01]  /*0df0*/  VIADD R2, R4.reuse, 0x80 ;  /* 0x0000008004027836 */ /* 0x050fe20000000000 */
[C---:B------:R-:W-:Y:S01]  /*0e00*/  ISETP.GE.AND P1, PT, R4.reuse, UR17, PT ;  /* 0x0000001104007c0c */ /* 0x040fe2000bf26270 */
[----:B------:R-:W-:Y:S01]  /*0e10*/  VIADD R7, R4, 0x180 ;  /* 0x0000018004077836 */ /* 0x000fe20000000000 */
[----:B------:R-:W-:Y:S01]  /*0e20*/  ISETP.GE.AND P3, PT, R5, UR17, PT ;  /* 0x0000001105007c0c */ /* 0x000fe2000bf66270 */
[----:B------:R-:W-:Y:S01]  /*0e30*/  IMAD.X R6, RZ, RZ, UR16, P0 ;  /* 0x00000010ff067e24 */ /* 0x000fe200080e06ff */
[----:B------:R-:W-:Y:S01]  /*0e40*/  ISETP.GE.AND P2, PT, R2, UR17, PT ;  /* 0x0000001102007c0c */ /* 0x000fe2000bf46270 */
[----:B------:R-:W-:Y:S01]  /*0e50*/  VIADD R5, R4, 0x200 ;  /* 0x0000020004057836 */ /* 0x000fe20000000000 */
[----:B------:R-:W-:Y:S01]  /*0e60*/  ISETP.GE.AND P4, PT, R7, UR17, PT ;  /* 0x0000001107007c0c */ /* 0x000fe2000bf86270 */
[----:B------:R-:W-:-:S03]  /*0e70*/  IMAD.MOV.U32 R12, RZ, RZ, -0x80000000 ;  /* 0x80000000ff0c7424 */ /* 0x000fc600078e00ff */
[----:B------:R-:W-:Y:S01]  /*0e80*/  ISETP.GE.AND P5, PT, R5, UR17, PT ;  /* 0x0000001105007c0c */ /* 0x000fe2000bfa6270 */
[----:B------:R-:W-:Y:S01]  /*0e90*/  VIADD R5, R4, 0x300 ;  /* 0x0000030004057836 */ /* 0x000fe20000000000 */
[----:B------:R-:W-:-:S04]  /*0ea0*/  LEA R2, P0, R3, UR18, 0x2 ;  /* 0x0000001203027c11 */ /* 0x000fc8000f8010ff */
[----:B------:R-:W-:Y:S01]  /*0eb0*/  LEA.HI.X R3, R3, UR19, R6, 0x2, P0 ;  /* 0x0000001303037c11 */ /* 0x000fe200080f1406 */
[----:B------:R-:W-:Y:S01]  /*0ec0*/  IMAD.MOV.U32 R11, RZ, RZ, -0x80000000 ;  /* 0x80000000ff0b7424 */ /* 0x000fe200078e00ff */
[----:B------:R-:W-:-:S03]  /*0ed0*/  IADD3 R6, PT, PT, R4, 0x280, RZ ;  /* 0x0000028004067810 */ /* 0x000fc60007ffe0ff */
[----:B------:R1:W5:Y:S01]  /*0ee0*/  @!P1 LDG.E R12, desc[UR20][R2.64] ;  /* 0x00000014020c9981 */ /* 0x000362000c1e1900 */
[----:B------:R-:W-:Y:S01]  /*0ef0*/  ISETP.GE.AND P1, PT, R5, UR17, PT ;  /* 0x0000001105007c0c */ /* 0x000fe2000bf26270 */
[C---:B------:R-:W-:Y:S02]  /*0f00*/  VIADD R5, R4.reuse, 0x380 ;  /* 0x0000038004057836 */ /* 0x040fe40000000000 */
[----:B------:R-:W-:Y:S01]  /*0f10*/  IMAD.MOV.U32 R9, RZ, RZ, -0x80000000 ;  /* 0x80000000ff097424 */ /* 0x000fe200078e00ff */
[----:B------:R1:W5:Y:S01]  /*0f20*/  @!P2 LDG.E R11, desc[UR20][R2.64+0x200] ;  /* 0x00020014020ba981 */ /* 0x000362000c1e1900 */
[----:B------:R-:W-:Y:S01]  /*0f30*/  HFMA2 R8, -RZ, RZ, -0.0 , 0 ;  /* 0x80000000ff087431 */ /* 0x000fe200000001ff */
[----:B------:R-:W-:Y:S01]  /*0f40*/  ISETP.GE.AND P2, PT, R5, UR17, PT ;  /* 0x0000001105007c0c */ /* 0x000fe2000bf46270 */
[----:B------:R-:W-:Y:S01]  /*0f50*/  VIADD R5, R4, 0x480 ;  /* 0x0000048004057836 */ /* 0x000fe20000000000 */
[----:B------:R-:W-:Y:S01]  /*0f60*/  ISETP.GE.AND P0, PT, R6, UR17, PT ;  /* 0x0000001106007c0c */ /* 0x000fe2000bf06270 */
[----:B------:R-:W-:Y:S01]  /*0f70*/  IMAD.MOV.U32 R10, RZ, RZ, -0x80000000 ;  /* 0x80000000ff0a7424 */ /* 0x000fe200078e00ff */
[----:B------:R1:W5:Y:S01]  /*0f80*/  @!P4 LDG.E R9, desc[UR20][R2.64+0x600] ;  /* 0x000600140209c981 */ /* 0x000362000c1e1900 */
[----:B------:R-:W-:-:S02]  /*0f90*/  LOP3.LUT R6, R4, 0x400, RZ, 0xfc, !PT ;  /* 0x0000040004067812 */ /* 0x000fc400078efcff */
[----:B------:R-:W-:Y:S01]  /*0fa0*/  ISETP.GE.AND P4, PT, R5, UR17, PT ;  /* 0x0000001105007c0c */ /* 0x000fe2000bf86270 */
[----:B------:R-:W-:Y:S01]  /*0fb0*/  VIADD R5, R4, 0x500 ;  /* 0x0000050004057836 */ /* 0x000fe20000000000 */
[----:B------:R1:W5:Y:S01]  /*0fc0*/  @!P3 LDG.E R10, desc[UR20][R2.64+0x400] ;  /* 0x00040014020ab981 */ /* 0x000362000c1e1900 */
[----:B------:R-:W-:Y:S01]  /*0fd0*/  ISETP.GE.AND P3, PT, R6, UR17, PT ;  /* 0x0000001106007c0c */ /* 0x000fe2000bf66270 */
[----:B------:R-:W-:Y:S02]  /*0fe0*/  IMAD.MOV.U32 R6, RZ, RZ, -0x80000000 ;  /* 0x80000000ff067424 */ /* 0x000fe400078e00ff */
[----:B------:R1:W5:Y:S01]  /*0ff0*/  @!P5 LDG.E R8, desc[UR20][R2.64+0x800] ;  /* 0x000800140208d981 */ /* 0x000362000c1e1900 */
[----:B------:R-:W-:Y:S01]  /*1000*/  ISETP.GE.AND P5, PT, R5, UR17, PT ;  /* 0x0000001105007c0c */ /* 0x000fe2000bfa6270 */
[C---:B------:R-:W-:Y:S02]  /*1010*/  VIADD R5, R4.reuse, 0x600 ;  /* 0x0000060004057836 */ /* 0x040fe40000000000 */
[----:B------:R-:W-:Y:S01]  /*1020*/  IMAD.MOV.U32 R7, RZ, RZ, -0x80000000 ;  /* 0x80000000ff077424 */ /* 0x000fe200078e00ff */
[----:B------:R1:W5:Y:S01]  /*1030*/  @!P1 LDG.E R6, desc[UR20][R2.64+0xc00] ;  /* 0x000c001402069981 */ /* 0x000362000c1e1900 */
[----:B------:R-:W-:Y:S01]  /*1040*/  VIADD R13, R4, 0x580 ;  /* 0x00000580040d7836 */ /* 0x000fe20000000000 */
[----:B------:R-:W-:Y:S01]  /*1050*/  ISETP.GE.AND P1, PT, R5, UR17, PT ;  /* 0x0000001105007c0c */ /* 0x000fe2000bf26270 */
[----:B------:R-:W-:-:S02]  /*1060*/  IMAD.MOV.U32 R5, RZ, RZ, -0x80000000 ;  /* 0x80000000ff057424 */ /* 0x000fc400078e00ff */
[----:B------:R-:W-:Y:S01]  /*1070*/  IMAD.MOV.U32 R19, RZ, RZ, -0x80000000 ;  /* 0x80000000ff137424 */ /* 0x000fe200078e00ff */
[----:B------:R1:W5:Y:S01]  /*1080*/  @!P0 LDG.E R7, desc[UR20][R2.64+0xa00] ;  /* 0x000a001402078981 */ /* 0x000362000c1e1900 */
[----:B------:R-:W-:Y:S01]  /*1090*/  IMAD.MOV.U32 R18, RZ, RZ, -0x80000000 ;  /* 0x80000000ff127424 */ /* 0x000fe200078e00ff */
[----:B------:R-:W-:Y:S01]  /*10a0*/  ISETP.GE.AND P0, PT, R13, UR17, PT ;  /* 0x000000110d007c0c */ /* 0x000fe2000bf06270 */
[C---:B------:R-:W-:Y:S01]  /*10b0*/  VIADD R14, R4.reuse, 0x700 ;  /* 0x00000700040e7836 */ /* 0x040fe20000000000 */
[----:B------:R-:W-:Y:S01]  /*10c0*/  IADD3 R13, PT, PT, R4, 0x680, RZ ;  /* 0x00000680040d7810 */ /* 0x000fe20007ffe0ff */
[----:B------:R1:W5:Y:S03]  /*10d0*/  @!P2 LDG.E R5, desc[UR20][R2.64+0xe00] ;  /* 0x000e00140205a981 */ /* 0x000366000c1e1900 */
[----:B------:R-:W-:Y:S01]  /*10e0*/  ISETP.GE.AND P2, PT, R13, UR17, PT ;  /* 0x000000110d007c0c */ /* 0x000fe2000bf46270 */
[----:B------:R1:W5:Y:S01]  /*10f0*/  @!P3 LDG.E R19, desc[UR20][R2.64+0x1000] ;  /* 0x001000140213b981 */ /* 0x000362000c1e1900 */
[----:B------:R-:W-:-:S03]  /*1100*/  ISETP.GE.AND P3, PT, R14, UR17, PT ;  /* 0x000000110e007c0c */ /* 0x000fc6000bf66270 */
[----:B------:R1:W5:Y:S01]  /*1110*/  @!P4 LDG.E R18, desc[UR20][R2.64+0x1200] ;  /* 0x001200140212c981 */ /* 0x000362000c1e1900 */
[----:B------:R-:W-:Y:S01]  /*1120*/  ISETP.GE.AND P4, PT, R21, UR17, PT ;  /* 0x0000001115007c0c */ /* 0x000fe2000bf86270 */
[----:B------:R-:W-:Y:S01]  /*1130*/  IMAD.MOV.U32 R17, RZ, RZ, -0x80000000 ;  /* 0x80000000ff117424 */ /* 0x000fe200078e00ff */
[----:B------:R-:W-:Y:S01]  /*1140*/  MOV R14, 0x80000000 ;  /* 0x80000000000e7802 */ /* 0x000fe20000000f00 */
[----:B------:R-:W-:Y:S02]  /*1150*/  IMAD.MOV.U32 R16, RZ, RZ, -0x80000000 ;  /* 0x80000000ff107424 */ /* 0x000fe400078e00ff */
[----:B------:R-:W-:Y:S02]  /*1160*/  IMAD.MOV.U32 R22, RZ, RZ, -0x80000000 ;  /* 0x80000000ff167424 */ /* 0x000fe400078e00ff */
        /* <DEDUP_REMOVED lines=8> */
.L_x_147:
[----:B01----:R-:W0:Y:S02]  /*11f0*/  LDC.64 R2, c[0x0][0x398] ;  /* 0x0000e600ff027b82 */ /* 0x003e240000000a00 */
[----:B0-----:R-:W-:-:S13]  /*1200*/  ISETP.GT.AND P0, PT, R3, R2, PT ;  /* 0x000000020300720c */ /* 0x001fda0003f04270 */
[----:B------:R-:W-:Y:S05]  /*1210*/  @!P0 BRA `(.L_x_148) ;  /* 0x0000000400788947 */ /* 0x000fea0003800000 */
[----:B------:R-:W0:Y:S01]  /*1220*/  S2UR UR15, SR_CgaCtaId ;  /* 0x00000000000f79c3 */ /* 0x000e220000008800 */
[----:B-----5:R-:W-:Y:S01]  /*1230*/  LOP3.LUT R15, R15, 0x7fffffff, RZ, 0x3c, !PT ;  /* 0x7fffffff0f0f7812 */ /* 0x020fe200078e3cff */
[----:B------:R-:W-:Y:S01]  /*1240*/  UMOV UR4, 0x400 ;  /* 0x0000040000047882 */ /* 0x000fe20000000000 */
[----:B------:R-:W-:Y:S01]  /*1250*/  LOP3.LUT R14, R14, 0x7fffffff, RZ, 0x3c, !PT ;  /* 0x7fffffff0e0e7812 */ /* 0x000fe200078e3cff */
[----:B------:R-:W1:Y:S01]  /*1260*/  LDCU UR16, c[0x0][0x398] ;  /* 0x00007300ff1077ac */ /* 0x000e620008000800 */
[----:B------:R-:W-:Y:S02]  /*1270*/  LOP3.LUT R13, R13, 0x7fffffff, RZ, 0x3c, !PT ;  /* 0x7fffffff0d0d7812 */ /* 0x000fe400078e3cff */
[----:B------:R-:W-:Y:S02]  /*1280*/  LOP3.LUT R2, R22, 0x7fffffff, RZ, 0x3c, !PT ;  /* 0x7fffffff16027812 */ /* 0x000fe400078e3cff */
[----:B------:R-:W-:Y:S02]  /*1290*/  LOP3.LUT R16, R16, 0x7fffffff, RZ, 0x3c, !PT ;  /* 0x7fffffff10107812 */ /* 0x000fe400078e3cff */
[----:B------:R-:W-:-:S02]  /*12a0*/  LOP3.LUT R17, R17, 0x7fffffff, RZ, 0x3c, !PT ;  /* 0x7fffffff11117812 */ /* 0x000fc400078e3cff */
[----:B------:R-:W-:Y:S02]  /*12b0*/  LOP3.LUT R18, R18, 0x7fffffff, RZ, 0x3c, !PT ;  /* 0x7fffffff12127812 */ /* 0x000fe400078e3cff */
[----:B------:R-:W-:Y:S02]  /*12c0*/  LOP3.LUT R19, R19, 0x7fffffff, RZ, 0x3c, !PT ;  /* 0x7fffffff13137812 */ /* 0x000fe400078e3cff */
[----:B------:R-:W-:Y:S02]  /*12d0*/  LOP3.LUT R5, R5, 0x7fffffff, RZ, 0x3c, !PT ;  /* 0x7fffffff05057812 */ /* 0x000fe400078e3cff */
[----:B------:R-:W-:Y:S02]  /*12e0*/  LOP3.LUT R6, R6, 0x7fffffff, RZ, 0x3c, !PT ;  /* 0x7fffffff06067812 */ /* 0x000fe400078e3cff */
[----:B------:R-:W-:Y:S02]  /*12f0*/  LOP3.LUT R7, R7, 0x7fffffff, RZ, 0x3c, !PT ;  /* 0x7fffffff07077812 */ /* 0x000fe400078e3cff */
[----:B------:R-:W-:Y:S01]  /*1300*/  LOP3.LUT R8, R8, 0x7fffffff, RZ, 0x3c, !PT ;  /* 0x7fffffff08087812 */ /* 0x000fe200078e3cff */
[----:B0-----:R-:W-:Y:S01]  /*1310*/  ULEA UR15, UR15, UR4, 0x18 ;  /* 0x000000040f0f7291 */ /* 0x001fe2000f8ec0ff */
[----:B------:R-:W-:-:S02]  /*1320*/  LOP3.LUT R9, R9, 0x7fffffff, RZ, 0x3c, !PT ;  /* 0x7fffffff09097812 */ /* 0x000fc400078e3cff */
[----:B------:R-:W-:Y:S01]  /*1330*/  LOP3.LUT R10, R10, 0x7fffffff, RZ, 0x3c, !PT ;  /* 0x7fffffff0a0a7812 */ /* 0x000fe200078e3cff */
[----:B------:R-:W-:Y:S01]  /*1340*/  UMOV UR4, URZ ;  /* 0x000000ff00047c82 */ /* 0x000fe20008000000 */
[----:B------:R-:W-:Y:S02]  /*1350*/  LOP3.LUT R11, R11, 0x7fffffff, RZ, 0x3c, !PT ;  /* 0x7fffffff0b0b7812 */ /* 0x000fe400078e3cff */
[----:B-1----:R-:W-:-:S07]  /*1360*/  LOP3.LUT R12, R12, 0x7fffffff, RZ, 0x3c, !PT ;  /* 0x7fffffff0c0c7812 */ /* 0x002fce00078e3cff */
.L_x_149:
[----:B------:R-:W-:Y:S01]  /*1370*/  IMAD R22, RZ, RZ, -UR16 ;  /* 0x80000010ff167e24 */ /* 0x000fe2000f8e02ff */
[----:B0-----:R-:W-:Y:S01]  /*1380*/  SHF.R.U32.HI R23, RZ, UR16, R12 ;  /* 0x00000010ff177c19 */ /* 0x001fe2000801160c */
[----:B------:R-:W-:Y:S01]  /*1390*/  IMAD.MOV.U32 R25, RZ, RZ, -0x1 ;  /* 0xffffffffff197424 */ /* 0x000fe200078e00ff */
[----:B------:R-:W-:Y:S01]  /*13a0*/  ULEA UR17, UR4, UR15, 0xa ;  /* 0x0000000f04117291 */ /* 0x000fe2000f8e50ff */
[----:B------:R-:W-:Y:S01]  /*13b0*/  SHF.R.U32.HI R27, RZ, UR16, R10 ;  /* 0x00000010ff1b7c19 */ /* 0x000fe2000801160a */
[----:B------:R-:W-:Y:S01]  /*13c0*/  UIADD3 UR4, UPT, UPT, UR4, 0x1, URZ ;  /* 0x0000000104047890 */ /* 0x000fe2000fffe0ff */
[----:B------:R-:W-:Y:S02]  /*13d0*/  VIADDMNMX R22, R22, R3, 0x8, PT ;  /* 0x0000000816167446 */ /* 0x000fe40003800103 */
[----:B------:R-:W-:Y:S02]  /*13e0*/  SHF.R.U32.HI R29, RZ, UR16, R9 ;  /* 0x00000010ff1d7c19 */ /* 0x000fe40008011609 */
[----:B------:R-:W-:-:S02]  /*13f0*/  SHF.L.U32 R22, R25, R22, RZ ;  /* 0x0000001619167219 */ /* 0x000fc400000006ff */
[----:B------:R-:W-:Y:S02]  /*1400*/  SHF.R.U32.HI R25, RZ, UR16, R11 ;  /* 0x00000010ff197c19 */ /* 0x000fe4000801160b */
[-C--:B------:R-:W-:Y:S02]  /*1410*/  LOP3.LUT R23, R23, R22.reuse, RZ, 0x30, !PT ;  /* 0x0000001617177212 */ /* 0x080fe400078e30ff */
[-C--:B------:R-:W-:Y:S02]  /*1420*/  LOP3.LUT R25, R25, R22.reuse, RZ, 0x30, !PT ;  /* 0x0000001619197212 */ /* 0x080fe400078e30ff */
[----:B------:R-:W-:Y:S02]  /*1430*/  LOP3.LUT R27, R27, R22, RZ, 0x30, !PT ;  /* 0x000000161b1b7212 */ /* 0x000fe400078e30ff */
[----:B------:R-:W-:Y:S02]  /*1440*/  LEA R23, R23, UR17, 0x2 ;  /* 0x0000001117177c11 */ /* 0x000fe4000f8e10ff */
[----:B------:R-:W-:-:S02]  /*1450*/  LEA R25, R25, UR17, 0x2 ;  /* 0x0000001119197c11 */ /* 0x000fc4000f8e10ff */
[----:B------:R-:W-:Y:S01]  /*1460*/  LEA R27, R27, UR17, 0x2 ;  /* 0x000000111b1b7c11 */ /* 0x000fe2000f8e10ff */
[----:B------:R0:W-:Y:S01]  /*1470*/  ATOMS.POPC.INC.32 RZ, [R23+URZ] ;  /* 0x0000000017ff7f8c */ /* 0x0001e2000d8000ff */
[----:B------:R-:W-:Y:S02]  /*1480*/  SHF.R.U32.HI R24, RZ, UR16, R8 ;  /* 0x00000010ff187c19 */ /* 0x000fe40008011608 */
[----:B------:R-:W-:Y:S01]  /*1490*/  SHF.R.U32.HI R26, RZ, UR16, R7 ;  /* 0x00000010ff1a7c19 */ /* 0x000fe20008011607 */
[----:B------:R1:W-:Y:S01]  /*14a0*/  ATOMS.POPC.INC.32 RZ, [R25+URZ] ;  /* 0x0000000019ff7f8c */ /* 0x0003e2000d8000ff */
[-C--:B------:R-:W-:Y:S02]  /*14b0*/  LOP3.LUT R29, R29, R22.reuse, RZ, 0x30, !PT ;  /* 0x000000161d1d7212 */ /* 0x080fe400078e30ff */
[----:B------:R-:W-:Y:S01]  /*14c0*/  LOP3.LUT R24, R24, R22, RZ, 0x30, !PT ;  /* 0x0000001618187212 */ /* 0x000fe200078e30ff */
[----:B------:R2:W-:Y:S01]  /*14d0*/  ATOMS.POPC.INC.32 RZ, [R27+URZ] ;  /* 0x000000001bff7f8c */ /* 0x0005e2000d8000ff */
[----:B0-----:R-:W-:-:S02]  /*14e0*/  SHF.R.U32.HI R23, RZ, UR16, R6 ;  /* 0x00000010ff177c19 */ /* 0x001fc40008011606 */
[-C--:B------:R-:W-:Y:S02]  /*14f0*/  LOP3.LUT R26, R26, R22.reuse, RZ, 0x30, !PT ;  /* 0x000000161a1a7212 */ /* 0x080fe400078e30ff */
[----:B-1----:R-:W-:Y:S02]  /*1500*/  SHF.R.U32.HI R25, RZ, UR16, R5 ;  /* 0x00000010ff197c19 */ /* 0x002fe40008011605 */
[-C--:B------:R-:W-:Y:S02]  /*1510*/  LOP3.LUT R23, R23, R22.reuse, RZ, 0x30, !PT ;  /* 0x0000001617177212 */ /* 0x080fe400078e30ff */
[----:B--2---:R-:W-:Y:S02]  /*1520*/  SHF.R.U32.HI R27, RZ, UR16, R19 ;  /* 0x00000010ff1b7c19 */ /* 0x004fe40008011613 */
[----:B------:R-:W-:Y:S02]  /*1530*/  LEA R29, R29, UR17, 0x2 ;  /* 0x000000111d1d7c11 */ /* 0x000fe4000f8e10ff */
[----:B------:R-:W-:-:S02]  /*1540*/  LOP3.LUT R25, R25, R22, RZ, 0x30, !PT ;  /* 0x0000001619197212 */ /* 0x000fc400078e30ff */
[----:B------:R-:W-:Y:S01]  /*1550*/  LEA R24, R24, UR17, 0x2 ;  /* 0x0000001118187c11 */ /* 0x000fe2000f8e10ff */
[----:B------:R0:W-:Y:S01]  /*1560*/  ATOMS.POPC.INC.32 RZ, [R29+URZ] ;  /* 0x000000001dff7f8c */ /* 0x0001e2000d8000ff */
[----:B------:R-:W-:Y:S02]  /*1570*/  LOP3.LUT R27, R27, R22, RZ, 0x30, !PT ;  /* 0x000000161b1b7212 */ /* 0x000fe400078e30ff */
[----:B------:R-:W-:Y:S01]  /*1580*/  LEA R26, R26, UR17, 0x2 ;  /* 0x000000111a1a7c11 */ /* 0x000fe2000f8e10ff */
[----:B------:R1:W-:Y:S01]  /*1590*/  ATOMS.POPC.INC.32 RZ, [R24+URZ] ;  /* 0x0000000018ff7f8c */ /* 0x0003e2000d8000ff */
[----:B------:R-:W-:Y:S02]  /*15a0*/  LEA R23, R23, UR17, 0x2 ;  /* 0x0000001117177c11 */ /* 0x000fe4000f8e10ff */
[----:B------:R-:W-:Y:S01]  /*15b0*/  LEA R25, R25, UR17, 0x2 ;  /* 0x0000001119197c11 */ /* 0x000fe2000f8e10ff */
[----:B------:R2:W-:Y:S01]  /*15c0*/  ATOMS.POPC.INC.32 RZ, [R26+URZ] ;  /* 0x000000001aff7f8c */ /* 0x0005e2000d8000ff */
[----:B------:R-:W-:-:S02]  /*15d0*/  LEA R27, R27, UR17, 0x2 ;  /* 0x000000111b1b7c11 */ /* 0x000fc4000f8e10ff */
[----:B0-----:R-:W-:Y:S01]  /*15e0*/  SHF.R.U32.HI R29, RZ, UR16, R18 ;  /* 0x00000010ff1d7c19 */ /* 0x001fe20008011612 */
[----:B------:R0:W-:Y:S01]  /*15f0*/  ATOMS.POPC.INC.32 RZ, [R23+URZ] ;  /* 0x0000000017ff7f8c */ /* 0x0001e2000d8000ff */
[----:B-1----:R-:W-:Y:S02]  /*1600*/  SHF.R.U32.HI R24, RZ, UR16, R17 ;  /* 0x00000010ff187c19 */ /* 0x002fe40008011611 */
[----:B------:R-:W-:Y:S01]  /*1610*/  SHF.R.U32.HI R28, RZ, UR16, R15 ;  /* 0x00000010ff1c7c19 */ /* 0x000fe2000801160f */
[----:B------:R1:W-:Y:S01]  /*1620*/  ATOMS.POPC.INC.32 RZ, [R25+URZ] ;  /* 0x0000000019ff7f8c */ /* 0x0003e2000d8000ff */
[----:B--2---:R-:W-:Y:S02]  /*1630*/  SHF.R.U32.HI R26, RZ, UR16, R16 ;  /* 0x00000010ff1a7c19 */ /* 0x004fe40008011610 */
[----:B------:R-:W-:Y:S01]  /*1640*/  LOP3.LUT R29, R29, R22, RZ, 0x30, !PT ;  /* 0x000000161d1d7212 */ /* 0x000fe200078e30ff */
[----:B------:R2:W-:Y:S01]  /*1650*/  ATOMS.POPC.INC.32 RZ, [R27+URZ] ;  /* 0x000000001bff7f8c */ /* 0x0005e2000d8000ff */
[----:B0-----:R-:W-:-:S02]  /*1660*/  SHF.R.U32.HI R23, RZ, UR16, R2 ;  /* 0x00000010ff177c19 */ /* 0x001fc40008011602 */
[-C--:B------:R-:W-:Y:S02]  /*1670*/  LOP3.LUT R24, R24, R22.reuse, RZ, 0x30, !PT ;  /* 0x0000001618187212 */ /* 0x080fe400078e30ff */
[----:B-1----:R-:W-:Y:S02]  /*1680*/  SHF.R.U32.HI R25, RZ, UR16, R13 ;  /* 0x00000010ff197c19 */ /* 0x002fe4000801160d */
[-C--:B------:R-:W-:Y:S02]  /*1690*/  LOP3.LUT R26, R26, R22.reuse, RZ, 0x30, !PT ;  /* 0x000000161a1a7212 */ /* 0x080fe400078e30ff */
[----:B--2---:R-:W-:Y:S01]  /*16a0*/  SHF.R.U32.HI R27, RZ, UR16, R14 ;  /* 0x00000010ff1b7c19 */ /* 0x004fe2000801160e */
[----:B------:R-:W-:Y:S01]  /*16b0*/  UIADD3 UR16, UPT, UPT, UR16, 0x8, URZ ;  /* 0x0000000810107890 */ /* 0x000fe2000fffe0ff */
[----:B------:R-:W-:Y:S02]  /*16c0*/  LOP3.LUT R23, R23, R22, RZ, 0x30, !PT ;  /* 0x0000001617177212 */ /* 0x000fe400078e30ff */
[----:B------:R-:W-:-:S02]  /*16d0*/  LEA R29, R29, UR17, 0x2 ;  /* 0x000000111d1d7c11 */ /* 0x000fc4000f8e10ff */
[-C--:B------:R-:W-:Y:S02]  /*16e0*/  LOP3.LUT R25, R25, R22.reuse, RZ, 0x30, !PT ;  /* 0x0000001619197212 */ /* 0x080fe400078e30ff */
[----:B------:R-:W-:Y:S01]  /*16f0*/  ISETP.LE.AND P0, PT, R3, UR16, PT ;  /* 0x0000001003007c0c */ /* 0x000fe2000bf03270 */
[----:B------:R0:W-:Y:S01]  /*1700*/  ATOMS.POPC.INC.32 RZ, [R29+URZ] ;  /* 0x000000001dff7f8c */ /* 0x0001e2000d8000ff */
[----:B------:R-:W-:Y:S02]  /*1710*/  LEA R24, R24, UR17, 0x2 ;  /* 0x0000001118187c11 */ /* 0x000fe4000f8e10ff */
[-C--:B------:R-:W-:Y:S02]  /*1720*/  LOP3.LUT R27, R27, R22.reuse, RZ, 0x30, !PT ;  /* 0x000000161b1b7212 */ /* 0x080fe400078e30ff */
[----:B------:R-:W-:Y:S01]  /*1730*/  LEA R26, R26, UR17, 0x2 ;  /* 0x000000111a1a7c11 */ /* 0x000fe2000f8e10ff */
[----:B------:R0:W-:Y:S01]  /*1740*/  ATOMS.POPC.INC.32 RZ, [R24+URZ] ;  /* 0x0000000018ff7f8c */ /* 0x0001e2000d8000ff */
[----:B------:R-:W-:-:S02]  /*1750*/  LOP3.LUT R28, R28, R22, RZ, 0x30, !PT ;  /* 0x000000161c1c7212 */ /* 0x000fc400078e30ff */
[----:B------:R-:W-:Y:S01]  /*1760*/  LEA R23, R23, UR17, 0x2 ;  /* 0x0000001117177c11 */ /* 0x000fe2000f8e10ff */
[----:B------:R0:W-:Y:S01]  /*1770*/  ATOMS.POPC.INC.32 RZ, [R26+URZ] ;  /* 0x000000001aff7f8c */ /* 0x0001e2000d8000ff */
[----:B------:R-:W-:Y:S02]  /*1780*/  LEA R25, R25, UR17, 0x2 ;  /* 0x0000001119197c11 */ /* 0x000fe4000f8e10ff */
[----:B------:R-:W-:Y:S01]  /*1790*/  LEA R27, R27, UR17, 0x2 ;  /* 0x000000111b1b7c11 */ /* 0x000fe2000f8e10ff */
[----:B------:R0:W-:Y:S01]  /*17a0*/  ATOMS.POPC.INC.32 RZ, [R23+URZ] ;  /* 0x0000000017ff7f8c */ /* 0x0001e2000d8000ff */
[----:B------:R-:W-:-:S03]  /*17b0*/  LEA R28, R28, UR17, 0x2 ;  /* 0x000000111c1c7c11 */ /* 0x000fc6000f8e10ff */
[----:B------:R0:W-:Y:S04]  /*17c0*/  ATOMS.POPC.INC.32 RZ, [R25+URZ] ;  /* 0x0000000019ff7f8c */ /* 0x0001e8000d8000ff */
[----:B------:R0:W-:Y:S04]  /*17d0*/  ATOMS.POPC.INC.32 RZ, [R27+URZ] ;  /* 0x000000001bff7f8c */ /* 0x0001e8000d8000ff */
[----:B------:R0:W-:Y:S01]  /*17e0*/  ATOMS.POPC.INC.32 RZ, [R28+URZ] ;  /* 0x000000001cff7f8c */ /* 0x0001e2000d8000ff */
[----:B------:R-:W-:Y:S05]  /*17f0*/  @!P0 BRA `(.L_x_149) ;  /* 0xfffffff800dc8947 */ /* 0x000fea000383ffff */
.L_x_148:
[----:B------:R-:W-:Y:S05]  /*1800*/  BRA.U !UP0, `(.L_x_150) ;  /* 0xfffffff108dc7547 */ /* 0x000fea000b83ffff */
.L_x_145:
[----:B------:R-:W-:Y:S01]  /*1810*/  BAR.SYNC.DEFER_BLOCKING 0x0 ;  /* 0x0000000000007b1d */ /* 0x000fe20000010000 */
[----:B------:R-:W-:-:S05]  /*1820*/  ISETP.NE.AND P0, PT, R20, RZ, PT ;  /* 0x000000ff1400720c */ /* 0x000fca0003f05270 */
[----:B------:R-:W-:Y:S08]  /*1830*/  BSSY.RECONVERGENT B0, `(.L_x_151) ;  /* 0x0000164000007945 */ /* 0x000ff00003800200 */
[----:B------:R-:W-:Y:S05]  /*1840*/  @P0 BRA `(.L_x_152) ;  /* 0x0000001400880947 */ /* 0x000fea0003800000 */
[----:B------:R-:W-:Y:S01]  /*1850*/  UISETP.GE.U32.AND UP0, UPT, UR22, 0x7, UPT ;  /* 0x000000071600788c */ /* 0x000fe2000bf06070 */
[----:B0-23--:R-:W-:-:S08]  /*1860*/  IMAD.MOV.U32 R3, RZ, RZ, RZ ;  /* 0x000000ffff037224 */ /* 0x00dfd000078e00ff */
[----:B------:R-:W-:Y:S05]  /*1870*/  BRA.U !UP0, `(.L_x_153) ;  /* 0x00000005085c7547 */ /* 0x000fea000b800000 */
[----:B----4-:R-:W0:Y:S01]  /*1880*/  LDC.64 R2, c[0x0][0x380] ;  /* 0x0000e000ff027b82 */ /* 0x010e220000000a00 */
[----:B-1---5:R-:W-:-:S07]  /*1890*/  IMAD.MOV.U32 R5, RZ, RZ, RZ ;  /* 0x000000ffff057224 */ /* 0x022fce00078e00ff */
.L_x_170:
[----:B----4-:R-:W-:Y:S01]  /*18a0*/  IMAD R7, R5, 0x400, R0 ;  /* 0x0000040005077824 */ /* 0x010fe200078e0200 */
[----:B------:R-:W-:Y:S04]  /*18b0*/  BSSY.RECONVERGENT B1, `(.L_x_154) ;  /* 0x000000f000017945 */ /* 0x000fe80003800200 */
[----:B01----:R-:W1:Y:S04]  /*18c0*/  LDS R18, [R7] ;  /* 0x0000000007127984 */ /* 0x003e680000000800 */
[----:B--23--:R2:W3:Y:S04]  /*18d0*/  LDS R9, [R7+0x400] ;  /* 0x0004000007097984 */ /* 0x00c4e80000000800 */
[----:B------:R2:W4:Y:S04]  /*18e0*/  LDS R22, [R7+0x800] ;  /* 0x0008000007167984 */ /* 0x0005280000000800 */
[----:B------:R2:W0:Y:S04]  /*18f0*/  LDS R14, [R7+0xc00] ;  /* 0x000c0000070e7984 */ /* 0x0004280000000800 */
[----:B------:R2:W0:Y:S04]  /*1900*/  LDS R12, [R7+0x1000] ;  /* 0x00100000070c7984 */ /* 0x0004280000000800 */
[----:B------:R2:W0:Y:S04]  /*1910*/  LDS R6, [R7+0x1400] ;  /* 0x0014000007067984 */ /* 0x0004280000000800 */
[----:B------:R2:W0:Y:S04]  /*1920*/  LDS R8, [R7+0x1800] ;  /* 0x0018000007087984 */ /* 0x0004280000000800 */
[----:B------:R2:W0:Y:S01]  /*1930*/  LDS R10, [R7+0x1c00] ;  /* 0x001c0000070a7984 */ /* 0x0004220000000800 */
[----:B-1----:R-:W-:-:S13]  /*1940*/  ISETP.NE.AND P0, PT, R18, RZ, PT ;  /* 0x000000ff1200720c */ /* 0x002fda0003f05270 */
[----:B--234-:R-:W-:Y:S05]  /*1950*/  @!P0 BRA `(.L_x_155) ;  /* 0x0000000000108947 */ /* 0x01cfea0003800000 */
[----:B------:R-:W-:Y:S01]  /*1960*/  LEA R17, R5, R4, 0x8 ;  /* 0x0000000405117211 */ /* 0x000fe200078e40ff */
[----:B------:R-:W-:-:S04]  /*1970*/  IMAD.MOV.U32 R19, RZ, RZ, RZ ;  /* 0x000000ffff137224 */ /* 0x000fc800078e00ff */
[----:B0-----:R-:W-:-:S05]  /*1980*/  IMAD.WIDE.U32 R16, R17, 0x8, R2 ;  /* 0x0000000811107825 */ /* 0x001fca00078e0002 */
[----:B------:R1:W-:Y:S02]  /*1990*/  REDG.E.ADD.64.STRONG.GPU desc[UR20][R16.64], R18 ;  /* 0x000000121000798e */ /* 0x0003e4000c12e514 */
.L_x_155:
[----:B------:R-:W-:Y:S05]  /*19a0*/  BSYNC.RECONVERGENT B1 ;  /* 0x0000000000017941 */ /* 0x000fea0003800200 */
.L_x_154:
[----:B------:R-:W-:Y:S01]  /*19b0*/  ISETP.NE.AND P6, PT, R9, RZ, PT ;  /* 0x000000ff0900720c */ /* 0x000fe20003fc5270 */
[----:B------:R-:W-:Y:S01]  /*19c0*/  BSSY.RECONVERGENT B1, `(.L_x_156) ;  /* 0x000000e000017945 */ /* 0x000fe20003800200 */
[----:B------:R-:W-:Y:S02]  /*19d0*/  ISETP.NE.AND P0, PT, R22, RZ, PT ;  /* 0x000000ff1600720c */ /* 0x000fe40003f05270 */
[----:B0-----:R-:W-:Y:S02]  /*19e0*/  ISETP.NE.AND P1, PT, R14, RZ, PT ;  /* 0x000000ff0e00720c */ /* 0x001fe40003f25270 */
[----:B------:R-:W-:Y:S02]  /*19f0*/  ISETP.NE.AND P2, PT, R12, RZ, PT ;  /* 0x000000ff0c00720c */ /* 0x000fe40003f45270 */
[----:B------:R-:W-:Y:S02]  /*1a00*/  ISETP.NE.AND P3, PT, R6, RZ, PT ;  /* 0x000000ff0600720c */ /* 0x000fe40003f65270 */
[----:B------:R-:W-:-:S02]  /*1a10*/  ISETP.NE.AND P4, PT, R8, RZ, PT ;  /* 0x000000ff0800720c */ /* 0x000fc40003f85270 */
[----:B------:R-:W-:Y:S01]  /*1a20*/  ISETP.NE.AND P5, PT, R10, RZ, PT ;  /* 0x000000ff0a00720c */ /* 0x000fe20003fa5270 */
[----:B------:R-:W-:-:S12]  /*1a30*/  @!P6 BRA `(.L_x_157) ;  /* 0x000000000018e947 */ /* 0x000fd80003800000 */
[----:B-1----:R-:W-:Y:S02]  /*1a40*/  IMAD R17, R5, 0x100, R4 ;  /* 0x0000010005117824 */ /* 0x002fe400078e0204 */
[----:B------:R-:W-:Y:S02]  /*1a50*/  IMAD.MOV.U32 R18, RZ, RZ, R9 ;  /* 0x000000ffff127224 */ /* 0x000fe400078e0009 */
[----:B------:R-:W-:Y:S02]  /*1a60*/  VIADD R17, R17, 0x100 ;  /* 0x0000010011117836 */ /* 0x000fe40000000000 */
[----:B------:R-:W-:Y:S02]  /*1a70*/  IMAD.MOV.U32 R19, RZ, RZ, RZ ;  /* 0x000000ffff137224 */ /* 0x000fe400078e00ff */
[----:B------:R-:W-:-:S05]  /*1a80*/  IMAD.WIDE.U32 R16, R17, 0x8, R2 ;  /* 0x0000000811107825 */ /* 0x000fca00078e0002 */
[----:B------:R0:W-:Y:S02]  /*1a90*/  REDG.E.ADD.64.STRONG.GPU desc[UR20][R16.64], R18 ;  /* 0x000000121000798e */ /* 0x0001e4000c12e514 */
.L_x_157:
[----:B------:R-:W-:Y:S05]  /*1aa0*/  BSYNC.RECONVERGENT B1 ;  /* 0x0000000000017941 */ /* 0x000fea0003800200 */
.L_x_156:
[----:B------:R-:W-:Y:S04]  /*1ab0*/  BSSY.RECONVERGENT B1, `(.L_x_158) ;  /* 0x0000007000017945 */ /* 0x000fe80003800200 */
[----:B------:R-:W-:Y:S05]  /*1ac0*/  @!P0 BRA `(.L_x_159) ;  /* 0x0000000000148947 */ /* 0x000fea0003800000 */
[----:B01----:R-:W-:Y:S02]  /*1ad0*/  IMAD R17, R5, 0x100, R4 ;  /* 0x0000010005117824 */ /* 0x003fe400078e0204 */
[----:B------:R-:W-:-:S03]  /*1ae0*/  IMAD.MOV.U32 R23, RZ, RZ, RZ ;  /* 0x000000ffff177224 */ /* 0x000fc600078e00ff */
[----:B------:R-:W-:-:S05]  /*1af0*/  IADD3 R17, PT, PT, R17, 0x200, RZ ;  /* 0x0000020011117810 */ /* 0x000fca0007ffe0ff */
[----:B------:R-:W-:-:S05]  /*1b00*/  IMAD.WIDE.U32 R16, R17, 0x8, R2 ;  /* 0x0000000811107825 */ /* 0x000fca00078e0002 */
[----:B------:R2:W-:Y:S02]  /*1b10*/  REDG.E.ADD.64.STRONG.GPU desc[UR20][R16.64], R22 ;  /* 0x000000161000798e */ /* 0x0005e4000c12e514 */
.L_x_159:
[----:B------:R-:W-:Y:S05]  /*1b20*/  BSYNC.RECONVERGENT B1 ;  /* 0x0000000000017941 */ /* 0x000fea0003800200 */
.L_x_158:
[----:B------:R-:W-:Y:S04]  /*1b30*/  BSSY.RECONVERGENT B1, `(.L_x_160) ;  /* 0x0000007000017945 */ /* 0x000fe80003800200 */
[----:B------:R-:W-:Y:S05]  /*1b40*/  @!P1 BRA `(.L_x_161) ;  /* 0x0000000000149947 */ /* 0x000fea0003800000 */
[----:B012---:R-:W-:Y:S02]  /*1b50*/  IMAD R17, R5, 0x100, R4 ;  /* 0x0000010005117824 */ /* 0x007fe400078e0204 */
[----:B------:R-:W-:Y:S02]  /*1b60*/  IMAD.MOV.U32 R15, RZ, RZ, RZ ;  /* 0x000000ffff0f7224 */ /* 0x000fe400078e00ff */
[----:B------:R-:W-:-:S04]  /*1b70*/  VIADD R17, R17, 0x300 ;  /* 0x0000030011117836 */ /* 0x000fc80000000000 */
[----:B------:R-:W-:-:S05]  /*1b80*/  IMAD.WIDE.U32 R16, R17, 0x8, R2 ;  /* 0x0000000811107825 */ /* 0x000fca00078e0002 */
[----:B------:R3:W-:Y:S02]  /*1b90*/  REDG.E.ADD.64.STRONG.GPU desc[UR20][R16.64], R14 ;  /* 0x0000000e1000798e */ /* 0x0007e4000c12e514 */
.L_x_161:
[----:B------:R-:W-:Y:S05]  /*1ba0*/  BSYNC.RECONVERGENT B1 ;  /* 0x0000000000017941 */ /* 0x000fea0003800200 */
.L_x_160:
[----:B------:R-:W-:Y:S04]  /*1bb0*/  BSSY.RECONVERGENT B1, `(.L_x_162) ;  /* 0x0000007000017945 */ /* 0x000fe80003800200 */
[----:B------:R-:W-:Y:S05]  /*1bc0*/  @!P2 BRA `(.L_x_163) ;  /* 0x000000000014a947 */ /* 0x000fea0003800000 */
[----:B---3--:R-:W-:Y:S02]  /*1bd0*/  IMAD R15, R5, 0x100, R4 ;  /* 0x00000100050f7824 */ /* 0x008fe400078e0204 */
[----:B------:R-:W-:Y:S02]  /*1be0*/  HFMA2 R13, -RZ, RZ, 0, 0 ;  /* 0x00000000ff0d7431 */ /* 0x000fe400000001ff */
[----:B------:R-:W-:-:S04]  /*1bf0*/  VIADD R15, R15, 0x400 ;  /* 0x000004000f0f7836 */ /* 0x000fc80000000000 */
[----:B------:R-:W-:-:S05]  /*1c00*/  IMAD.WIDE.U32 R14, R15, 0x8, R2 ;  /* 0x000000080f0e7825 */ /* 0x000fca00078e0002 */
[----:B------:R4:W-:Y:S02]  /*1c10*/  REDG.E.ADD.64.STRONG.GPU desc[UR20][R14.64], R12 ;  /* 0x0000000c0e00798e */ /* 0x0009e4000c12e514 */
.L_x_163:
[----:B------:R-:W-:Y:S05]  /*1c20*/  BSYNC.RECONVERGENT B1 ;  /* 0x0000000000017941 */ /* 0x000fea0003800200 */
.L_x_162:
[----:B------:R-:W-:Y:S04]  /*1c30*/  BSSY.RECONVERGENT B1, `(.L_x_164) ;  /* 0x0000007000017945 */ /* 0x000fe80003800200 */
[----:B------:R-:W-:Y:S05]  /*1c40*/  @!P3 BRA `(.L_x_165) ;  /* 0x000000000014b947 */ /* 0x000fea0003800000 */
[----:B----4-:R-:W-:Y:S02]  /*1c50*/  IMAD R13, R5, 0x100, R4 ;  /* 0x00000100050d7824 */ /* 0x010fe400078e0204 */
[----:B------:R-:W-:Y:S02]  /*1c60*/  IMAD.MOV.U32 R7, RZ, RZ, RZ ;  /* 0x000000ffff077224 */ /* 0x000fe400078e00ff */
[----:B------:R-:W-:-:S04]  /*1c70*/  VIADD R13, R13, 0x500 ;  /* 0x000005000d0d7836 */ /* 0x000fc80000000000 */
[----:B------:R-:W-:-:S05]  /*1c80*/  IMAD.WIDE.U32 R12, R13, 0x8, R2 ;  /* 0x000000080d0c7825 */ /* 0x000fca00078e0002 */
[----:B------:R4:W-:Y:S02]  /*1c90*/  REDG.E.ADD.64.STRONG.GPU desc[UR20][R12.64], R6 ;  /* 0x000000060c00798e */ /* 0x0009e4000c12e514 */
.L_x_165:
[----:B------:R-:W-:Y:S05]  /*1ca0*/  BSYNC.RECONVERGENT B1 ;  /* 0x0000000000017941 */ /* 0x000fea0003800200 */
.L_x_164:
[----:B------:R-:W-:Y:S04]  /*1cb0*/  BSSY.RECONVERGENT B1, `(.L_x_166) ;  /* 0x0000007000017945 */ /* 0x000fe80003800200 */
[----:B------:R-:W-:Y:S05]  /*1cc0*/  @!P4 BRA `(.L_x_167) ;  /* 0x000000000014c947 */ /* 0x000fea0003800000 */
[----:B----4-:R-:W-:Y:S02]  /*1cd0*/  IMAD R7, R5, 0x100, R4 ;  /* 0x0000010005077824 */ /* 0x010fe400078e0204 */
[----:B------:R-:W-:Y:S02]  /*1ce0*/  IMAD.MOV.U32 R9, RZ, RZ, RZ ;  /* 0x000000ffff097224 */ /* 0x000fe400078e00ff */
[----:B------:R-:W-:-:S04]  /*1cf0*/  VIADD R7, R7, 0x600 ;  /* 0x0000060007077836 */ /* 0x000fc80000000000 */
[----:B------:R-:W-:-:S05]  /*1d00*/  IMAD.WIDE.U32 R6, R7, 0x8, R2 ;  /* 0x0000000807067825 */ /* 0x000fca00078e0002 */
[----:B------:R4:W-:Y:S02]  /*1d10*/  REDG.E.ADD.64.STRONG.GPU desc[UR20][R6.64], R8 ;  /* 0x000000080600798e */ /* 0x0009e4000c12e514 */
.L_x_167:
[----:B------:R-:W-:Y:S05]  /*1d20*/  BSYNC.RECONVERGENT B1 ;  /* 0x0000000000017941 */ /* 0x000fea0003800200 */
.L_x_166:
[----:B------:R-:W-:Y:S04]  /*1d30*/  BSSY.RECONVERGENT B1, `(.L_x_168) ;  /* 0x0000007000017945 */ /* 0x000fe80003800200 */
[----:B------:R-:W-:Y:S05]  /*1d40*/  @!P5 BRA `(.L_x_169) ;  /* 0x000000000014d947 */ /* 0x000fea0003800000 */
[----:B----4-:R-:W-:Y:S01]  /*1d50*/  LEA R7, R5, R4, 0x8 ;  /* 0x0000000405077211 */ /* 0x010fe200078e40ff */
[----:B------:R-:W-:-:S04]  /*1d60*/  IMAD.MOV.U32 R11, RZ, RZ, RZ ;  /* 0x000000ffff0b7224 */ /* 0x000fc800078e00ff */
[----:B------:R-:W-:-:S04]  /*1d70*/  VIADD R7, R7, 0x700 ;  /* 0x0000070007077836 */ /* 0x000fc80000000000 */
[----:B------:R-:W-:-:S05]  /*1d80*/  IMAD.WIDE.U32 R6, R7, 0x8, R2 ;  /* 0x0000000807067825 */ /* 0x000fca00078e0002 */
[----:B------:R4:W-:Y:S02]  /*1d90*/  REDG.E.ADD.64.STRONG.GPU desc[UR20][R6.64], R10 ;  /* 0x0000000a0600798e */ /* 0x0009e4000c12e514 */
.L_x_169:
[----:B------:R-:W-:Y:S05]  /*1da0*/  BSYNC.RECONVERGENT B1 ;  /* 0x0000000000017941 */ /* 0x000fea0003800200 */
.L_x_168:
[----:B------:R-:W-:-:S05]  /*1db0*/  VIADD R5, R5, 0x8 ;  /* 0x0000000805057836 */ /* 0x000fca0000000000 */
[----:B------:R-:W-:-:S13]  /*1dc0*/  ISETP.NE.AND P0, PT, R5, UR27, PT ;  /* 0x0000001b05007c0c */ /* 0x000fda000bf05270 */
[----:B------:R-:W-:Y:S05]  /*1dd0*/  @P0 BRA `(.L_x_170) ;  /* 0xfffffff800b00947 */ /* 0x000fea000383ffff */
[----:B------:R-:W-:-:S07]  /*1de0*/  IMAD.U32 R3, RZ, RZ, UR27 ;  /* 0x0000001bff037e24 */ /* 0x000fce000f8e00ff */
.L_x_153:
[----:B------:R-:W-:Y:S02]  /*1df0*/  UISETP.NE.AND UP0, UPT, UR24, URZ, UPT ;  /* 0x000000ff1800728c */ /* 0x000fe4000bf05270 */
[----:B----45:R-:W-:Y:S02]  /*1e00*/  IMAD.U32 R8, RZ, RZ, UR24 ;  /* 0x00000018ff087e24 */ /* 0x030fe4000f8e00ff */
[----:B-1----:R-:W-:-:S03]  /*1e10*/  IMAD.U32 R5, RZ, RZ, UR25 ;  /* 0x00000019ff057e24 */ /* 0x002fc6000f8e00ff */
[----:B------:R-:W-:Y:S01]  /*1e20*/  IADD3 R8, PT, PT, R8, -0x1, RZ ;  /* 0xffffffff08087810 */ /* 0x000fe20007ffe0ff */
[----:B------:R-:W-:Y:S01]  /*1e30*/  VIADD R5, R5, 0xffffffff ;  /* 0xffffffff05057836 */ /* 0x000fe20000000000 */
[----:B------:R-:W-:Y:S06]  /*1e40*/  BRA.U !UP0, `(.L_x_171) ;  /* 0x0000000508707547 */ /* 0x000fec000b800000 */
[----:B------:R-:W-:-:S13]  /*1e50*/  ISETP.GE.U32.AND P0, PT, R8, 0x3, PT ;  /* 0x000000030800780c */ /* 0x000fda0003f06070 */
[----:B------:R-:W-:Y:S05]  /*1e60*/  @!P0 BRA `(.L_x_172) ;  /* 0x0000000000bc8947 */ /* 0x000fea0003800000 */
[----:B------:R-:W-:Y:S01]  /*1e70*/  IMAD R7, R3, 0x400, R0 ;  /* 0x0000040003077824 */ /* 0x000fe200078e0200 */
[----:B------:R-:W-:Y:S04]  /*1e80*/  BSSY.RECONVERGENT B1, `(.L_x_173) ;  /* 0x000000f000017945 */ /* 0x000fe80003800200 */
[----:B------:R-:W1:Y:S04]  /*1e90*/  LDS R12, [R7] ;  /* 0x00000000070c7984 */ /* 0x000e680000000800 */
[----:B------:R-:W4:Y:S04]  /*1ea0*/  LDS R9, [R7+0x400] ;  /* 0x0004000007097984 */ /* 0x000f280000000800 */
[----:B------:R-:W5:Y:S04]  /*1eb0*/  LDS R6, [R7+0x800] ;  /* 0x0008000007067984 */ /* 0x000f680000000800 */
[----:B------:R-:W0:Y:S01]  /*1ec0*/  LDS R2, [R7+0xc00] ;  /* 0x000c000007027984 */ /* 0x000e220000000800 */
[----:B-1----:R-:W-:-:S02]  /*1ed0*/  ISETP.NE.AND P0, PT, R12, RZ, PT ;  /* 0x000000ff0c00720c */ /* 0x002fc40003f05270 */
[----:B----4-:R-:W-:Y:S02]  /*1ee0*/  ISETP.NE.AND P1, PT, R9, RZ, PT ;  /* 0x000000ff0900720c */ /* 0x010fe40003f25270 */
[----:B-----5:R-:W-:Y:S02]  /*1ef0*/  ISETP.NE.AND P2, PT, R6, RZ, PT ;  /* 0x000000ff0600720c */ /* 0x020fe40003f45270 */
[----:B0-----:R-:W-:-:S07]  /*1f00*/  ISETP.NE.AND P3, PT, R2, RZ, PT ;  /* 0x000000ff0200720c */ /* 0x001fce0003f65270 */
[----:B------:R-:W-:Y:S06]  /*1f10*/  @!P0 BRA `(.L_x_174) ;  /* 0x0000000000148947 */ /* 0x000fec0003800000 */
[----:B------:R-:W0:Y:S01]  /*1f20*/  LDC.64 R10, c[0x0][0x380] ;  /* 0x0000e000ff0a7b82 */ /* 0x000e220000000a00 */
[----:B------:R-:W-:Y:S02]  /*1f30*/  IMAD R7, R3, 0x100, R4 ;  /* 0x0000010003077824 */ /* 0x000fe400078e0204 */
[----:B------:R-:W-:Y:S02]  /*1f40*/  IMAD.MOV.U32 R13, RZ, RZ, RZ ;  /* 0x000000ffff0d7224 */ /* 0x000fe400078e00ff */
[----:B0-----:R-:W-:-:S05]  /*1f50*/  IMAD.WIDE.U32 R10, R7, 0x8, R10 ;  /* 0x00000008070a7825 */ /* 0x001fca00078e000a */
[----:B------:R0:W-:Y:S02]  /*1f60*/  REDG.E.ADD.64.STRONG.GPU desc[UR20][R10.64], R12 ;  /* 0x0000000c0a00798e */ /* 0x0001e4000c12e514 */
.L_x_174:
[----:B------:R-:W-:Y:S05]  /*1f70*/  BSYNC.RECONVERGENT B1 ;  /* 0x0000000000017941 */ /* 0x000fea0003800200 */
.L_x_173:
[----:B------:R-:W-:Y:S04]  /*1f80*/  BSSY.RECONVERGENT B1, `(.L_x_175) ;  /* 0x0000009000017945 */ /* 0x000fe80003800200 */
[----:B------:R-:W-:Y:S05]  /*1f90*/  @!P1 BRA `(.L_x_176) ;  /* 0x00000000001c9947 */ /* 0x000fea0003800000 */
[----:B0-----:R-:W0:Y:S01]  /*1fa0*/  LDC.64 R10, c[0x0][0x380] ;  /* 0x0000e000ff0a7b82 */ /* 0x001e220000000a00 */
[----:B------:R-:W-:Y:S01]  /*1fb0*/  IMAD R7, R3, 0x100, R4 ;  /* 0x0000010003077824 */ /* 0x000fe200078e0204 */
[----:B------:R-:W-:Y:S01]  /*1fc0*/  MOV R12, R9 ;  /* 0x00000009000c7202 */ /* 0x000fe20000000f00 */
[----:B------:R-:W-:Y:S02]  /*1fd0*/  IMAD.MOV.U32 R13, RZ, RZ, RZ ;  /* 0x000000ffff0d7224 */ /* 0x000fe400078e00ff */
[----:B------:R-:W-:-:S04]  /*1fe0*/  VIADD R7, R7, 0x100 ;  /* 0x0000010007077836 */ /* 0x000fc80000000000 */
[----:B0-----:R-:W-:-:S05]  /*1ff0*/  IMAD.WIDE.U32 R10, R7, 0x8, R10 ;  /* 0x00000008070a7825 */ /* 0x001fca00078e000a */
[----:B------:R1:W-:Y:S02]  /*2000*/  REDG.E.ADD.64.STRONG.GPU desc[UR20][R10.64], R12 ;  /* 0x0000000c0a00798e */ /* 0x0003e4000c12e514 */
.L_x_176:
[----:B------:R-:W-:Y:S05]  /*2010*/  BSYNC.RECONVERGENT B1 ;  /* 0x0000000000017941 */ /* 0x000fea0003800200 */
.L_x_175:
[----:B------:R-:W-:Y:S04]  /*2020*/  BSSY.RECONVERGENT B1, `(.L_x_177) ;  /* 0x0000008000017945 */ /* 0x000fe80003800200 */
[----:B------:R-:W-:Y:S05]  /*2030*/  @!P2 BRA `(.L_x_178) ;  /* 0x000000000018a947 */ /* 0x000fea0003800000 */
[----:B01----:R-:W0:Y:S01]  /*2040*/  LDC.64 R10, c[0x0][0x380] ;  /* 0x0000e000ff0a7b82 */ /* 0x003e220000000a00 */
[----:B------:R-:W-:-:S04]  /*2050*/  IMAD R7, R3, 0x100, R4 ;  /* 0x0000010003077824 */ /* 0x000fc800078e0204 */
[----:B------:R-:W-:-:S04]  /*2060*/  VIADD R7, R7, 0x200 ;  /* 0x0000020007077836 */ /* 0x000fc80000000000 */
[----:B0-----:R-:W-:-:S04]  /*2070*/  IMAD.WIDE.U32 R10, R7, 0x8, R10 ;  /* 0x00000008070a7825 */ /* 0x001fc800078e000a */
[----:B------:R-:W-:-:S05]  /*2080*/  IMAD.MOV.U32 R7, RZ, RZ, RZ ;  /* 0x000000ffff077224 */ /* 0x000fca00078e00ff */
[----:B------:R4:W-:Y:S02]  /*2090*/  REDG.E.ADD.64.STRONG.GPU desc[UR20][R10.64], R6 ;  /* 0x000000060a00798e */ /* 0x0009e4000c12e514 */
.L_x_178:
[----:B------:R-:W-:Y:S05]  /*20a0*/  BSYNC.RECONVERGENT B1 ;  /* 0x0000000000017941 */ /* 0x000fea0003800200 */
.L_x_177:
[----:B------:R-:W-:Y:S04]  /*20b0*/  BSSY.RECONVERGENT B1, `(.L_x_179) ;  /* 0x0000009000017945 */ /* 0x000fe80003800200 */
[----:B------:R-:W-:Y:S05]  /*20c0*/  @!P3 BRA `(.L_x_180) ;  /* 0x00000000001cb947 */ /* 0x000fea0003800000 */
[----:B----4-:R-:W4:Y:S01]  /*20d0*/  LDC.64 R6, c[0x0][0x380] ;  /* 0x0000e000ff067b82 */ /* 0x010f220000000a00 */
[----:B------:R-:W-:Y:S01]  /*20e0*/  IMAD R9, R3, 0x100, R4 ;  /* 0x0000010003097824 */ /* 0x000fe200078e0204 */
[----:B01----:R-:W-:Y:S01]  /*20f0*/  MOV R10, R2 ;  /* 0x00000002000a7202 */ /* 0x003fe20000000f00 */
[----:B------:R-:W-:Y:S02]  /*2100*/  IMAD.MOV.U32 R11, RZ, RZ, RZ ;  /* 0x000000ffff0b7224 */ /* 0x000fe400078e00ff */
[----:B------:R-:W-:-:S04]  /*2110*/  VIADD R9, R9, 0x300 ;  /* 0x0000030009097836 */ /* 0x000fc80000000000 */
[----:B----4-:R-:W-:-:S05]  /*2120*/  IMAD.WIDE.U32 R6, R9, 0x8, R6 ;  /* 0x0000000809067825 */ /* 0x010fca00078e0006 */
[----:B------:R0:W-:Y:S02]  /*2130*/  REDG.E.ADD.64.STRONG.GPU desc[UR20][R6.64], R10 ;  /* 0x0000000a0600798e */ /* 0x0001e4000c12e514 */
.L_x_180:
[----:B------:R-:W-:Y:S05]  /*2140*/  BSYNC.RECONVERGENT B1 ;  /* 0x0000000000017941 */ /* 0x000fea0003800200 */
.L_x_179:
[----:B------:R-:W-:-:S07]  /*2150*/  VIADD R3, R3, 0x4 ;  /* 0x0000000403037836 */ /* 0x000fce0000000000 */
.L_x_172:
[----:B------:R-:W-:Y:S01]  /*2160*/  UISETP.NE.AND UP0, UPT, UR25, URZ, UPT ;  /* 0x000000ff1900728c */ /* 0x000fe2000bf05270 */
[----:B------:R-:W-:Y:S08]  /*2170*/  BSSY.RECONVERGENT B1, `(.L_x_171) ;  /* 0x0000029000017945 */ /* 0x000ff00003800200 */
[----:B------:R-:W-:Y:S05]  /*2180*/  BRA.U !UP0, `(.L_x_181) ;  /* 0x00000001089c7547 */ /* 0x000fea000b800000 */
[----:B------:R-:W-:-:S13]  /*2190*/  ISETP.NE.AND P0, PT, R5, RZ, PT ;  /* 0x000000ff0500720c */ /* 0x000fda0003f05270 */
[----:B------:R-:W-:Y:S05]  /*21a0*/  @!P0 BRA `(.L_x_182) ;  /* 0x0000000000648947 */ /* 0x000fea0003800000 */
[----:B0---4-:R-:W-:Y:S01]  /*21b0*/  IMAD R6, R3, 0x400, R0 ;  /* 0x0000040003067824 */ /* 0x011fe200078e0200 */
[----:B------:R-:W-:Y:S04]  /*21c0*/  BSSY.RECONVERGENT B2, `(.L_x_183) ;  /* 0x000000c000027945 */ /* 0x000fe80003800200 */
[----:B------:R-:W0:Y:S04]  /*21d0*/  LDS R2, [R6] ;  /* 0x0000000006027984 */ /* 0x000e280000000800 */
[----:B------:R-:W4:Y:S01]  /*21e0*/  LDS R9, [R6+0x400] ;  /* 0x0004000006097984 */ /* 0x000f220000000800 */
[----:B0-----:R-:W-:-:S02]  /*21f0*/  ISETP.NE.AND P0, PT, R2, RZ, PT ;  /* 0x000000ff0200720c */ /* 0x001fc40003f05270 */
[----:B----4-:R-:W-:-:S11]  /*2200*/  ISETP.NE.AND P1, PT, R9, RZ, PT ;  /* 0x000000ff0900720c */ /* 0x010fd60003f25270 */
[----:B------:R-:W-:Y:S05]  /*2210*/  @!P0 BRA `(.L_x_184) ;  /* 0x0000000000188947 */ /* 0x000fea0003800000 */
[----:B------:R-:W0:Y:S01]  /*2220*/  LDC.64 R6, c[0x0][0x380] ;  /* 0x0000e000ff067b82 */ /* 0x000e220000000a00 */
[----:B-1----:R-:W-:-:S04]  /*2230*/  IMAD R11, R3, 0x100, R4 ;  /* 0x00000100030b7824 */ /* 0x002fc800078e0204 */
[----:B0-----:R-:W-:-:S04]  /*2240*/  IMAD.WIDE.U32 R10, R11, 0x8, R6 ;  /* 0x000000080b0a7825 */ /* 0x001fc800078e0006 */
[----:B------:R-:W-:Y:S02]  /*2250*/  IMAD.MOV.U32 R6, RZ, RZ, R2 ;  /* 0x000000ffff067224 */ /* 0x000fe400078e0002 */
[----:B------:R-:W-:-:S05]  /*2260*/  IMAD.MOV.U32 R7, RZ, RZ, RZ ;  /* 0x000000ffff077224 */ /* 0x000fca00078e00ff */
[----:B------:R0:W-:Y:S02]  /*2270*/  REDG.E.ADD.64.STRONG.GPU desc[UR20][R10.64], R6 ;  /* 0x000000060a00798e */ /* 0x0001e4000c12e514 */
.L_x_184:
[----:B------:R-:W-:Y:S05]  /*2280*/  BSYNC.RECONVERGENT B2 ;  /* 0x0000000000027941 */ /* 0x000fea0003800200 */
.L_x_183:
[----:B------:R-:W-:Y:S04]  /*2290*/  BSSY.RECONVERGENT B2, `(.L_x_185) ;  /* 0x0000009000027945 */ /* 0x000fe80003800200 */
[----:B------:R-:W-:Y:S05]  /*22a0*/  @!P1 BRA `(.L_x_186) ;  /* 0x00000000001c9947 */ /* 0x000fea0003800000 */
[----:B0-----:R-:W0:Y:S01]  /*22b0*/  LDC.64 R6, c[0x0][0x380] ;  /* 0x0000e000ff067b82 */ /* 0x001e220000000a00 */
[----:B------:R-:W-:-:S05]  /*22c0*/  LEA R2, R3, R4, 0x8 ;  /* 0x0000000403027211 */ /* 0x000fca00078e40ff */
[----:B-1----:R-:W-:-:S04]  /*22d0*/  VIADD R11, R2, 0x100 ;  /* 0x00000100020b7836 */ /* 0x002fc80000000000 */
[----:B0-----:R-:W-:-:S04]  /*22e0*/  IMAD.WIDE.U32 R10, R11, 0x8, R6 ;  /* 0x000000080b0a7825 */ /* 0x001fc800078e0006 */
[----:B------:R-:W-:Y:S02]  /*22f0*/  IMAD.MOV.U32 R6, RZ, RZ, R9 ;  /* 0x000000ffff067224 */ /* 0x000fe400078e0009 */
[----:B------:R-:W-:-:S05]  /*2300*/  IMAD.MOV.U32 R7, RZ, RZ, RZ ;  /* 0x000000ffff077224 */ /* 0x000fca00078e00ff */
[----:B------:R4:W-:Y:S02]  /*2310*/  REDG.E.ADD.64.STRONG.GPU desc[UR20][R10.64], R6 ;  /* 0x000000060a00798e */ /* 0x0009e4000c12e514 */
.L_x_186:
[----:B------:R-:W-:Y:S05]  /*2320*/  BSYNC.RECONVERGENT B2 ;  /* 0x0000000000027941 */ /* 0x000fea0003800200 */
.L_x_185:
[----:B------:R-:W-:-:S07]  /*2330*/  VIADD R3, R3, 0x2 ;  /* 0x0000000203037836 */ /* 0x000fce0000000000 */
.L_x_182:
[----:B------:R-:W-:-:S09]  /*2340*/  UISETP.NE.AND UP0, UPT, UR9, URZ, UPT ;  /* 0x000000ff0900728c */ /* 0x000fd2000bf05270 */
[----:B------:R-:W-:Y:S05]  /*2350*/  BRA.U !UP0, `(.L_x_181) ;  /* 0x0000000108287547 */ /* 0x000fea000b800000 */
[----:B------:R-:W-:-:S05]  /*2360*/  IMAD R2, R3, 0x400, R0 ;  /* 0x0000040003027824 */ /* 0x000fca00078e0200 */
[----:B------:R-:W5:Y:S02]  /*2370*/  LDS R9, [R2] ;  /* 0x0000000002097984 */ /* 0x000f640000000800 */
[----:B-----5:R-:W-:-:S13]  /*2380*/  ISETP.NE.AND P0, PT, R9, RZ, PT ;  /* 0x000000ff0900720c */ /* 0x020fda0003f05270 */
[----:B------:R-:W-:Y:S05]  /*2390*/  @!P0 BRA `(.L_x_181) ;  /* 0x0000000000188947 */ /* 0x000fea0003800000 */
[----:B0---4-:R-:W0:Y:S01]  /*23a0*/  LDC.64 R6, c[0x0][0x380] ;  /* 0x0000e000ff067b82 */ /* 0x011e220000000a00 */
[----:B------:R-:W-:-:S04]  /*23b0*/  IMAD R3, R3, 0x100, R4 ;  /* 0x0000010003037824 */ /* 0x000fc800078e0204 */
[----:B0-----:R-:W-:Y:S01]  /*23c0*/  IMAD.WIDE.U32 R2, R3, 0x8, R6 ;  /* 0x0000000803027825 */ /* 0x001fe200078e0006 */
[----:B------:R-:W-:-:S03]  /*23d0*/  MOV R6, R9 ;  /* 0x0000000900067202 */ /* 0x000fc60000000f00 */
[----:B------:R-:W-:-:S05]  /*23e0*/  IMAD.MOV.U32 R7, RZ, RZ, RZ ;  /* 0x000000ffff077224 */ /* 0x000fca00078e00ff */
[----:B------:R0:W-:Y:S02]  /*23f0*/  REDG.E.ADD.64.STRONG.GPU desc[UR20][R2.64], R6 ;  /* 0x000000060200798e */ /* 0x0001e4000c12e514 */
.L_x_181:
[----:B------:R-:W-:Y:S05]  /*2400*/  BSYNC.RECONVERGENT B1 ;  /* 0x0000000000017941 */ /* 0x000fea0003800200 */
.L_x_171:
[----:B------:R-:W-:-:S13]  /*2410*/  ISETP.GT.U32.AND P0, PT, R4, 0x7f, PT ;  /* 0x0000007f0400780c */ /* 0x000fda0003f04070 */
[----:B------:R-:W-:Y:S05]  /*2420*/  @P0 BRA `(.L_x_152) ;  /* 0x0000000800900947 */ /* 0x000fea0003800000 */
[----:B------:R-:W-:Y:S01]  /*2430*/  UISETP.GE.U32.AND UP0, UPT, UR22, 0x7, UPT ;  /* 0x000000071600788c */ /* 0x000fe2000bf06070 */
[----:B0-----:R-:W-:-:S08]  /*2440*/  IMAD.MOV.U32 R3, RZ, RZ, RZ ;  /* 0x000000ffff037224 */ /* 0x001fd000078e00ff */
[----:B------:R-:W-:Y:S05]  /*2450*/  BRA.U !UP0, `(.L_x_187) ;  /* 0x0000000508147547 */ /* 0x000fea000b800000 */
[----:B------:R-:W0:Y:S01]  /*2460*/  LDC.64 R2, c[0x0][0x380] ;  /* 0x0000e000ff027b82 */ /* 0x000e220000000a00 */
[----:B------:R-:W-:-:S07]  /*2470*/  IMAD.MOV.U32 R9, RZ, RZ, RZ ;  /* 0x000000ffff097224 */ /* 0x000fce00078e00ff */
.L_x_204:
[C---:B01--4-:R-:W-:Y:S01]  /*2480*/  IMAD R11, R9.reuse, 0x400, R0 ;  /* 0x00000400090b7824 */ /* 0x053fe200078e0200 */
[----:B------:R-:W-:Y:S01]  /*2490*/  BSSY.RECONVERGENT B1, `(.L_x_188) ;  /* 0x0000011000017945 */ /* 0x000fe20003800200 */
[C---:B--23--:R-:W-:Y:S02]  /*24a0*/  IMAD R7, R9.reuse, 0x100, R4 ;  /* 0x0000010009077824 */ /* 0x04cfe400078e0204 */
[----:B------:R-:W-:Y:S01]  /*24b0*/  VIADD R9, R9, 0x8 ;  /* 0x0000000809097836 */ /* 0x000fe20000000000 */
[----:B---3--:R-:W1:Y:S01]  /*24c0*/  LDS R14, [R11+0x200] ;  /* 0x000200000b0e7984 */ /* 0x008e620000000800 */
[----:B0-----:R-:W-:-:S03]  /*24d0*/  IMAD.WIDE.U32 R6, R7, 0x8, R2 ;  /* 0x0000000807067825 */ /* 0x001fc600078e0002 */
[----:B------:R-:W0:Y:S04]  /*24e0*/  LDS R13, [R11+0x600] ;  /* 0x000600000b0d7984 */ /* 0x000e280000000800 */
[----:B--2---:R2:W3:Y:S04]  /*24f0*/  LDS R17, [R11+0xa00] ;  /* 0x000a00000b117984 */ /* 0x0044e80000000800 */
[----:B------:R2:W4:Y:S04]  /*2500*/  LDS R18, [R11+0xe00] ;  /* 0x000e00000b127984 */ /* 0x0005280000000800 */
[----:B------:R2:W2:Y:S04]  /*2510*/  LDS R19, [R11+0x1200] ;  /* 0x001200000b137984 */ /* 0x0004a80000000800 */
[----:B------:R0:W2:Y:S04]  /*2520*/  LDS R16, [R11+0x1600] ;  /* 0x001600000b107984 */ /* 0x0000a80000000800 */
[----:B------:R0:W2:Y:S04]  /*2530*/  LDS R12, [R11+0x1a00] ;  /* 0x001a00000b0c7984 */ /* 0x0000a80000000800 */
[----:B------:R0:W2:Y:S01]  /*2540*/  LDS R10, [R11+0x1e00] ;  /* 0x001e00000b0a7984 */ /* 0x0000a20000000800 */
[----:B-1----:R-:W-:-:S02]  /*2550*/  ISETP.NE.AND P0, PT, R14, RZ, PT ;  /* 0x000000ff0e00720c */ /* 0x002fc40003f05270 */
[----:B0-----:R-:W-:-:S11]  /*2560*/  ISETP.NE.AND P1, PT, R13, RZ, PT ;  /* 0x000000ff0d00720c */ /* 0x001fd60003f25270 */
[----:B---34-:R-:W-:Y:S05]  /*2570*/  @!P0 BRA `(.L_x_189) ;  /* 0x0000000000088947 */ /* 0x018fea0003800000 */
[----:B------:R-:W-:-:S05]  /*2580*/  HFMA2 R15, -RZ, RZ, 0, 0 ;  /* 0x00000000ff0f7431 */ /* 0x000fca00000001ff */
[----:B------:R0:W-:Y:S02]  /*2590*/  REDG.E.ADD.64.STRONG.GPU desc[UR20][R6.64+0x400], R14 ;  /* 0x0004000e0600798e */ /* 0x0001e4000c12e514 */
.L_x_189:
[----:B------:R-:W-:Y:S05]  /*25a0*/  BSYNC.RECONVERGENT B1 ;  /* 0x0000000000017941 */ /* 0x000fea0003800200 */
.L_x_188:
[----:B------:R-:W-:Y:S04]  /*25b0*/  BSSY.RECONVERGENT B1, `(.L_x_190) ;  /* 0x0000005000017945 */ /* 0x000fe80003800200 */
[----:B------:R-:W-:Y:S05]  /*25c0*/  @!P1 BRA `(.L_x_191) ;  /* 0x00000000000c9947 */ /* 0x000fea0003800000 */
[----:B0-----:R-:W-:Y:S02]  /*25d0*/  IMAD.MOV.U32 R14, RZ, RZ, R13 ;  /* 0x000000ffff0e7224 */ /* 0x001fe400078e000d */
[----:B------:R-:W-:-:S05]  /*25e0*/  IMAD.MOV.U32 R15, RZ, RZ, RZ ;  /* 0x000000ffff0f7224 */ /* 0x000fca00078e00ff */
[----:B------:R1:W-:Y:S02]  /*25f0*/  REDG.E.ADD.64.STRONG.GPU desc[UR20][R6.64+0xc00], R14 ;  /* 0x000c000e0600798e */ /* 0x0003e4000c12e514 */
.L_x_191:
[----:B------:R-:W-:Y:S05]  /*2600*/  BSYNC.RECONVERGENT B1 ;  /* 0x0000000000017941 */ /* 0x000fea0003800200 */
.L_x_190:
[----:B------:R-:W-:Y:S01]  /*2610*/  ISETP.NE.AND P6, PT, R17, RZ, PT ;  /* 0x000000ff1100720c */ /* 0x000fe20003fc5270 */
[----:B------:R-:W-:Y:S01]  /*2620*/  BSSY.RECONVERGENT B1, `(.L_x_192) ;  /* 0x000000b000017945 */ /* 0x000fe20003800200 */
[----:B------:R-:W-:Y:S02]  /*2630*/  ISETP.NE.AND P0, PT, R9, UR27, PT ;  /* 0x0000001b09007c0c */ /* 0x000fe4000bf05270 */
[----:B------:R-:W-:Y:S02]  /*2640*/  ISETP.NE.AND P1, PT, R18, RZ, PT ;  /* 0x000000ff1200720c */ /* 0x000fe40003f25270 */
[----:B--2---:R-:W-:Y:S02]  /*2650*/  ISETP.NE.AND P2, PT, R19, RZ, PT ;  /* 0x000000ff1300720c */ /* 0x004fe40003f45270 */
[----:B------:R-:W-:Y:S02]  /*2660*/  ISETP.NE.AND P3, PT, R16, RZ, PT ;  /* 0x000000ff1000720c */ /* 0x000fe40003f65270 */
[----:B------:R-:W-:-:S02]  /*2670*/  ISETP.NE.AND P4, PT, R12, RZ, PT ;  /* 0x000000ff0c00720c */ /* 0x000fc40003f85270 */
[----:B------:R-:W-:Y:S01]  /*2680*/  ISETP.NE.AND P5, PT, R10, RZ, PT ;  /* 0x000000ff0a00720c */ /* 0x000fe20003fa5270 */
[----:B------:R-:W-:-:S12]  /*2690*/  @!P6 BRA `(.L_x_193) ;  /* 0x00000000000ce947 */ /* 0x000fd80003800000 */
[----:B01----:R-:W-:Y:S02]  /*26a0*/  IMAD.MOV.U32 R14, RZ, RZ, R17 ;  /* 0x000000ffff0e7224 */ /* 0x003fe400078e0011 */
[----:B------:R-:W-:-:S05]  /*26b0*/  IMAD.MOV.U32 R15, RZ, RZ, RZ ;  /* 0x000000ffff0f7224 */ /* 0x000fca00078e00ff */
[----:B------:R2:W-:Y:S02]  /*26c0*/  REDG.E.ADD.64.STRONG.GPU desc[UR20][R6.64+0x1400], R14 ;  /* 0x0014000e0600798e */ /* 0x0005e4000c12e514 */
.L_x_193:
[----:B------:R-:W-:Y:S05]  /*26d0*/  BSYNC.RECONVERGENT B1 ;  /* 0x0000000000017941 */ /* 0x000fea0003800200 */
.L_x_192:
[----:B------:R-:W-:Y:S04]  /*26e0*/  BSSY.RECONVERGENT B1, `(.L_x_194) ;  /* 0x0000005000017945 */ /* 0x000fe80003800200 */
[----:B------:R-:W-:Y:S05]  /*26f0*/  @!P1 BRA `(.L_x_195) ;  /* 0x00000000000c9947 */ /* 0x000fea0003800000 */
[----:B012---:R-:W-:Y:S02]  /*2700*/  IMAD.MOV.U32 R14, RZ, RZ, R18 ;  /* 0x000000ffff0e7224 */ /* 0x007fe400078e0012 */
[----:B------:R-:W-:-:S05]  /*2710*/  IMAD.MOV.U32 R15, RZ, RZ, RZ ;  /* 0x000000ffff0f7224 */ /* 0x000fca00078e00ff */
[----:B------:R3:W-:Y:S02]  /*2720*/  REDG.E.ADD.64.STRONG.GPU desc[UR20][R6.64+0x1c00], R14 ;  /* 0x001c000e0600798e */ /* 0x0007e4000c12e514 */
.L_x_195:
[----:B------:R-:W-:Y:S05]  /*2730*/  BSYNC.RECONVERGENT B1 ;  /* 0x0000000000017941 */ /* 0x000fea0003800200 */
.L_x_194:
[----:B------:R-:W-:Y:S04]  /*2740*/  BSSY.RECONVERGENT B1, `(.L_x_196) ;  /* 0x0000005000017945 */ /* 0x000fe80003800200 */
[----:B------:R-:W-:Y:S05]  /*2750*/  @!P2 BRA `(.L_x_197) ;  /* 0x00000000000ca947 */ /* 0x000fea0003800000 */
[----:B0123--:R-:W-:Y:S01]  /*2760*/  MOV R14, R19 ;  /* 0x00000013000e7202 */ /* 0x00ffe20000000f00 */
[----:B------:R-:W-:-:S05]  /*2770*/  IMAD.MOV.U32 R15, RZ, RZ, RZ ;  /* 0x000000ffff0f7224 */ /* 0x000fca00078e00ff */
[----:B------:R4:W-:Y:S02]  /*2780*/  REDG.E.ADD.64.STRONG.GPU desc[UR20][R6.64+0x2400], R14 ;  /* 0x0024000e0600798e */ /* 0x0009e4000c12e514 */
.L_x_197:
[----:B------:R-:W-:Y:S05]  /*2790*/  BSYNC.RECONVERGENT B1 ;  /* 0x0000000000017941 */ /* 0x000fea0003800200 */
.L_x_196:
[----:B------:R-:W-:Y:S04]  /*27a0*/  BSSY.RECONVERGENT B1, `(.L_x_198) ;  /* 0x0000004000017945 */ /* 0x000fe80003800200 */
[----:B------:R-:W-:Y:S05]  /*27b0*/  @!P3 BRA `(.L_x_199) ;  /* 0x000000000008b947 */ /* 0x000fea0003800000 */
[----:B------:R-:W-:-:S05]  /*27c0*/  IMAD.MOV.U32 R17, RZ, RZ, RZ ;  /* 0x000000ffff117224 */ /* 0x000fca00078e00ff */
[----:B------:R0:W-:Y:S02]  /*27d0*/  REDG.E.ADD.64.STRONG.GPU desc[UR20][R6.64+0x2c00], R16 ;  /* 0x002c00100600798e */ /* 0x0001e4000c12e514 */
.L_x_199:
[----:B------:R-:W-:Y:S05]  /*27e0*/  BSYNC.RECONVERGENT B1 ;  /* 0x0000000000017941 */ /* 0x000fea0003800200 */
.L_x_198:
[----:B------:R-:W-:Y:S04]  /*27f0*/  BSSY.RECONVERGENT B1, `(.L_x_200) ;  /* 0x0000004000017945 */ /* 0x000fe80003800200 */
[----:B------:R-:W-:Y:S05]  /*2800*/  @!P4 BRA `(.L_x_201) ;  /* 0x000000000008c947 */ /* 0x000fea0003800000 */
[----:B------:R-:W-:-:S05]  /*2810*/  IMAD.MOV.U32 R13, RZ, RZ, RZ ;  /* 0x000000ffff0d7224 */ /* 0x000fca00078e00ff */
[----:B------:R0:W-:Y:S02]  /*2820*/  REDG.E.ADD.64.STRONG.GPU desc[UR20][R6.64+0x3400], R12 ;  /* 0x0034000c0600798e */ /* 0x0001e4000c12e514 */
.L_x_201:
[----:B------:R-:W-:Y:S05]  /*2830*/  BSYNC.RECONVERGENT B1 ;  /* 0x0000000000017941 */ /* 0x000fea0003800200 */
.L_x_200:
[----:B------:R-:W-:Y:S04]  /*2840*/  BSSY.RECONVERGENT B1, `(.L_x_202) ;  /* 0x0000004000017945 */ /* 0x000fe80003800200 */
[----:B------:R-:W-:Y:S05]  /*2850*/  @!P5 BRA `(.L_x_203) ;  /* 0x000000000008d947 */ /* 0x000fea0003800000 */
[----:B------:R-:W-:-:S05]  /*2860*/  IMAD.MOV.U32 R11, RZ, RZ, RZ ;  /* 0x000000ffff0b7224 */ /* 0x000fca00078e00ff */
[----:B------:R0:W-:Y:S02]  /*2870*/  REDG.E.ADD.64.STRONG.GPU desc[UR20][R6.64+0x3c00], R10 ;  /* 0x003c000a0600798e */ /* 0x0001e4000c12e514 */
.L_x_203:
[----:B------:R-:W-:Y:S05]  /*2880*/  BSYNC.RECONVERGENT B1 ;  /* 0x0000000000017941 */ /* 0x000fea0003800200 */
.L_x_202:
[----:B------:R-:W-:Y:S05]  /*2890*/  @P0 BRA `(.L_x_204) ;  /* 0xfffffff800f80947 */ /* 0x000fea000383ffff */
[----:B------:R-:W-:-:S07]  /*28a0*/  IMAD.U32 R3, RZ, RZ, UR27 ;  /* 0x0000001bff037e24 */ /* 0x000fce000f8e00ff */
.L_x_187:
[----:B------:R-:W-:-:S09]  /*28b0*/  UISETP.NE.AND UP0, UPT, UR24, URZ, UPT ;  /* 0x000000ff1800728c */ /* 0x000fd2000bf05270 */
[----:B------:R-:W-:Y:S05]  /*28c0*/  BRA.U !UP0, `(.L_x_152) ;  /* 0x0000000508687547 */ /* 0x000fea000b800000 */
[----:B------:R-:W-:-:S13]  /*28d0*/  ISETP.GE.U32.AND P0, PT, R8, 0x3, PT ;  /* 0x000000030800780c */ /* 0x000fda0003f06070 */
[----:B------:R-:W-:Y:S05]  /*28e0*/  @!P0 BRA `(.L_x_205) ;  /* 0x0000000000bc8947 */ /* 0x000fea0003800000 */
[----:B01234-:R-:W-:Y:S01]  /*28f0*/  IMAD R7, R3, 0x400, R0 ;  /* 0x0000040003077824 */ /* 0x01ffe200078e0200 */
[----:B------:R-:W-:Y:S04]  /*2900*/  BSSY.RECONVERGENT B1, `(.L_x_206) ;  /* 0x000000f000017945 */ /* 0x000fe80003800200 */
[----:B------:R-:W0:Y:S04]  /*2910*/  LDS R10, [R7+0x200] ;  /* 0x00020000070a7984 */ /* 0x000e280000000800 */
[----:B------:R-:W1:Y:S04]  /*2920*/  LDS R12, [R7+0x600] ;  /* 0x00060000070c7984 */ /* 0x000e680000000800 */
[----:B------:R-:W2:Y:S04]  /*2930*/  LDS R6, [R7+0xa00] ;  /* 0x000a000007067984 */ /* 0x000ea80000000800 */
[----:B------:R-:W3:Y:S01]  /*2940*/  LDS R2, [R7+0xe00] ;  /* 0x000e000007027984 */ /* 0x000ee20000000800 */
[----:B0-----:R-:W-:-:S02]  /*2950*/  ISETP.NE.AND P0, PT, R10, RZ, PT ;  /* 0x000000ff0a00720c */ /* 0x001fc40003f05270 */
[----:B-1----:R-:W-:Y:S02]  /*2960*/  ISETP.NE.AND P1, PT, R12, RZ, PT ;  /* 0x000000ff0c00720c */ /* 0x002fe40003f25270 */
[----:B--2---:R-:W-:Y:S02]  /*2970*/  ISETP.NE.AND P2, PT, R6, RZ, PT ;  /* 0x000000ff0600720c */ /* 0x004fe40003f45270 */
[----:B---3--:R-:W-:-:S07]  /*2980*/  ISETP.NE.AND P3, PT, R2, RZ, PT ;  /* 0x000000ff0200720c */ /* 0x008fce0003f65270 */
[----:B------:R-:W-:Y:S06]  /*2990*/  @!P0 BRA `(.L_x_207) ;  /* 0x0000000000148947 */ /* 0x000fec0003800000 */
[----:B------:R-:W0:Y:S01]  /*29a0*/  LDC.64 R8, c[0x0][0x380] ;  /* 0x0000e000ff087b82 */ /* 0x000e220000000a00 */
[----:B------:R-:W-:Y:S01]  /*29b0*/  LEA R7, R3, R4, 0x8 ;  /* 0x0000000403077211 */ /* 0x000fe200078e40ff */
[----:B------:R-:W-:-:S04]  /*29c0*/  IMAD.MOV.U32 R11, RZ, RZ, RZ ;  /* 0x000000ffff0b7224 */ /* 0x000fc800078e00ff */
[----:B0-----:R-:W-:-:S05]  /*29d0*/  IMAD.WIDE.U32 R8, R7, 0x8, R8 ;  /* 0x0000000807087825 */ /* 0x001fca00078e0008 */
[----:B------:R0:W-:Y:S02]  /*29e0*/  REDG.E.ADD.64.STRONG.GPU desc[UR20][R8.64+0x400], R10 ;  /* 0x0004000a0800798e */ /* 0x0001e4000c12e514 */
.L_x_207:
[----:B------:R-:W-:Y:S05]  /*29f0*/  BSYNC.RECONVERGENT B1 ;  /* 0x0000000000017941 */ /* 0x000fea0003800200 */
.L_x_206:
[----:B------:R-:W-:Y:S04]  /*2a00*/  BSSY.RECONVERGENT B1, `(.L_x_208) ;  /* 0x0000009000017945 */ /* 0x000fe80003800200 */
[----:B------:R-:W-:Y:S05]  /*2a10*/  @!P1 BRA `(.L_x_209) ;  /* 0x00000000001c9947 */ /* 0x000fea0003800000 */
[----:B0-----:R-:W0:Y:S01]  /*2a20*/  LDC.64 R8, c[0x0][0x380] ;  /* 0x0000e000ff087b82 */ /* 0x001e220000000a00 */
[----:B------:R-:W-:Y:S02]  /*2a30*/  IMAD R7, R3, 0x100, R4 ;  /* 0x0000010003077824 */ /* 0x000fe400078e0204 */
[----:B------:R-:W-:Y:S02]  /*2a40*/  IMAD.MOV.U32 R10, RZ, RZ, R12 ;  /* 0x000000ffff0a7224 */ /* 0x000fe400078e000c */
[----:B------:R-:W-:Y:S02]  /*2a50*/  VIADD R7, R7, 0x100 ;  /* 0x0000010007077836 */ /* 0x000fe40000000000 */
[----:B------:R-:W-:Y:S02]  /*2a60*/  IMAD.MOV.U32 R11, RZ, RZ, RZ ;  /* 0x000000ffff0b7224 */ /* 0x000fe400078e00ff */
[----:B0-----:R-:W-:-:S05]  /*2a70*/  IMAD.WIDE.U32 R8, R7, 0x8, R8 ;  /* 0x0000000807087825 */ /* 0x001fca00078e0008 */
[----:B------:R1:W-:Y:S02]  /*2a80*/  REDG.E.ADD.64.STRONG.GPU desc[UR20][R8.64+0x400], R10 ;  /* 0x0004000a0800798e */ /* 0x0003e4000c12e514 */
.L_x_209:
[----:B------:R-:W-:Y:S05]  /*2a90*/  BSYNC.RECONVERGENT B1 ;  /* 0x0000000000017941 */ /* 0x000fea0003800200 */
.L_x_208:
[----:B------:R-:W-:Y:S04]  /*2aa0*/  BSSY.RECONVERGENT B1, `(.L_x_210) ;  /* 0x0000008000017945 */ /* 0x000fe80003800200 */
[----:B------:R-:W-:Y:S05]  /*2ab0*/  @!P2 BRA `(.L_x_211) ;  /* 0x000000000018a947 */ /* 0x000fea0003800000 */
[----:B01----:R-:W0:Y:S01]  /*2ac0*/  LDC.64 R8, c[0x0][0x380] ;  /* 0x0000e000ff087b82 */ /* 0x003e220000000a00 */
[----:B------:R-:W-:-:S05]  /*2ad0*/  IMAD R7, R3, 0x100, R4 ;  /* 0x0000010003077824 */ /* 0x000fca00078e0204 */
[----:B------:R-:W-:-:S05]  /*2ae0*/  IADD3 R7, PT, PT, R7, 0x200, RZ ;  /* 0x0000020007077810 */ /* 0x000fca0007ffe0ff */
[----:B0-----:R-:W-:-:S04]  /*2af0*/  IMAD.WIDE.U32 R8, R7, 0x8, R8 ;  /* 0x0000000807087825 */ /* 0x001fc800078e0008 */
[----:B------:R-:W-:-:S05]  /*2b00*/  IMAD.MOV.U32 R7, RZ, RZ, RZ ;  /* 0x000000ffff077224 */ /* 0x000fca00078e00ff */
[----:B------:R2:W-:Y:S02]  /*2b10*/  REDG.E.ADD.64.STRONG.GPU desc[UR20][R8.64+0x400], R6 ;  /* 0x000400060800798e */ /* 0x0005e4000c12e514 */
.L_x_211:
[----:B------:R-:W-:Y:S05]  /*2b20*/  BSYNC.RECONVERGENT B1 ;  /* 0x0000000000017941 */ /* 0x000fea0003800200 */
.L_x_210:
[----:B------:R-:W-:Y:S04]  /*2b30*/  BSSY.RECONVERGENT B1, `(.L_x_212) ;  /* 0x0000009000017945 */ /* 0x000fe80003800200 */
[----:B------:R-:W-:Y:S05]  /*2b40*/  @!P3 BRA `(.L_x_213) ;  /* 0x00000000001cb947 */ /* 0x000fea0003800000 */
[----:B--2---:R-:W2:Y:S01]  /*2b50*/  LDC.64 R6, c[0x0][0x380] ;  /* 0x0000e000ff067b82 */ /* 0x004ea20000000a00 */
[----:B01----:R-:W-:Y:S02]  /*2b60*/  IMAD R9, R3, 0x100, R4 ;  /* 0x0000010003097824 */ /* 0x003fe400078e0204 */
[----:B------:R-:W-:Y:S02]  /*2b70*/  IMAD.MOV.U32 R8, RZ, RZ, R2 ;  /* 0x000000ffff087224 */ /* 0x000fe400078e0002 */
[----:B------:R-:W-:-:S04]  /*2b80*/  VIADD R9, R9, 0x300 ;  /* 0x0000030009097836 */ /* 0x000fc80000000000 */
[----:B--2---:R-:W-:-:S04]  /*2b90*/  IMAD.WIDE.U32 R6, R9, 0x8, R6 ;  /* 0x0000000809067825 */ /* 0x004fc800078e0006 */
[----:B------:R-:W-:-:S05]  /*2ba0*/  IMAD.MOV.U32 R9, RZ, RZ, RZ ;  /* 0x000000ffff097224 */ /* 0x000fca00078e00ff */
[----:B------:R3:W-:Y:S02]  /*2bb0*/  REDG.E.ADD.64.STRONG.GPU desc[UR20][R6.64+0x400], R8 ;  /* 0x000400080600798e */ /* 0x0007e4000c12e514 */
.L_x_213:
[----:B------:R-:W-:Y:S05]  /*2bc0*/  BSYNC.RECONVERGENT B1 ;  /* 0x0000000000017941 */ /* 0x000fea0003800200 */
.L_x_212:
[----:B------:R-:W-:-:S07]  /*2bd0*/  VIADD R3, R3, 0x4 ;  /* 0x0000000403037836 */ /* 0x000fce0000000000 */
.L_x_205:
[----:B------:R-:W-:-:S09]  /*2be0*/  UISETP.NE.AND UP0, UPT, UR25, URZ, UPT ;  /* 0x000000ff1900728c */ /* 0x000fd2000bf05270 */
[----:B------:R-:W-:Y:S05]  /*2bf0*/  BRA.U !UP0, `(.L_x_152) ;  /* 0x00000001089c7547 */ /* 0x000fea000b800000 */
[----:B------:R-:W-:-:S13]  /*2c00*/  ISETP.NE.AND P0, PT, R5, RZ, PT ;  /* 0x000000ff0500720c */ /* 0x000fda0003f05270 */
[----:B------:R-:W-:Y:S05]  /*2c10*/  @!P0 BRA `(.L_x_214) ;  /* 0x0000000000648947 */ /* 0x000fea0003800000 */
[----:B01234-:R-:W-:Y:S01]  /*2c20*/  LEA R6, R3, R0, 0xa ;  /* 0x0000000003067211 */ /* 0x01ffe200078e50ff */
[----:B------:R-:W-:Y:S04]  /*2c30*/  BSSY.RECONVERGENT B1, `(.L_x_215) ;  /* 0x000000c000017945 */ /* 0x000fe80003800200 */
[----:B------:R-:W0:Y:S04]  /*2c40*/  LDS R2, [R6+0x200] ;  /* 0x0002000006027984 */ /* 0x000e280000000800 */
[----:B------:R-:W1:Y:S01]  /*2c50*/  LDS R5, [R6+0x600] ;  /* 0x0006000006057984 */ /* 0x000e620000000800 */
[----:B0-----:R-:W-:-:S02]  /*2c60*/  ISETP.NE.AND P0, PT, R2, RZ, PT ;  /* 0x000000ff0200720c */ /* 0x001fc40003f05270 */
[----:B-1----:R-:W-:-:S11]  /*2c70*/  ISETP.NE.AND P1, PT, R5, RZ, PT ;  /* 0x000000ff0500720c */ /* 0x002fd60003f25270 */
[----:B------:R-:W-:Y:S05]  /*2c80*/  @!P0 BRA `(.L_x_216) ;  /* 0x0000000000188947 */ /* 0x000fea0003800000 */
[----:B------:R-:W0:Y:S01]  /*2c90*/  LDC.64 R6, c[0x0][0x380] ;  /* 0x0000e000ff067b82 */ /* 0x000e220000000a00 */
[----:B------:R-:W-:-:S04]  /*2ca0*/  IMAD R9, R3, 0x100, R4 ;  /* 0x0000010003097824 */ /* 0x000fc800078e0204 */
[----:B0-----:R-:W-:-:S04]  /*2cb0*/  IMAD.WIDE.U32 R8, R9, 0x8, R6 ;  /* 0x0000000809087825 */ /* 0x001fc800078e0006 */
[----:B------:R-:W-:Y:S02]  /*2cc0*/  IMAD.MOV.U32 R6, RZ, RZ, R2 ;  /* 0x000000ffff067224 */ /* 0x000fe400078e0002 */
[----:B------:R-:W-:-:S05]  /*2cd0*/  IMAD.MOV.U32 R7, RZ, RZ, RZ ;  /* 0x000000ffff077224 */ /* 0x000fca00078e00ff */
[----:B------:R0:W-:Y:S02]  /*2ce0*/  REDG.E.ADD.64.STRONG.GPU desc[UR20][R8.64+0x400], R6 ;  /* 0x000400060800798e */ /* 0x0001e4000c12e514 */
.L_x_216:
[----:B------:R-:W-:Y:S05]  /*2cf0*/  BSYNC.RECONVERGENT B1 ;  /* 0x0000000000017941 */ /* 0x000fea0003800200 */
.L_x_215:
[----:B------:R-:W-:Y:S04]  /*2d00*/  BSSY.RECONVERGENT B1, `(.L_x_217) ;  /* 0x0000009000017945 */ /* 0x000fe80003800200 */
[----:B------:R-:W-:Y:S05]  /*2d10*/  @!P1 BRA `(.L_x_218) ;  /* 0x00000000001c9947 */ /* 0x000fea0003800000 */
[----:B0-----:R-:W0:Y:S01]  /*2d20*/  LDC.64 R6, c[0x0][0x380] ;  /* 0x0000e000ff067b82 */ /* 0x001e220000000a00 */
[----:B------:R-:W-:-:S04]  /*2d30*/  IMAD R2, R3, 0x100, R4 ;  /* 0x0000010003027824 */ /* 0x000fc800078e0204 */
[----:B------:R-:W-:-:S04]  /*2d40*/  VIADD R9, R2, 0x100 ;  /* 0x0000010002097836 */ /* 0x000fc80000000000 */
[----:B0-----:R-:W-:-:S04]  /*2d50*/  IMAD.WIDE.U32 R8, R9, 0x8, R6 ;  /* 0x0000000809087825 */ /* 0x001fc800078e0006 */
[----:B------:R-:W-:Y:S02]  /*2d60*/  HFMA2 R7, -RZ, RZ, 0, 0 ;  /* 0x00000000ff077431 */ /* 0x000fe400000001ff */
[----:B------:R-:W-:-:S05]  /*2d70*/  IMAD.MOV.U32 R6, RZ, RZ, R5 ;  /* 0x000000ffff067224 */ /* 0x000fca00078e0005 */
[----:B------:R1:W-:Y:S02]  /*2d80*/  REDG.E.ADD.64.STRONG.GPU desc[UR20][R8.64+0x400], R6 ;  /* 0x000400060800798e */ /* 0x0003e4000c12e514 */
.L_x_218:
[----:B------:R-:W-:Y:S05]  /*2d90*/  BSYNC.RECONVERGENT B1 ;  /* 0x0000000000017941 */ /* 0x000fea0003800200 */
.L_x_217:
[----:B------:R-:W-:-:S07]  /*2da0*/  VIADD R3, R3, 0x2 ;  /* 0x0000000203037836 */ /* 0x000fce0000000000 */
.L_x_214:
[----:B------:R-:W-:-:S09]  /*2db0*/  UISETP.NE.AND UP0, UPT, UR9, URZ, UPT ;  /* 0x000000ff0900728c */ /* 0x000fd2000bf05270 */
[----:B------:R-:W-:Y:S05]  /*2dc0*/  BRA.U !UP0, `(.L_x_152) ;  /* 0x0000000108287547 */ /* 0x000fea000b800000 */
[----:B------:R-:W-:-:S05]  /*2dd0*/  IMAD R2, R3, 0x400, R0 ;  /* 0x0000040003027824 */ /* 0x000fca00078e0200 */
[----:B------:R-:W5:Y:S02]  /*2de0*/  LDS R5, [R2+0x200] ;  /* 0x0002000002057984 */ /* 0x000f640000000800 */
[----:B-----5:R-:W-:-:S13]  /*2df0*/  ISETP.NE.AND P0, PT, R5, RZ, PT ;  /* 0x000000ff0500720c */ /* 0x020fda0003f05270 */
[----:B------:R-:W-:Y:S05]  /*2e00*/  @!P0 BRA `(.L_x_152) ;  /* 0x0000000000188947 */ /* 0x000fea0003800000 */
[----:B01234-:R-:W0:Y:S01]  /*2e10*/  LDC.64 R6, c[0x0][0x380] ;  /* 0x0000e000ff067b82 */ /* 0x01fe220000000a00 */
[----:B------:R-:W-:-:S04]  /*2e20*/  IMAD R3, R3, 0x100, R4 ;  /* 0x0000010003037824 */ /* 0x000fc800078e0204 */
[----:B0-----:R-:W-:-:S04]  /*2e30*/  IMAD.WIDE.U32 R2, R3, 0x8, R6 ;  /* 0x0000000803027825 */ /* 0x001fc800078e0006 */
[----:B------:R-:W-:Y:S02]  /*2e40*/  IMAD.MOV.U32 R6, RZ, RZ, R5 ;  /* 0x000000ffff067224 */ /* 0x000fe400078e0005 */
[----:B------:R-:W-:-:S05]  /*2e50*/  IMAD.MOV.U32 R7, RZ, RZ, RZ ;  /* 0x000000ffff077224 */ /* 0x000fca00078e00ff */
[----:B------:R0:W-:Y:S02]  /*2e60*/  REDG.E.ADD.64.STRONG.GPU desc[UR20][R2.64+0x400], R6 ;  /* 0x000400060200798e */ /* 0x0001e4000c12e514 */
.L_x_152:
[----:B------:R-:W-:Y:S05]  /*2e70*/  BSYNC.RECONVERGENT B0 ;  /* 0x0000000000007941 */ /* 0x000fea0003800200 */
.L_x_151:
[----:B------:R-:W-:Y:S01]  /*2e80*/  BAR.SYNC.DEFER_BLOCKING 0x0 ;  /* 0x0000000000007b1d */ /* 0x000fe20000010000 */
[----:B------:R-:W-:-:S04]  /*2e90*/  UIADD3 UR6, UP0, UPT, UR6, 0x1, URZ ;  /* 0x0000000106067890 */ /* 0x000fc8000ff1e0ff */
[----:B------:R-:W-:Y:S02]  /*2ea0*/  UIADD3.X UR7, UPT, UPT, URZ, UR7, URZ, UP0, !UPT ;  /* 0x00000007ff077290 */ /* 0x000fe400087fe4ff */
[----:B------:R-:W-:-:S04]  /*2eb0*/  UISETP.NE.U32.AND UP0, UPT, UR6, UR11, UPT ;  /* 0x0000000b0600728c */ /* 0x000fc8000bf05070 */
[----:B------:R-:W-:-:S09]  /*2ec0*/  UISETP.NE.AND.EX UP0, UPT, UR7, UR12, UPT, UP0 ;  /* 0x0000000c0700728c */ /* 0x000fd2000bf05300 */
[----:B------:R-:W-:Y:S05]  /*2ed0*/  BRA.U UP0, `(.L_x_219) ;  /* 0xffffffd100f07547 */ /* 0x000fea000b83ffff */
[----:B------:R-:W-:Y:S05]  /*2ee0*/  EXIT ;  /* 0x000000000000794d */ /* 0x000fea0003800000 */
.L_x_220:
        /* <DEDUP_REMOVED lines=9> */
.L_x_708:


//--------------------- .text._ZN3cub18CUB_300001_SM_10006detail10radix_sort31DeviceRadixSortSingleTileKernelINS1_5radix10policy_hubIiiyE10Policy1000ELNS0_9SortOrderE1EiiyNS1_21identity_decomposer_tEEEvPKT1_PSA_PKT2_PSE_T3_iiT4_ --------------------------
	.section	.text._ZN3cub18CUB_300001_SM_10006detail10radix_sort31DeviceRadixSortSingleTileKernelINS1_5radix10policy_hubIiiyE10Policy1000ELNS0_9SortOrderE1EiiyNS1_21identity_decomposer_tEEEvPKT1_PSA_PKT2_PSE_T3_iiT4_,"ax",@progbits
	.align	128
        .global         _ZN3cub18CUB_300001_SM_10006detail10radix_sort31DeviceRadixSortSingleTileKernelINS1_5radix10policy_hubIiiyE10Policy1000ELNS0_9SortOrderE1EiiyNS1_21identity_decomposer_tEEEvPKT1_PSA_PKT2_PSE_T3_iiT4_
        .type           _ZN3cub18CUB_300001_SM_10006detail10radix_sort31DeviceRadixSortSingleTileKernelINS1_5radix10policy_hubIiiyE10Policy1000ELNS0_9SortOrderE1EiiyNS1_21identity_decomposer_tEEEvPKT1_PSA_PKT2_PSE_T3_iiT4_,@function
        .size           _ZN3cub18CUB_300001_SM_10006detail10radix_sort31DeviceRadixSortSingleTileKernelINS1_5radix10policy_hubIiiyE10Policy1000ELNS0_9SortOrderE1EiiyNS1_21identity_decomposer_tEEEvPKT1_PSA_PKT2_PSE_T3_iiT4_,(.L_x_709 - _ZN3cub18CUB_300001_SM_10006detail10radix_sort31DeviceRadixSortSingleTileKernelINS1_5radix10policy_hubIiiyE10Policy1000ELNS0_9SortOrderE1EiiyNS1_21identity_decomposer_tEEEvPKT1_PSA_PKT2_PSE_T3_iiT4_)
        .other          _ZN3cub18CUB_300001_SM_10006detail10radix_sort31DeviceRadixSortSingleTileKernelINS1_5radix10policy_hubIiiyE10Policy1000ELNS0_9SortOrderE1EiiyNS1_21identity_decomposer_tEEEvPKT1_PSA_PKT2_PSE_T3_iiT4_,@"STO_CUDA_ENTRY STV_DEFAULT"
_ZN3cub18CUB_300001_SM_10006detail10radix_sort31DeviceRadixSortSingleTileKernelINS1_5radix10policy_hubIiiyE10Policy1000ELNS0_9SortOrderE1EiiyNS1_21identity_decomposer_tEEEvPKT1_PSA_PKT2_PSE_T3_iiT4_:
.text._ZN3cub18CUB_300001_SM_10006detail10radix_sort31DeviceRadixSortSingleTileKernelINS1_5radix10policy_hubIiiyE10Policy1000ELNS0_9SortOrderE1EiiyNS1_21identity_decomposer_tEEEvPKT1_PSA_PKT2_PSE_T3_iiT4_:
[----:B------:R-:W-:Y:S01]  /*0000*/  LDC R1, c[0x0][0x37c] ;  /* 0x0000df00ff017b82 */ /* 0x000fe20000000800 */
[----:B------:R-:W0:Y:S01]  /*0010*/  S2R R0, SR_TID.X ;  /* 0x0000000000007919 */ /* 0x000e220000002100 */
[----:B------:R-:W1:Y:S06]  /*0020*/  LDCU UR4, c[0x0][0x3a0] ;  /* 0x00007400ff0477ac */ /* 0x000e6c0008000800 */
[----:B------:R-:W2:Y:S01]  /*0030*/  LDC.64 R6, c[0x0][0x380] ;  /* 0x0000e000ff067b82 */ /* 0x000ea20000000a00 */
[----:B------:R-:W3:Y:S01]  /*0040*/  LDCU.64 UR8, c[0x0][0x358] ;  /* 0x00006b00ff0877ac */ /* 0x000ee20008000a00 */
[----:B------:R-:W4:Y:S01]  /*0050*/  LDCU UR10, c[0x0][0x3ac] ;  /* 0x00007580ff0a77ac */ /* 0x000f220008000800 */
[----:B0-----:R-:W-:-:S04]  /*0060*/  IMAD R9, R0, 0x13, RZ ;  /* 0x0000001300097824 */ /* 0x001fc800078e02ff */
[C---:B------:R-:W-:Y:S01]  /*0070*/  VIADD R4, R9.reuse, 0x1 ;  /* 0x0000000109047836 */ /* 0x040fe20000000000 */
[C---:B-1----:R-:W-:Y:S01]  /*0080*/  ISETP.GE.AND P6, PT, R9.reuse, UR4, PT ;  /* 0x0000000409007c0c */ /* 0x042fe2000bfc6270 */
[C---:B------:R-:W-:Y:S02]  /*0090*/  VIADD R8, R9.reuse, 0x5 ;  /* 0x0000000509087836 */ /* 0x040fe40000000000 */
[C---:B--2---:R-:W-:Y:S01]  /*00a0*/  IMAD.WIDE.U32 R6, R9.reuse, 0x4, R6 ;  /* 0x0000000409067825 */ /* 0x044fe200078e0006 */
[----:B------:R-:W-:Y:S02]  /*00b0*/  ISETP.GE.AND P5, PT, R4, UR4, PT ;  /* 0x0000000404007c0c */ /* 0x000fe4000bfa6270 */
[----:B------:R-:W-:Y:S01]  /*00c0*/  ISETP.GE.AND P1, PT, R8, UR4, PT ;  /* 0x0000000408007c0c */ /* 0x000fe2000bf26270 */
[C---:B------:R-:W-:Y:S01]  /*00d0*/  VIADD R5, R9.reuse, 0x2 ;  /* 0x0000000209057836 */ /* 0x040fe20000000000 */
[----:B------:R-:W-:Y:S01]  /*00e0*/  P2R R46, PR, RZ, 0x20 ;  /* 0x00000020ff2e7803 */ /* 0x000fe20000000000 */
[C---:B------:R-:W-:Y:S01]  /*00f0*/  VIADD R10, R9.reuse, 0x6 ;  /* 0x00000006090a7836 */ /* 0x040fe20000000000 */
[----:B------:R-:W-:Y:S01]  /*0100*/  P2R R49, PR, RZ, 0x2 ;  /* 0x00000002ff317803 */ /* 0x000fe20000000000 */
[----:B------:R-:W-:Y:S01]  /*0110*/  VIADD R4, R9, 0x3 ;  /* 0x0000000309047836 */ /* 0x000fe20000000000 */
[----:B------:R-:W-:Y:S01]  /*0120*/  ISETP.GE.AND P4, PT, R5, UR4, PT ;  /* 0x0000000405007c0c */ /* 0x000fe2000bf86270 */
[C---:B------:R-:W-:Y:S01]  /*0130*/  VIADD R5, R9.reuse, 0x4 ;  /* 0x0000000409057836 */ /* 0x040fe20000000000 */
[----:B------:R-:W-:Y:S01]  /*0140*/  ISETP.GE.AND P0, PT, R10, UR4, PT ;  /* 0x000000040a007c0c */ /* 0x000fe2000bf06270 */
[----:B------:R-:W-:Y:S01]  /*0150*/  VIADD R29, R9, 0x9 ;  /* 0x00000009091d7836 */ /* 0x000fe20000000000 */
[----:B------:R-:W-:Y:S01]  /*0160*/  ISETP.GE.AND P3, PT, R4, UR4, PT ;  /* 0x0000000404007c0c */ /* 0x000fe2000bf66270 */
[----:B---3--:R-:W2:Y:S01]  /*0170*/  @!P5 LDG.E R8, desc[UR8][R6.64+0x4] ;  /* 0x000004080608d981 */ /* 0x008ea2000c1e1900 */
[----:B------:R-:W-:Y:S01]  /*0180*/  ISETP.GE.AND P2, PT, R5, UR4, PT ;  /* 0x0000000405007c0c */ /* 0x000fe2000bf46270 */
[C---:B------:R-:W-:Y:S01]  /*0190*/  VIADD R4, R9.reuse, 0x7 ;  /* 0x0000000709047836 */ /* 0x040fe20000000000 */
[----:B------:R-:W-:Y:S01]  /*01a0*/  P2R R50, PR, RZ, 0x1 ;  /* 0x00000001ff327803 */ /* 0x000fe20000000000 */
[----:B------:R-:W3:Y:S01]  /*01b0*/  @!P1 LDG.E R35, desc[UR8][R6.64+0x14] ;  /* 0x0000140806239981 */ /* 0x000ee2000c1e1900 */
[C---:B------:R-:W-:Y:S01]  /*01c0*/  VIADD R5, R9.reuse, 0x8 ;  /* 0x0000000809057836 */ /* 0x040fe20000000000 */
[----:B------:R-:W-:Y:S01]  /*01d0*/  P2R R47, PR, RZ, 0x8 ;  /* 0x00000008ff2f7803 */ /* 0x000fe20000000000 */
[C---:B------:R-:W-:Y:S01]  /*01e0*/  VIADD R30, R9.reuse, 0xa ;  /* 0x0000000a091e7836 */ /* 0x040fe20000000000 */
[----:B------:R-:W4:Y:S01]  /*01f0*/  @!P4 LDG.E R10, desc[UR8][R6.64+0x8] ;  /* 0x00000808060ac981 */ /* 0x000f22000c1e1900 */
[C---:B------:R-:W-:Y:S01]  /*0200*/  VIADD R31, R9.reuse, 0xb ;  /* 0x0000000b091f7836 */ /* 0x040fe20000000000 */
[----:B------:R-:W-:Y:S01]  /*0210*/  P2R R48, PR, RZ, 0x4 ;  /* 0x00000004ff307803 */ /* 0x000fe20000000000 */
[C---:B------:R-:W-:Y:S01]  /*0220*/  VIADD R32, R9.reuse, 0xc ;  /* 0x0000000c09207836 */ /* 0x040fe20000000000 */
[----:B------:R-:W3:Y:S01]  /*0230*/  @!P3 LDG.E R11, desc[UR8][R6.64+0xc] ;  /* 0x00000c08060bb981 */ /* 0x000ee2000c1e1900 */
[----:B------:R-:W-:Y:S01]  /*0240*/  VIADD R33, R9, 0x10 ;  /* 0x0000001009217836 */ /* 0x000fe20000000000 */
[----:B------:R-:W-:-:S02]  /*0250*/  P2R R45, PR, RZ, 0x10 ;  /* 0x00000010ff2d7803 */ /* 0x000fc40000000000 */
[----:B------:R-:W3:Y:S04]  /*0260*/  @!P2 LDG.E R34, desc[UR8][R6.64+0x10] ;  /* 0x000010080622a981 */ /* 0x000ee8000c1e1900 */
[----:B------:R-:W3:Y:S01]  /*0270*/  @!P0 LDG.E R36, desc[UR8][R6.64+0x18] ;  /* 0x0000180806248981 */ /* 0x000ee2000c1e1900 */
[----:B------:R-:W-:-:S03]  /*0280*/  ISETP.GE.AND P0, PT, R4, UR4, PT ;  /* 0x0000000404007c0c */ /* 0x000fc6000bf06270 */
[----:B------:R-:W4:Y:S01]  /*0290*/  @!P6 LDG.E R61, desc[UR8][R6.64] ;  /* 0x00000008063de981 */ /* 0x000f22000c1e1900 */
[----:B------:R-:W-:-:S09]  /*02a0*/  P2R R51, PR, RZ, 0x1 ;  /* 0x00000001ff337803 */ /* 0x000fd20000000000 */
[----:B------:R-:W3:Y:S01]  /*02b0*/  @!P0 LDG.E R37, desc[UR8][R6.64+0x1c] ;  /* 0x00001c0806258981 */ /* 0x000ee2000c1e1900 */
[----:B------:R-:W-:Y:S02]  /*02c0*/  ISETP.GE.AND P0, PT, R5, UR4, PT ;  /* 0x0000000405007c0c */ /* 0x000fe4000bf06270 */
[----:B------:R-:W0:Y:S02]  /*02d0*/  LDC.64 R4, c[0x0][0x390] ;  /* 0x0000e400ff047b82 */ /* 0x000e240000000a00 */
[----:B------:R-:W-:-:S09]  /*02e0*/  P2R R52, PR, RZ, 0x1 ;  /* 0x00000001ff347803 */ /* 0x000fd20000000000 */
[----:B------:R-:W3:Y:S01]  /*02f0*/  @!P0 LDG.E R38, desc[UR8][R6.64+0x20] ;  /* 0x0000200806268981 */ /* 0x000ee2000c1e1900 */
[----:B------:R-:W-:-:S04]  /*0300*/  ISETP.GE.AND P0, PT, R29, UR4, PT ;  /* 0x000000041d007c0c */ /* 0x000fc8000bf06270 */
[----:B------:R-:W-:-:S09]  /*0310*/  P2R R53, PR, RZ, 0x1 ;  /* 0x00000001ff357803 */ /* 0x000fd20000000000 */
[----:B------:R-:W3:Y:S01]  /*0320*/  @!P0 LDG.E R39, desc[UR8][R6.64+0x24] ;  /* 0x0000240806278981 */ /* 0x000ee2000c1e1900 */
[----:B------:R-:W-:Y:S01]  /*0330*/  ISETP.GE.AND P0, PT, R30, UR4, PT ;  /* 0x000000041e007c0c */ /* 0x000fe2000bf06270 */
[----:B------:R-:W-:-:S05]  /*0340*/  VIADD R30, R9, 0xd ;  /* 0x0000000d091e7836 */ /* 0x000fca0000000000 */
[----:B------:R-:W-:Y:S02]  /*0350*/  ISETP.GE.AND P1, PT, R30, UR4, PT ;  /* 0x000000041e007c0c */ /* 0x000fe4000bf26270 */
[----:B------:R-:W-:Y:S02]  /*0360*/  P2R R54, PR, RZ, 0x1 ;  /* 0x00000001ff367803 */ /* 0x000fe40000000000 */
[----:B------:R-:W-:-:S03]  /*0370*/  P2R R58, PR, RZ, 0x2 ;  /* 0x00000002ff3a7803 */ /* 0x000fc60000000000 */
[----:B------:R-:W3:Y:S01]  /*0380*/  @!P0 LDG.E R40, desc[UR8][R6.64+0x28] ;  /* 0x0000280806288981 */ /* 0x000ee2000c1e1900 */
[----:B------:R-:W-:-:S05]  /*0390*/  ISETP.GE.AND P0, PT, R31, UR4, PT ;  /* 0x000000041f007c0c */ /* 0x000fca000bf06270 */
[----:B------:R-:W3:Y:S01]  /*03a0*/  @!P1 LDG.E R62, desc[UR8][R6.64+0x34] ;  /* 0x00003408063e9981 */ /* 0x000ee2000c1e1900 */
[----:B------:R-:W-:-:S04]  /*03b0*/  ISETP.NE.AND P1, PT, R54, RZ, PT ;  /* 0x000000ff3600720c */ /* 0x000fc80003f25270 */
[----:B------:R-:W-:Y:S02]  /*03c0*/  P2R R57, PR, RZ, 0x2 ;  /* 0x00000002ff397803 */ /* 0x000fe40000000000 */
[----:B------:R-:W-:Y:S01]  /*03d0*/  ISETP.NE.AND P1, PT, R53, RZ, PT ;  /* 0x000000ff3500720c */ /* 0x000fe20003f25270 */
[----:B------:R-:W3:Y:S03]  /*03e0*/  @!P0 LDG.E R41, desc[UR8][R6.64+0x2c] ;  /* 0x00002c0806298981 */ /* 0x000ee6000c1e1900 */
[----:B------:R-:W-:Y:S02]  /*03f0*/  P2R R56, PR, RZ, 0x2 ;  /* 0x00000002ff387803 */ /* 0x000fe40000000000 */
[----:B------:R-:W-:Y:S02]  /*0400*/  ISETP.NE.AND P1, PT, R52, RZ, PT ;  /* 0x000000ff3400720c */ /* 0x000fe40003f25270 */
[----:B------:R-:W-:-:S02]  /*0410*/  P2R R60, PR, RZ, 0x1 ;  /* 0x00000001ff3c7803 */ /* 0x000fc40000000000 */
[----:B------:R-:W-:Y:S02]  /*0420*/  P2R R55, PR, RZ, 0x2 ;  /* 0x00000002ff377803 */ /* 0x000fe40000000000 */
[----:B------:R-:W-:Y:S02]  /*0430*/  ISETP.GE.AND P0, PT, R32, UR4, PT ;  /* 0x0000000420007c0c */ /* 0x000fe4000bf06270 */
[----:B------:R-:W-:Y:S01]  /*0440*/  ISETP.NE.AND P1, PT, R51, RZ, PT ;  /* 0x000000ff3300720c */ /* 0x000fe20003f25270 */
[----:B------:R-:W-:-:S03]  /*0450*/  VIADD R32, R9, 0xf ;  /* 0x0000000f09207836 */ /* 0x000fc60000000000 */
[----:B------:R-:W-:Y:S02]  /*0460*/  P2R R54, PR, RZ, 0x2 ;  /* 0x00000002ff367803 */ /* 0x000fe40000000000 */
[----:B------:R-:W-:Y:S02]  /*0470*/  ISETP.NE.AND P1, PT, R50, RZ, PT ;  /* 0x000000ff3200720c */ /* 0x000fe40003f25270 */
[----:B------:R-:W-:Y:S02]  /*0480*/  ISETP.GE.AND P3, PT, R32, UR4, PT ;  /* 0x0000000420007c0c */ /* 0x000fe4000bf66270 */
[----:B------:R-:W-:Y:S01]  /*0490*/  P2R R53, PR, RZ, 0x2 ;  /* 0x00000002ff357803 */ /* 0x000fe20000000000 */
[----:B------:R-:W3:Y:S01]  /*04a0*/  @!P0 LDG.E R42, desc[UR8][R6.64+0x30] ;  /* 0x00003008062a8981 */ /* 0x000ee2000c1e1900 */
[----:B------:R-:W-:Y:S01]  /*04b0*/  ISETP.NE.AND P1, PT, R49, RZ, PT ;  /* 0x000000ff3100720c */ /* 0x000fe20003f25270 */
[----:B------:R-:W-:-:S03]  /*04c0*/  VIADD R31, R9, 0xe ;  /* 0x0000000e091f7836 */ /* 0x000fc60000000000 */
[----:B------:R-:W-:Y:S01]  /*04d0*/  P2R R51, PR, RZ, 0x2 ;  /* 0x00000002ff337803 */ /* 0x000fe20000000000 */
[C---:B------:R-:W-:Y:S01]  /*04e0*/  VIADD R43, R9.reuse, 0x11 ;  /* 0x00000011092b7836 */ /* 0x040fe20000000000 */
[----:B------:R-:W-:Y:S01]  /*04f0*/  ISETP.NE.AND P1, PT, R48, RZ, PT ;  /* 0x000000ff3000720c */ /* 0x000fe20003f25270 */
[----:B------:R-:W-:Y:S01]  /*0500*/  VIADD R44, R9, 0x12 ;  /* 0x00000012092c7836 */ /* 0x000fe20000000000 */
[----:B------:R-:W-:Y:S02]  /*0510*/  ISETP.GE.AND P2, PT, R31, UR4, PT ;  /* 0x000000041f007c0c */ /* 0x000fe4000bf46270 */
[----:B------:R-:W-:Y:S02]  /*0520*/  P2R R49, PR, RZ, 0x2 ;  /* 0x00000002ff317803 */ /* 0x000fe40000000000 */
[----:B------:R-:W-:Y:S02]  /*0530*/  ISETP.NE.AND P1, PT, R47, RZ, PT ;  /* 0x000000ff2f00720c */ /* 0x000fe40003f25270 */
[----:B------:R-:W-:Y:S01]  /*0540*/  ISETP.GE.AND P4, PT, R33, UR4, PT ;  /* 0x0000000421007c0c */ /* 0x000fe2000bf86270 */
[----:B------:R-:W3:Y:S01]  /*0550*/  @!P3 LDG.E R47, desc[UR8][R6.64+0x3c] ;  /* 0x00003c08062fb981 */ /* 0x000ee2000c1e1900 */
[----:B------:R-:W-:-:S02]  /*0560*/  ISETP.GE.AND P5, PT, R43, UR4, PT ;  /* 0x000000042b007c0c */ /* 0x000fc4000bfa6270 */
[----:B------:R-:W-:Y:S02]  /*0570*/  ISETP.GE.AND P6, PT, R44, UR4, PT ;  /* 0x000000042c007c0c */ /* 0x000fe4000bfc6270 */
[----:B------:R-:W-:Y:S02]  /*0580*/  P2R R48, PR, RZ, 0x2 ;  /* 0x00000002ff307803 */ /* 0x000fe40000000000 */
[----:B------:R-:W-:-:S04]  /*0590*/  ISETP.NE.AND P1, PT, R45, RZ, PT ;  /* 0x000000ff2d00720c */ /* 0x000fc80003f25270 */
[----:B------:R-:W-:Y:S01]  /*05a0*/  P2R R45, PR, RZ, 0x2 ;  /* 0x00000002ff2d7803 */ /* 0x000fe20000000000 */
[----:B0-----:R-:W-:Y:S01]  /*05b0*/  IMAD.WIDE.U32 R4, R9, 0x4, R4 ;  /* 0x0000000409047825 */ /* 0x001fe200078e0004 */
[----:B------:R-:W-:Y:S01]  /*05c0*/  ISETP.NE.AND P1, PT, R46, RZ, PT ;  /* 0x000000ff2e00720c */ /* 0x000fe20003f25270 */
[----:B------:R-:W3:Y:S01]  /*05d0*/  @!P4 LDG.E R50, desc[UR8][R6.64+0x40] ;  /* 0x000040080632c981 */ /* 0x000ee2000c1e1900 */
[----:B------:R-:W-:-:S03]  /*05e0*/  P2R R59, PR, RZ, 0x1 ;  /* 0x00000001ff3b7803 */ /* 0x000fc60000000000 */
[----:B------:R-:W3:Y:S01]  /*05f0*/  @!P2 LDG.E R46, desc[UR8][R6.64+0x38] ;  /* 0x00003808062ea981 */ /* 0x000ee2000c1e1900 */
[----:B------:R-:W-:Y:S02]  /*0600*/  ISETP.GE.AND P0, PT, R9, UR4, PT ;  /* 0x0000000409007c0c */ /* 0x000fe4000bf06270 */
[----:B------:R-:W-:Y:S02]  /*0610*/  CS2R R30, SRZ ;  /* 0x00000000001e7805 */ /* 0x000fe4000001ff00 */
[----:B------:R-:W-:Y:S01]  /*0620*/  CS2R R32, SRZ ;  /* 0x0000000000207805 */ /* 0x000fe2000001ff00 */
[----:B------:R-:W3:Y:S01]  /*0630*/  @!P5 LDG.E R9, desc[UR8][R6.64+0x44] ;  /* 0x000044080609d981 */ /* 0x000ee2000c1e1900 */
[----:B------:R-:W-:Y:S01]  /*0640*/  IMAD.MOV.U32 R29, RZ, RZ, RZ ;  /* 0x000000ffff1d7224 */ /* 0x000fe200078e00ff */
[----:B------:R-:W0:Y:S01]  /*0650*/  S2UR UR6, SR_CgaCtaId ;  /* 0x00000000000679c3 */ /* 0x000e220000008800 */
[----:B------:R-:W1:Y:S01]  /*0660*/  LDCU.64 UR4, c[0x0][0x3a8] ;  /* 0x00007500ff0477ac */ /* 0x000e620008000a00 */
[----:B------:R-:W3:Y:S06]  /*0670*/  @!P6 LDG.E R52, desc[UR8][R6.64+0x48] ;  /* 0x000048080634e981 */ /* 0x000eec000c1e1900 */
[----:B------:R-:W-:Y:S06]  /*0680*/  BAR.SYNC.DEFER_BLOCKING 0x0 ;  /* 0x0000000000007b1d */ /* 0x000fec0000010000 */
[----:B------:R0:W5:Y:S04]  /*0690*/  @!P1 LDG.E R3, desc[UR8][R4.64+0x4] ;  /* 0x0000040804039981 */ /* 0x000168000c1e1900 */
[----:B------:R0:W5:Y:S01]  /*06a0*/  @!P0 LDG.E R2, desc[UR8][R4.64] ;  /* 0x0000000804028981 */ /* 0x000162000c1e1900 */
[----:B--2---:R-:W-:-:S03]  /*06b0*/  @!P1 LOP3.LUT R30, R8, 0x80000000, RZ, 0x3c, !PT ;  /* 0x80000000081e9812 */ /* 0x004fc600078e3cff */
[----:B------:R2:W5:Y:S01]  /*06c0*/  @!P2 LDG.E R24, desc[UR8][R4.64+0x38] ;  /* 0x000038080418a981 */ /* 0x000562000c1e1900 */
[----:B------:R-:W-:-:S03]  /*06d0*/  ISETP.NE.AND P1, PT, R45, RZ, PT ;  /* 0x000000ff2d00720c */ /* 0x000fc60003f25270 */
[----:B------:R2:W5:Y:S01]  /*06e0*/  @!P3 LDG.E R25, desc[UR8][R4.64+0x3c] ;  /* 0x00003c080419b981 */ /* 0x000562000c1e1900 */
[----:B----4-:R-:W-:-:S09]  /*06f0*/  @!P0 LOP3.LUT R29, R61, 0x80000000, RZ, 0x3c, !PT ;  /* 0x800000003d1d8812 */ /* 0x010fd200078e3cff */
[----:B------:R2:W5:Y:S01]  /*0700*/  @!P1 LDG.E R12, desc[UR8][R4.64+0x8] ;  /* 0x00000808040c9981 */ /* 0x000562000c1e1900 */
[----:B------:R-:W-:Y:S02]  /*0710*/  @!P1 LOP3.LUT R31, R10, 0x80000000, RZ, 0x3c, !PT ;  /* 0x800000000a1f9812 */ /* 0x000fe400078e3cff */
[----:B------:R-:W-:Y:S01]  /*0720*/  ISETP.NE.AND P1, PT, R48, RZ, PT ;  /* 0x000000ff3000720c */ /* 0x000fe20003f25270 */
[----:B------:R2:W5:Y:S01]  /*0730*/  @!P4 LDG.E R26, desc[UR8][R4.64+0x40] ;  /* 0x00004008041ac981 */ /* 0x000562000c1e1900 */
[----:B-1----:R-:W-:-:S03]  /*0740*/  UIADD3 UR7, UPT, UPT, UR4, 0x6, URZ ;  /* 0x0000000604077890 */ /* 0x002fc6000fffe0ff */
[----:B------:R2:W5:Y:S01]  /*0750*/  @!P5 LDG.E R27, desc[UR8][R4.64+0x44] ;  /* 0x00004408041bd981 */ /* 0x000562000c1e1900 */
[----:B------:R-:W-:-:S03]  /*0760*/  UIADD3 UR5, UPT, UPT, -UR4, UR5, URZ ;  /* 0x0000000504057290 */ /* 0x000fc6000fffe1ff */
[----:B------:R2:W5:Y:S04]  /*0770*/  @!P6 LDG.E R28, desc[UR8][R4.64+0x48] ;  /* 0x00004808041ce981 */ /* 0x000568000c1e1900 */
[----:B---3--:R-:W-:Y:S01]  /*0780*/  @!P1 LOP3.LUT R32, R11, 0x80000000, RZ, 0x3c, !PT ;  /* 0x800000000b209812 */ /* 0x008fe200078e3cff */
[----:B------:R2:W5:Y:S01]  /*0790*/  @!P1 LDG.E R13, desc[UR8][R4.64+0xc] ;  /* 0x00000c08040d9981 */ /* 0x000562000c1e1900 */
[----:B------:R-:W-:-:S13]  /*07a0*/  ISETP.NE.AND P1, PT, R49, RZ, PT ;  /* 0x000000ff3100720c */ /* 0x000fda0003f25270 */
[----:B------:R-:W-:Y:S01]  /*07b0*/  @!P1 LOP3.LUT R33, R34, 0x80000000, RZ, 0x3c, !PT ;  /* 0x8000000022219812 */ /* 0x000fe200078e3cff */
[----:B------:R2:W5:Y:S01]  /*07c0*/  @!P1 LDG.E R14, desc[UR8][R4.64+0x10] ;  /* 0x00001008040e9981 */ /* 0x000562000c1e1900 */
[----:B------:R-:W-:Y:S01]  /*07d0*/  ISETP.NE.AND P1, PT, R51, RZ, PT ;  /* 0x000000ff3300720c */ /* 0x000fe20003f25270 */
[----:B------:R-:W-:-:S12]  /*07e0*/  IMAD.MOV.U32 R34, RZ, RZ, RZ ;  /* 0x000000ffff227224 */ /* 0x000fd800078e00ff */
        /* <DEDUP_REMOVED lines=15> */
[----:B------:R-:W-:Y:S01]  /*08e0*/  IMAD.MOV.U32 R38, RZ, RZ, RZ ;  /* 0x000000ffff267224 */ /* 0x000fe200078e00ff */
[----:B------:R-:W-:-:S11]  /*08f0*/  ISETP.NE.AND P0, PT, R60, RZ, PT ;  /* 0x000000ff3c00720c */ /* 0x000fd60003f05270 */
[----:B------:R-:W-:Y:S01]  /*0900*/  @!P1 LOP3.LUT R38, R39, 0x80000000, RZ, 0x3c, !PT ;  /* 0x8000000027269812 */ /* 0x000fe200078e3cff */
[----:B------:R2:W5:Y:S01]  /*0910*/  @!P1 LDG.E R19, desc[UR8][R4.64+0x24] ;  /* 0x0000240804139981 */ /* 0x000562000c1e1900 */
[----:B------:R-:W-:Y:S01]  /*0920*/  ISETP.NE.AND P1, PT, R57, RZ, PT ;  /* 0x000000ff3900720c */ /* 0x000fe20003f25270 */
[----:B------:R-:W-:Y:S02]  /*0930*/  IMAD.MOV.U32 R39, RZ, RZ, RZ ;  /* 0x000000ffff277224 */ /* 0x000fe400078e00ff */
[----:B------:R2:W5:Y:S10]  /*0940*/  @!P0 LDG.E R21, desc[UR8][R4.64+0x2c] ;  /* 0x00002c0804158981 */ /* 0x000574000c1e1900 */
[----:B------:R-:W-:Y:S01]  /*0950*/  @!P1 LOP3.LUT R39, R40, 0x80000000, RZ, 0x3c, !PT ;  /* 0x8000000028279812 */ /* 0x000fe200078e3cff */
[----:B------:R-:W-:Y:S01]  /*0960*/  IMAD.MOV.U32 R40, RZ, RZ, RZ ;  /* 0x000000ffff287224 */ /* 0x000fe200078e00ff */
[----:B------:R2:W5:Y:S01]  /*0970*/  @!P1 LDG.E R20, desc[UR8][R4.64+0x28] ;  /* 0x0000280804149981 */ /* 0x000562000c1e1900 */
[----:B------:R-:W-:-:S02]  /*0980*/  @!P0 LOP3.LUT R40, R41, 0x80000000, RZ, 0x3c, !PT ;  /* 0x8000000029288812 */ /* 0x000fc400078e3cff */
[----:B------:R-:W-:Y:S02]  /*0990*/  ISETP.NE.AND P1, PT, R58, RZ, PT ;  /* 0x000000ff3a00720c */ /* 0x000fe40003f25270 */
[----:B------:R-:W-:Y:S01]  /*09a0*/  ISETP.NE.AND P0, PT, R59, RZ, PT ;  /* 0x000000ff3b00720c */ /* 0x000fe20003f05270 */
[----:B------:R-:W-:Y:S01]  /*09b0*/  IMAD.MOV.U32 R41, RZ, RZ, RZ ;  /* 0x000000ffff297224 */ /* 0x000fe200078e00ff */
[----:B------:R-:W-:Y:S02]  /*09c0*/  UMOV UR4, 0x400 ;  /* 0x0000040000047882 */ /* 0x000fe40000000000 */
[----:B0-----:R-:W-:-:S07]  /*09d0*/  ULEA UR4, UR6, UR4, 0x18 ;  /* 0x0000000406047291 */ /* 0x001fce000f8ec0ff */
[----:B------:R2:W5:Y:S02]  /*09e0*/  @!P1 LDG.E R23, desc[UR8][R4.64+0x34] ;  /* 0x0000340804179981 */ /* 0x000564000c1e1900 */
[----:B------:R-:W-:Y:S02]  /*09f0*/  @!P0 LOP3.LUT R41, R42, 0x80000000, RZ, 0x3c, !PT ;  /* 0x800000002a298812 */ /* 0x000fe400078e3cff */
[----:B------:R2:W5:Y:S01]  /*0a00*/  @!P0 LDG.E R22, desc[UR8][R4.64+0x30] ;  /* 0x0000300804168981 */ /* 0x000562000c1e1900 */
[----:B------:R-:W0:Y:S01]  /*0a10*/  S2R R42, SR_LANEID ;  /* 0x00000000002a7919 */ /* 0x000e220000000000 */
[----:B------:R-:W-:Y:S02]  /*0a20*/  CS2R R44, SRZ ;  /* 0x00000000002c7805 */ /* 0x000fe4000001ff00 */
[----:B------:R-:W-:Y:S02]  /*0a30*/  @!P3 LOP3.LUT R45, R47, 0x80000000, RZ, 0x3c, !PT ;  /* 0x800000002f2db812 */ /* 0x000fe400078e3cff */
[----:B------:R-:W-:-:S02]  /*0a40*/  LEA R47, R0, UR4, 0x2 ;  /* 0x00000004002f7c11 */ /* 0x000fc4000f8e10ff */
[----:B------:R-:W-:Y:S02]  /*0a50*/  SHF.R.U32.HI R124, RZ, 0x5, R0 ;  /* 0x00000005ff7c7819 */ /* 0x000fe40000011600 */
[----:B------:R-:W-:Y:S02]  /*0a60*/  CS2R R48, SRZ ;  /* 0x0000000000307805 */ /* 0x000fe4000001ff00 */
[----:B------:R-:W-:Y:S01]  /*0a70*/  @!P2 LOP3.LUT R44, R46, 0x80000000, RZ, 0x3c, !PT ;  /* 0x800000002e2ca812 */ /* 0x000fe200078e3cff */
[----:B------:R-:W-:Y:S02]  /*0a80*/  IMAD R51, R0, 0x80, R47 ;  /* 0x0000008000337824 */ /* 0x000fe400078e022f */
[----:B------:R-:W-:Y:S01]  /*0a90*/  IMAD.MOV.U32 R46, RZ, RZ, RZ ;  /* 0x000000ffff2e7224 */ /* 0x000fe200078e00ff */
[----:B------:R-:W-:Y:S01]  /*0aa0*/  @!P4 LOP3.LUT R46, R50, 0x80000000, RZ, 0x3c, !PT ;  /* 0x80000000322ec812 */ /* 0x000fe200078e3cff */
[----:B------:R-:W-:Y:S01]  /*0ab0*/  IMAD.MOV.U32 R43, RZ, RZ, RZ ;  /* 0x000000ffff2b7224 */ /* 0x000fe200078e00ff */
[----:B------:R-:W-:Y:S01]  /*0ac0*/  @!P1 LOP3.LUT R43, R62, 0x80000000, RZ, 0x3c, !PT ;  /* 0x800000003e2b9812 */ /* 0x000fe200078e3cff */
[----:B------:R-:W-:Y:S01]  /*0ad0*/  IMAD R53, R0, -0x38, R51 ;  /* 0xffffffc800357824 */ /* 0x000fe200078e0233 */
[----:B------:R-:W-:-:S02]  /*0ae0*/  @!P5 LOP3.LUT R48, R9, 0x80000000, RZ, 0x3c, !PT ;  /* 0x800000000930d812 */ /* 0x000fc400078e3cff */
[----:B------:R-:W-:Y:S02]  /*0af0*/  @!P6 LOP3.LUT R49, R52, 0x80000000, RZ, 0x3c, !PT ;  /* 0x800000003431e812 */ /* 0x000fe400078e3cff */
[----:B------:R-:W-:Y:S01]  /*0b00*/  LEA R50, R124, UR4, 0x2 ;  /* 0x000000047c327c11 */ /* 0x000fe2000f8e10ff */
[----:B--2---:R-:W-:Y:S06]  /*0b10*/  BAR.SYNC.DEFER_BLOCKING 0x0 ;  /* 0x0000000000007b1d */ /* 0x004fec0000010000 */
.L_x_222:
[----:B------:R-:W-:Y:S01]  /*0b20*/  UISETP.LT.AND UP0, UPT, UR5, 0x6, UPT ;  /* 0x000000060500788c */ /* 0x000fe2000bf01270 */
[----:B------:R-:W-:Y:S01]  /*0b30*/  STS [R47], RZ ;  /* 0x000000ff2f007388 */ /* 0x000fe20000000800 */
[----:B------:R-:W-:Y:S01]  /*0b40*/  UIADD3 UR6, UPT, UPT, UR7, -0x6, URZ ;  /* 0xfffffffa07067890 */ /* 0x000fe2000fffe0ff */
[----:B0-----:R-:W-:Y:S01]  /*0b50*/  ISETP.NE.AND P1, PT, R42, 0x1f, PT ;  /* 0x0000001f2a00780c */ /* 0x001fe20003f25270 */
[----:B------:R-:W-:Y:S01]  /*0b60*/  USEL UR4, UR5, 0x6, UP0 ;  /* 0x0000000605047887 */ /* 0x000fe20008000000 */
[----:B------:R-:W-:Y:S01]  /*0b70*/  STS [R47+0x400], RZ ;  /* 0x000400ff2f007388 */ /* 0x000fe20000000800 */
[C---:B------:R-:W-:Y:S01]  /*0b80*/  ISETP.NE.AND P2, PT, R124.reuse, 0x6, PT ;  /* 0x000000067c00780c */ /* 0x040fe20003f45270 */
[----:B------:R-:W-:Y:S01]  /*0b90*/  UISETP.GE.AND UP0, UPT, UR7, UR10, UPT ;  /* 0x0000000a0700728c */ /* 0x000fe2000bf06270 */
[----:B-1----:R-:W-:Y:S01]  /*0ba0*/  SHF.R.U32.HI R4, RZ, UR6, R29 ;  /* 0x00000006ff047c19 */ /* 0x002fe2000801161d */
[----:B------:R-:W-:Y:S01]  /*0bb0*/  UBMSK UR4, URZ, UR4 ;  /* 0x00000004ff04729b */ /* 0x000fe20008000000 */
[----:B------:R-:W-:Y:S01]  /*0bc0*/  STS [R47+0x800], RZ ;  /* 0x000800ff2f007388 */ /* 0x000fe20000000800 */
[----:B------:R-:W-:-:S03]  /*0bd0*/  ISETP.NE.AND P3, PT, R124, 0x7, PT ;  /* 0x000000077c00780c */ /* 0x000fc60003f65270 */
[----:B------:R-:W-:Y:S01]  /*0be0*/  STS [R47+0xc00], RZ ;  /* 0x000c00ff2f007388 */ /* 0x000fe20000000800 */
[----:B------:R-:W-:-:S03]  /*0bf0*/  LOP3.LUT R4, R4, UR4, RZ, 0xc0, !PT ;  /* 0x0000000404047c12 */ /* 0x000fc6000f8ec0ff */
[----:B------:R-:W-:Y:S02]  /*0c00*/  STS [R47+0x1000], RZ ;  /* 0x001000ff2f007388 */ /* 0x000fe40000000800 */
[----:B------:R-:W-:Y:S01]  /*0c10*/  IMAD.SHL.U32 R5, R4, 0x400, RZ ;  /* 0x0000040004057824 */ /* 0x000fe200078e00ff */
[----:B------:R-:W-:Y:S01]  /*0c20*/  SHF.R.U32.HI R4, RZ, 0x4, R4 ;  /* 0x00000004ff047819 */ /* 0x000fe20000011604 */
[----:B------:R-:W-:Y:S03]  /*0c30*/  STS [R47+0x1400], RZ ;  /* 0x001400ff2f007388 */ /* 0x000fe60000000800 */
[----:B------:R-:W-:Y:S01]  /*0c40*/  LOP3.LUT R54, R5, 0x7c00, RZ, 0xc, !PT ;  /* 0x00007c0005367812 */ /* 0x000fe200078e0cff */
[----:B------:R-:W-:Y:S01]  /*0c50*/  STS [R47+0x1800], RZ ;  /* 0x001800ff2f007388 */ /* 0x000fe20000000800 */
[----:B------:R-:W-:-:S03]  /*0c60*/  LOP3.LUT R4, R4, 0xffffffe, RZ, 0xc0, !PT ;  /* 0x0ffffffe04047812 */ /* 0x000fc600078ec0ff */
[----:B------:R-:W-:Y:S01]  /*0c70*/  STS [R47+0x1c00], RZ ;  /* 0x001c00ff2f007388 */ /* 0x000fe20000000800 */
[----:B------:R-:W-:Y:S02]  /*0c80*/  IADD3 R54, PT, PT, -R4, R47, R54 ;  /* 0x0000002f04367210 */ /* 0x000fe40007ffe136 */
[----:B------:R-:W-:Y:S01]  /*0c90*/  SHF.R.U32.HI R4, RZ, UR6, R30 ;  /* 0x00000006ff047c19 */ /* 0x000fe2000801161e */
[----:B------:R-:W-:Y:S03]  /*0ca0*/  STS [R47+0x2000], RZ ;  /* 0x002000ff2f007388 */ /* 0x000fe60000000800 */
[----:B------:R-:W-:Y:S01]  /*0cb0*/  LOP3.LUT R4, R4, UR4, RZ, 0xc0, !PT ;  /* 0x0000000404047c12 */ /* 0x000fe2000f8ec0ff */
[----:B------:R-:W-:Y:S04]  /*0cc0*/  STS [R47+0x2400], RZ ;  /* 0x002400ff2f007388 */ /* 0x000fe80000000800 */
[----:B------:R-:W-:Y:S01]  /*0cd0*/  STS [R47+0x2800], RZ ;  /* 0x002800ff2f007388 */ /* 0x000fe20000000800 */
[----:B------:R-:W-:Y:S01]  /*0ce0*/  IMAD.SHL.U32 R5, R4, 0x400, RZ ;  /* 0x0000040004057824 */ /* 0x000fe200078e00ff */
[----:B------:R-:W-:-:S02]  /*0cf0*/  SHF.R.U32.HI R4, RZ, 0x4, R4 ;  /* 0x00000004ff047819 */ /* 0x000fc40000011604 */
[----:B------:R-:W-:Y:S02]  /*0d00*/  STS [R47+0x2c00], RZ ;  /* 0x002c00ff2f007388 */ /* 0x000fe40000000800 */
[----:B------:R-:W-:Y:S02]  /*0d10*/  LOP3.LUT R56, R5, 0x7c00, RZ, 0xc, !PT ;  /* 0x00007c0005387812 */ /* 0x000fe400078e0cff */
        /* <DEDUP_REMOVED lines=32> */
[----:B------:R-:W0:Y:S02]  /*0f20*/  LDS.U16 R52, [R54+0x2] ;  /* 0x0000020036347984 */ /* 0x000e240000000400 */
[----:B0-----:R-:W-:-:S05]  /*0f30*/  VIADD R5, R52, 0x1 ;  /* 0x0000000134057836 */ /* 0x001fca0000000000 */
[----:B------:R0:W-:Y:S04]  /*0f40*/  STS.U16 [R54+0x2], R5 ;  /* 0x0000020536007388 */ /* 0x0001e80000000400 */
[----:B------:R-:W1:Y:S01]  /*0f50*/  LDS.U16 R57, [R56+0x2] ;  /* 0x0000020038397984 */ /* 0x000e620000000400 */
[----:B0-----:R-:W-:Y:S01]  /*0f60*/  IMAD.SHL.U32 R5, R4, 0x400, RZ ;  /* 0x0000040004057824 */ /* 0x001fe200078e00ff */
[----:B------:R-:W-:-:S04]  /*0f70*/  SHF.R.U32.HI R4, RZ, 0x4, R4 ;  /* 0x00000004ff047819 */ /* 0x000fc80000011604 */
[----:B------:R-:W-:Y:S02]  /*0f80*/  LOP3.LUT R60, R5, 0x7c00, RZ, 0xc, !PT ;  /* 0x00007c00053c7812 */ /* 0x000fe400078e0cff */
[----:B------:R-:W-:-:S04]  /*0f90*/  LOP3.LUT R4, R4, 0xffffffe, RZ, 0xc0, !PT ;  /* 0x0ffffffe04047812 */ /* 0x000fc800078ec0ff */
[----:B------:R-:W-:Y:S02]  /*0fa0*/  IADD3 R60, PT, PT, -R4, R47, R60 ;  /* 0x0000002f043c7210 */ /* 0x000fe40007ffe13c */
[----:B------:R-:W-:-:S04]  /*0fb0*/  SHF.R.U32.HI R4, RZ, UR6, R33 ;  /* 0x00000006ff047c19 */ /* 0x000fc80008011621 */
[----:B------:R-:W-:-:S05]  /*0fc0*/  LOP3.LUT R4, R4, UR4, RZ, 0xc0, !PT ;  /* 0x0000000404047c12 */ /* 0x000fca000f8ec0ff */
[----:B------:R-:W-:Y:S01]  /*0fd0*/  IMAD.SHL.U32 R6, R4, 0x400, RZ ;  /* 0x0000040004067824 */ /* 0x000fe200078e00ff */
[----:B------:R-:W-:-:S04]  /*0fe0*/  SHF.R.U32.HI R4, RZ, 0x4, R4 ;  /* 0x00000004ff047819 */ /* 0x000fc80000011604 */
[----:B------:R-:W-:Y:S02]  /*0ff0*/  LOP3.LUT R6, R6, 0x7c00, RZ, 0xc, !PT ;  /* 0x00007c0006067812 */ /* 0x000fe400078e0cff */
[----:B------:R-:W-:-:S04]  /*1000*/  LOP3.LUT R4, R4, 0xffffffe, RZ, 0xc0, !PT ;  /* 0x0ffffffe04047812 */ /* 0x000fc800078ec0ff */
[----:B------:R-:W-:Y:S01]  /*1010*/  IADD3 R62, PT, PT, -R4, R47, R6 ;  /* 0x0000002f043e7210 */ /* 0x000fe20007ffe106 */
[----:B-1----:R-:W-:Y:S01]  /*1020*/  VIADD R7, R57, 0x1 ;  /* 0x0000000139077836 */ /* 0x002fe20000000000 */
[----:B------:R-:W-:-:S04]  /*1030*/  SHF.R.U32.HI R4, RZ, UR6, R34 ;  /* 0x00000006ff047c19 */ /* 0x000fc80008011622 */
[----:B------:R-:W-:Y:S01]  /*1040*/  STS.U16 [R56+0x2], R7 ;  /* 0x0000020738007388 */ /* 0x000fe20000000400 */
[----:B------:R-:W-:-:S03]  /*1050*/  LOP3.LUT R4, R4, UR4, RZ, 0xc0, !PT ;  /* 0x0000000404047c12 */ /* 0x000fc6000f8ec0ff */
        /* <DEDUP_REMOVED lines=129> */
[----:B------:R-:W-:Y:S01]  /*1870*/  SHF.R.U32.HI R4, RZ, UR6, R49 ;  /* 0x00000006ff047c19 */ /* 0x000fe20008011631 */
[----:B------:R-:W0:Y:S03]  /*1880*/  S2UR UR6, SR_CgaCtaId ;  /* 0x00000000000679c3 */ /* 0x000e260000008800 */
[----:B------:R-:W-:Y:S01]  /*1890*/  LOP3.LUT R4, R4, UR4, RZ, 0xc0, !PT ;  /* 0x0000000404047c12 */ /* 0x000fe2000f8ec0ff */
[----:B------:R-:W-:-:S04]  /*18a0*/  UMOV UR4, 0x400 ;  /* 0x0000040000047882 */ /* 0x000fc80000000000 */
[----:B------:R-:W-:Y:S01]  /*18b0*/  IMAD.SHL.U32 R6, R4, 0x400, RZ ;  /* 0x0000040004067824 */ /* 0x000fe200078e00ff */
[----:B------:R-:W-:-:S04]  /*18c0*/  SHF.R.U32.HI R4, RZ, 0x4, R4 ;  /* 0x00000004ff047819 */ /* 0x000fc80000011604 */
[----:B------:R-:W-:Y:S02]  /*18d0*/  LOP3.LUT R6, R6, 0x7c00, RZ, 0xc, !PT ;  /* 0x00007c0006067812 */ /* 0x000fe400078e0cff */
[----:B------:R-:W-:-:S04]  /*18e0*/  LOP3.LUT R4, R4, 0xffffffe, RZ, 0xc0, !PT ;  /* 0x0ffffffe04047812 */ /* 0x000fc800078ec0ff */
[----:B------:R-:W-:Y:S01]  /*18f0*/  IADD3 R90, PT, PT, -R4, R47, R6 ;  /* 0x0000002f045a7210 */ /* 0x000fe20007ffe106 */
[----:B-1----:R-:W-:Y:S01]  /*1900*/  VIADD R7, R85, 0x1 ;  /* 0x0000000155077836 */ /* 0x002fe20000000000 */
[----:B0-----:R-:W-:-:S04]  /*1910*/  ULEA UR4, UR6, UR4, 0x18 ;  /* 0x0000000406047291 */ /* 0x001fc8000f8ec0ff */
[----:B------:R-:W-:Y:S04]  /*1920*/  STS.U16 [R84+0x2], R7 ;  /* 0x0000020754007388 */ /* 0x000fe80000000400 */
[----:B------:R-:W0:Y:S02]  /*1930*/  LDS.U16 R87, [R86+0x2] ;  /* 0x0000020056577984 */ /* 0x000e240000000400 */
[----:B0-----:R-:W-:-:S05]  /*1940*/  VIADD R5, R87, 0x1 ;  /* 0x0000000157057836 */ /* 0x001fca0000000000 */
[----:B------:R-:W-:Y:S04]  /*1950*/  STS.U16 [R86+0x2], R5 ;  /* 0x0000020556007388 */ /* 0x000fe80000000400 */
[----:B------:R-:W0:Y:S02]  /*1960*/  LDS.U16 R89, [R88+0x2] ;  /* 0x0000020058597984 */ /* 0x000e240000000400 */
[----:B0-----:R-:W-:-:S05]  /*1970*/  VIADD R7, R89, 0x1 ;  /* 0x0000000159077836 */ /* 0x001fca0000000000 */
[----:B------:R-:W-:Y:S04]  /*1980*/  STS.U16 [R88+0x2], R7 ;  /* 0x0000020758007388 */ /* 0x000fe80000000400 */
[----:B------:R-:W0:Y:S02]  /*1990*/  LDS.U16 R91, [R90+0x2] ;  /* 0x000002005a5b7984 */ /* 0x000e240000000400 */
[----:B0-----:R-:W-:-:S05]  /*19a0*/  VIADD R5, R91, 0x1 ;  /* 0x000000015b057836 */ /* 0x001fca0000000000 */
[----:B------:R-:W-:Y:S01]  /*19b0*/  STS.U16 [R90+0x2], R5 ;  /* 0x000002055a007388 */ /* 0x000fe20000000400 */
[----:B------:R-:W-:Y:S06]  /*19c0*/  BAR.SYNC.DEFER_BLOCKING 0x0 ;  /* 0x0000000000007b1d */ /* 0x000fec0000010000 */
[----:B------:R-:W-:Y:S04]  /*19d0*/  LDS R92, [R51] ;  /* 0x00000000335c7984 */ /* 0x000fe80000000800 */
[----:B------:R-:W0:Y:S04]  /*19e0*/  LDS R93, [R51+0x4] ;  /* 0x00000400335d7984 */ /* 0x000e280000000800 */
[----:B------:R-:W1:Y:S04]  /*19f0*/  LDS R94, [R51+0x8] ;  /* 0x00000800335e7984 */ /* 0x000e680000000800 */
[----:B------:R-:W2:Y:S04]  /*1a00*/  LDS R95, [R51+0xc] ;  /* 0x00000c00335f7984 */ /* 0x000ea80000000800 */
[----:B------:R-:W3:Y:S04]  /*1a10*/  LDS R96, [R51+0x10] ;  /* 0x0000100033607984 */ /* 0x000ee80000000800 */
[----:B------:R-:W4:Y:S04]  /*1a20*/  LDS R97, [R51+0x14] ;  /* 0x0000140033617984 */ /* 0x000f280000000800 */
[----:B------:R-:W4:Y:S04]  /*1a30*/  LDS R98, [R51+0x18] ;  /* 0x0000180033627984 */ /* 0x000f280000000800 */
[----:B------:R-:W4:Y:S04]  /*1a40*/  LDS R99, [R51+0x1c] ;  /* 0x00001c0033637984 */ /* 0x000f280000000800 */
[----:B------:R-:W4:Y:S04]  /*1a50*/  LDS R100, [R51+0x20] ;  /* 0x0000200033647984 */ /* 0x000f280000000800 */
[----:B------:R-:W4:Y:S04]  /*1a60*/  LDS R101, [R51+0x24] ;  /* 0x0000240033657984 */ /* 0x000f280000000800 */
[----:B------:R-:W4:Y:S04]  /*1a70*/  LDS R102, [R51+0x28] ;  /* 0x0000280033667984 */ /* 0x000f280000000800 */
[----:B------:R-:W4:Y:S01]  /*1a80*/  LDS R103, [R51+0x2c] ;  /* 0x00002c0033677984 */ /* 0x000f220000000800 */
[----:B0-----:R-:W-:-:S03]  /*1a90*/  IMAD.IADD R93, R92, 0x1, R93 ;  /* 0x000000015c5d7824 */ /* 0x001fc600078e025d */
[----:B------:R-:W0:Y:S01]  /*1aa0*/  LDS R104, [R51+0x30] ;  /* 0x0000300033687984 */ /* 0x000e220000000800 */
[----:B-1----:R-:W-:-:S03]  /*1ab0*/  IMAD.IADD R94, R94, 0x1, R93 ;  /* 0x000000015e5e7824 */ /* 0x002fc600078e025d */
[----:B------:R-:W1:Y:S01]  /*1ac0*/  LDS R105, [R51+0x34] ;  /* 0x0000340033697984 */ /* 0x000e620000000800 */
[----:B--2---:R-:W-:-:S03]  /*1ad0*/  IMAD.IADD R95, R95, 0x1, R94 ;  /* 0x000000015f5f7824 */ /* 0x004fc600078e025e */
[----:B------:R-:W2:Y:S01]  /*1ae0*/  LDS R106, [R51+0x38] ;  /* 0x00003800336a7984 */ /* 0x000ea20000000800 */
[----:B---3--:R-:W-:-:S03]  /*1af0*/  IMAD.IADD R96, R96, 0x1, R95 ;  /* 0x0000000160607824 */ /* 0x008fc600078e025f */
[----:B------:R-:W3:Y:S01]  /*1b00*/  LDS R107, [R51+0x3c] ;  /* 0x00003c00336b7984 */ /* 0x000ee20000000800 */
[----:B----4-:R-:W-:-:S03]  /*1b10*/  IMAD.IADD R97, R97, 0x1, R96 ;  /* 0x0000000161617824 */ /* 0x010fc600078e0260 */
[----:B------:R-:W4:Y:S01]  /*1b20*/  LDS R108, [R51+0x40] ;  /* 0x00004000336c7984 */ /* 0x000f220000000800 */
[----:B------:R-:W-:-:S03]  /*1b30*/  IMAD.IADD R98, R98, 0x1, R97 ;  /* 0x0000000162627824 */ /* 0x000fc600078e0261 */
        /* <DEDUP_REMOVED lines=31> */
[----:B------:R-:W-:-:S04]  /*1d30*/  IMAD.IADD R114, R114, 0x1, R113 ;  /* 0x0000000172727824 */ /* 0x000fc800078e0271 */
[----:B0-----:R-:W-:-:S04]  /*1d40*/  IMAD.IADD R115, R115, 0x1, R114 ;  /* 0x0000000173737824 */ /* 0x001fc800078e0272 */
[----:B-1----:R-:W-:-:S04]  /*1d50*/  IMAD.IADD R116, R116, 0x1, R115 ;  /* 0x0000000174747824 */ /* 0x002fc800078e0273 */
[----:B--2---:R-:W-:-:S04]  /*1d60*/  IMAD.IADD R117, R117, 0x1, R116 ;  /* 0x0000000175757824 */ /* 0x004fc800078e0274 */
[----:B---3--:R-:W-:-:S04]  /*1d70*/  IMAD.IADD R118, R118, 0x1, R117 ;  /* 0x0000000176767824 */ /* 0x008fc800078e0275 */
[----:B----4-:R-:W-:-:S04]  /*1d80*/  IMAD.IADD R119, R119, 0x1, R118 ;  /* 0x0000000177777824 */ /* 0x010fc800078e0276 */
[----:B------:R-:W-:-:S04]  /*1d90*/  IMAD.IADD R120, R120, 0x1, R119 ;  /* 0x0000000178787824 */ /* 0x000fc800078e0277 */
[----:B------:R-:W-:-:S04]  /*1da0*/  IMAD.IADD R121, R121, 0x1, R120 ;  /* 0x0000000179797824 */ /* 0x000fc800078e0278 */
[----:B------:R-:W-:-:S04]  /*1db0*/  IMAD.IADD R122, R122, 0x1, R121 ;  /* 0x000000017a7a7824 */ /* 0x000fc800078e0279 */
[----:B------:R-:W-:-:S04]  /*1dc0*/  IMAD.IADD R123, R123, 0x1, R122 ;  /* 0x000000017b7b7824 */ /* 0x000fc800078e027a */
[----:B------:R-:W-:-:S05]  /*1dd0*/  IMAD.IADD R125, R4, 0x1, R123 ;  /* 0x00000001047d7824 */ /* 0x000fca00078e027b */
        /* <DEDUP_REMOVED lines=8> */
[----:B------:R-:W0:Y:S02]  /*1e60*/  SHFL.UP P0, R126, R127, 0x10, RZ ;  /* 0x060000007f7e7989 */ /* 0x000e2400000000ff */
[----:B0-----:R-:W-:Y:S01]  /*1e70*/  @P0 IMAD.IADD R126, R127, 0x1, R126 ;  /* 0x000000017f7e0824 */ /* 0x001fe200078e027e */
[----:B------:R-:W-:-:S03]  /*1e80*/  ISETP.NE.AND P0, PT, R124, 0x1, PT ;  /* 0x000000017c00780c */ /* 0x000fc60003f05270 */
[----:B------:R-:W-:Y:S01]  /*1e90*/  IMAD.IADD R125, R126, 0x1, -R125 ;  /* 0x000000017e7d7824 */ /* 0x000fe200078e0a7d */
[----:B------:R-:W-:Y:S01]  /*1ea0*/  @!P1 STS [R50+0x8400], R126 ;  /* 0x0084007e32009388 */ /* 0x000fe20000000800 */
[----:B------:R-:W-:Y:S01]  /*1eb0*/  BAR.SYNC.DEFER_BLOCKING 0x0 ;  /* 0x0000000000007b1d */ /* 0x000fe20000010000 */
[----:B------:R-:W-:-:S05]  /*1ec0*/  ISETP.NE.AND P1, PT, R124, 0x4, PT ;  /* 0x000000047c00780c */ /* 0x000fca0003f25270 */
[----:B------:R-:W0:Y:S04]  /*1ed0*/  LDS.128 R4, [UR4+0x8400] ;  /* 0x00840004ff047984 */ /* 0x000e280008000c00 */
[----:B------:R-:W1:Y:S01]  /*1ee0*/  LDS.128 R8, [UR4+0x8410] ;  /* 0x00841004ff087984 */ /* 0x000e620008000c00 */
[C---:B0-----:R-:W-:Y:S01]  /*1ef0*/  SEL R55, R4.reuse, R55, !P0 ;  /* 0x0000003704377207 */ /* 0x041fe20004000000 */
[----:B------:R-:W-:Y:S01]  /*1f00*/  IMAD.IADD R5, R4, 0x1, R5 ;  /* 0x0000000104057824 */ /* 0x000fe200078e0205 */
[----:B------:R-:W-:-:S03]  /*1f10*/  ISETP.NE.AND P0, PT, R124, 0x2, PT ;  /* 0x000000027c00780c */ /* 0x000fc60003f05270 */
[----:B------:R-:W-:Y:S01]  /*1f20*/  IMAD.IADD R6, R6, 0x1, R5 ;  /* 0x0000000106067824 */ /* 0x000fe200078e0205 */
[----:B------:R-:W-:Y:S02]  /*1f30*/  SEL R55, R5, R55, !P0 ;  /* 0x0000003705377207 */ /* 0x000fe40004000000 */
[----:B------:R-:W-:Y:S01]  /*1f40*/  ISETP.NE.AND P0, PT, R124, 0x3, PT ;  /* 0x000000037c00780c */ /* 0x000fe20003f05270 */
[----:B------:R-:W-:-:S03]  /*1f50*/  IMAD.IADD R7, R7, 0x1, R6 ;  /* 0x0000000107077824 */ /* 0x000fc600078e0206 */
[----:B------:R-:W-:Y:S01]  /*1f60*/  SEL R55, R6, R55, !P0 ;  /* 0x0000003706377207 */ /* 0x000fe20004000000 */
[C---:B-1----:R-:W-:Y:S01]  /*1f70*/  IMAD.IADD R8, R7.reuse, 0x1, R8 ;  /* 0x0000000107087824 */ /* 0x042fe200078e0208 */
[----:B------:R-:W-:Y:S02]  /*1f80*/  ISETP.NE.AND P0, PT, R124, 0x5, PT ;  /* 0x000000057c00780c */ /* 0x000fe40003f05270 */
[----:B------:R-:W-:Y:S01]  /*1f90*/  SEL R55, R7, R55, !P1 ;  /* 0x0000003707377207 */ /* 0x000fe20004800000 */
[----:B------:R-:W-:Y:S01]  /*1fa0*/  IMAD.IADD R9, R9, 0x1, R8 ;  /* 0x0000000109097824 */ /* 0x000fe200078e0208 */
[----:B------:R-:W-:Y:S02]  /*1fb0*/  ISETP.NE.AND P1, PT, R42, RZ, PT ;  /* 0x000000ff2a00720c */ /* 0x000fe40003f25270 */
[----:B------:R-:W-:Y:S01]  /*1fc0*/  SEL R55, R8, R55, !P0 ;  /* 0x0000003708377207 */ /* 0x000fe20004000000 */
[----:B------:R-:W-:Y:S01]  /*1fd0*/  IMAD.IADD R10, R10, 0x1, R9 ;  /* 0x000000010a0a7824 */ /* 0x000fe200078e0209 */
[----:B------:R-:W-:-:S02]  /*1fe0*/  ISETP.GT.U32.AND P0, PT, R0, 0x1f, PT ;  /* 0x0000001f0000780c */ /* 0x000fc40003f04070 */
[----:B------:R-:W-:Y:S01]  /*1ff0*/  SEL R55, R9, R55, !P2 ;  /* 0x0000003709377207 */ /* 0x000fe20005000000 */
[----:B------:R-:W-:Y:S01]  /*2000*/  IMAD.IADD R11, R11, 0x1, R10 ;  /* 0x000000010b0b7824 */ /* 0x000fe200078e020a */
[----:B------:R-:W-:Y:S02]  /*2010*/  ISETP.GT.U32.OR P2, PT, R0, 0x1f, P1 ;  /* 0x0000001f0000780c */ /* 0x000fe40000f44470 */
[----:B------:R-:W-:Y:S02]  /*2020*/  SEL R4, R125, RZ, P1 ;  /* 0x000000ff7d047207 */ /* 0x000fe40000800000 */
[----:B------:R-:W-:-:S05]  /*2030*/  SEL R55, R10, R55, !P3 ;  /* 0x000000370a377207 */ /* 0x000fca0005800000 */
[----:B------:R-:W-:Y:S01]  /*2040*/  @P0 IMAD.IADD R125, R55, 0x1, R4 ;  /* 0x00000001377d0824 */ /* 0x000fe200078e0204 */
[----:B------:R-:W-:-:S03]  /*2050*/  ISETP.NE.AND P0, PT, R0, RZ, PT ;  /* 0x000000ff0000720c */ /* 0x000fc60003f05270 */
[----:B------:R-:W-:-:S05]  /*2060*/  @!P2 IMAD.U32 R125, R11, 0x10000, RZ ;  /* 0x000100000b7da824 */ /* 0x000fca00078e00ff */
[----:B------:R-:W-:Y:S01]  /*2070*/  @!P2 STS [UR4+0x8428], R125 ;  /* 0x0084287dff00a988 */ /* 0x000fe20008000804 */
[----:B------:R-:W-:Y:S06]  /*2080*/  BAR.SYNC.DEFER_BLOCKING 0x0 ;  /* 0x0000000000007b1d */ /* 0x000fec0000010000 */
[----:B------:R-:W0:Y:S02]  /*2090*/  LDS R4, [UR4+0x8428] ;  /* 0x00842804ff047984 */ /* 0x000e240008000800 */
[----:B0-----:R-:W-:-:S05]  /*20a0*/  SEL R4, R4, RZ, P0 ;  /* 0x000000ff04047207 */ /* 0x001fca0000000000 */
[----:B------:R-:W-:-:S04]  /*20b0*/  IMAD.IADD R4, R4, 0x1, R125 ;  /* 0x0000000104047824 */ /* 0x000fc800078e027d */
[--C-:B------:R-:W-:Y:S01]  /*20c0*/  IMAD.IADD R92, R92, 0x1, R4.reuse ;  /* 0x000000015c5c7824 */ /* 0x100fe200078e0204 */
[----:B------:R-:W-:Y:S01]  /*20d0*/  STS [R51], R4 ;  /* 0x0000000433007388 */ /* 0x000fe20000000800 */
[--C-:B------:R-:W-:Y:S02]  /*20e0*/  IMAD.IADD R6, R93, 0x1, R4.reuse ;  /* 0x000000015d067824 */ /* 0x100fe400078e0204 */
[--C-:B------:R-:W-:Y:S01]  /*20f0*/  IMAD.IADD R94, R94, 0x1, R4.reuse ;  /* 0x000000015e5e7824 */ /* 0x100fe200078e0204 */
[----:B------:R-:W-:Y:S01]  /*2100*/  STS [R51+0x4], R92 ;  /* 0x0000045c33007388 */ /* 0x000fe20000000800 */
[--C-:B------:R-:W-:Y:S02]  /*2110*/  IMAD.IADD R8, R95, 0x1, R4.reuse ;  /* 0x000000015f087824 */ /* 0x100fe400078e0204 */
[--C-:B------:R-:W-:Y:S01]  /*2120*/  IMAD.IADD R96, R96, 0x1, R4.reuse ;  /* 0x0000000160607824 */ /* 0x100fe200078e0204 */
[----:B------:R-:W-:Y:S01]  /*2130*/  STS [R51+0x8], R6 ;  /* 0x0000080633007388 */ /* 0x000fe20000000800 */
[----:B------:R-:W-:-:S02]  /*2140*/  IMAD.IADD R10, R97, 0x1, R4 ;  /* 0x00000001610a7824 */ /* 0x000fc400078e0204 */
[--C-:B------:R-:W-:Y:S01]  /*2150*/  IMAD.IADD R98, R98, 0x1, R4.reuse ;  /* 0x0000000162627824 */ /* 0x100fe200078e0204 */
[----:B------:R-:W-:Y:S01]  /*2160*/  STS [R51+0xc], R94 ;  /* 0x00000c5e33007388 */ /* 0x000fe20000000800 */
        /* <DEDUP_REMOVED lines=36> */
[----:B------:R-:W-:-:S03]  /*23b0*/  IMAD.IADD R150, R123, 0x1, R4 ;  /* 0x000000017b967824 */ /* 0x000fc600078e0204 */
[----:B------:R-:W-:Y:S04]  /*23c0*/  STS [R51+0x40], R134 ;  /* 0x0000408633007388 */ /* 0x000fe80000000800 */
        /* <DEDUP_REMOVED lines=15> */
[----:B------:R-:W-:Y:S01]  /*24c0*/  STS [R51+0x80], R150 ;  /* 0x0000809633007388 */ /* 0x000fe20000000800 */
[----:B------:R-:W-:Y:S06]  /*24d0*/  BAR.SYNC.DEFER_BLOCKING 0x0 ;  /* 0x0000000000007b1d */ /* 0x000fec0000010000 */
[----:B------:R-:W0:Y:S04]  /*24e0*/  LDS.U16 R5, [R54+0x2] ;  /* 0x0000020036057984 */ /* 0x000e280000000400 */
[----:B------:R-:W1:Y:S04]  /*24f0*/  LDS.U16 R56, [R56+0x2] ;  /* 0x0000020038387984 */ /* 0x000e680000000400 */
[----:B------:R-:W2:Y:S04]  /*2500*/  LDS.U16 R58, [R58+0x2] ;  /* 0x000002003a3a7984 */ /* 0x000ea80000000400 */
[----:B------:R-:W3:Y:S04]  /*2510*/  LDS.U16 R60, [R60+0x2] ;  /* 0x000002003c3c7984 */ /* 0x000ee80000000400 */
[----:B------:R-:W4:Y:S04]  /*2520*/  LDS.U16 R62, [R62+0x2] ;  /* 0x000002003e3e7984 */ /* 0x000f280000000400 */
[----:B------:R-:W4:Y:S04]  /*2530*/  LDS.U16 R64, [R64+0x2] ;  /* 0x0000020040407984 */ /* 0x000f280000000400 */
[----:B------:R-:W4:Y:S04]  /*2540*/  LDS.U16 R66, [R66+0x2] ;  /* 0x0000020042427984 */ /* 0x000f280000000400 */
[----:B------:R-:W4:Y:S04]  /*2550*/  LDS.U16 R68, [R68+0x2] ;  /* 0x0000020044447984 */ /* 0x000f280000000400 */
[----:B------:R-:W4:Y:S04]  /*2560*/  LDS.U16 R70, [R70+0x2] ;  /* 0x0000020046467984 */ /* 0x000f280000000400 */
[----:B------:R-:W4:Y:S04]  /*2570*/  LDS.U16 R72, [R72+0x2] ;  /* 0x0000020048487984 */ /* 0x000f280000000400 */
[----:B------:R-:W4:Y:S01]  /*2580*/  LDS.U16 R74, [R74+0x2] ;  /* 0x000002004a4a7984 */ /* 0x000f220000000400 */
[----:B0-----:R-:W-:-:S03]  /*2590*/  IMAD.IADD R5, R52, 0x1, R5 ;  /* 0x0000000134057824 */ /* 0x001fc600078e0205 */
[----:B------:R-:W0:Y:S01]  /*25a0*/  LDS.U16 R76, [R76+0x2] ;  /* 0x000002004c4c7984 */ /* 0x000e220000000400 */
[----:B-1----:R-:W-:-:S03]  /*25b0*/  IMAD.IADD R56, R57, 0x1, R56 ;  /* 0x0000000139387824 */ /* 0x002fc600078e0238 */
[----:B------:R-:W1:Y:S01]  /*25c0*/  LDS.U16 R78, [R78+0x2] ;  /* 0x000002004e4e7984 */ /* 0x000e620000000400 */
[----:B--2---:R-:W-:-:S03]  /*25d0*/  IMAD.IADD R58, R59, 0x1, R58 ;  /* 0x000000013b3a7824 */ /* 0x004fc600078e023a */
[----:B------:R-:W2:Y:S01]  /*25e0*/  LDS.U16 R80, [R80+0x2] ;  /* 0x0000020050507984 */ /* 0x000ea20000000400 */
[----:B---3--:R-:W-:-:S03]  /*25f0*/  IMAD.IADD R60, R61, 0x1, R60 ;  /* 0x000000013d3c7824 */ /* 0x008fc600078e023c */
[----:B------:R-:W3:Y:S01]  /*2600*/  LDS.U16 R82, [R82+0x2] ;  /* 0x0000020052527984 */ /* 0x000ee20000000400 */
[----:B----4-:R-:W-:-:S03]  /*2610*/  IMAD.IADD R62, R63, 0x1, R62 ;  /* 0x000000013f3e7824 */ /* 0x010fc600078e023e */
[----:B------:R-:W4:Y:S01]  /*2620*/  LDS.U16 R84, [R84+0x2] ;  /* 0x0000020054547984 */ /* 0x000f220000000400 */
[----:B------:R-:W-:-:S03]  /*2630*/  IMAD.IADD R64, R65, 0x1, R64 ;  /* 0x0000000141407824 */ /* 0x000fc600078e0240 */
[----:B------:R-:W4:Y:S01]  /*2640*/  LDS.U16 R86, [R86+0x2] ;  /* 0x0000020056567984 */ /* 0x000f220000000400 */
[----:B------:R-:W-:-:S03]  /*2650*/  IMAD.IADD R66, R67, 0x1, R66 ;  /* 0x0000000143427824 */ /* 0x000fc600078e0242 */
[----:B------:R-:W4:Y:S01]  /*2660*/  LDS.U16 R88, [R88+0x2] ;  /* 0x0000020058587984 */ /* 0x000f220000000400 */
[----:B------:R-:W-:-:S03]  /*2670*/  IMAD.IADD R68, R69, 0x1, R68 ;  /* 0x0000000145447824 */ /* 0x000fc600078e0244 */
[----:B------:R-:W4:Y:S01]  /*2680*/  LDS.U16 R90, [R90+0x2] ;  /* 0x000002005a5a7984 */ /* 0x000f220000000400 */
[----:B------:R-:W-:Y:S02]  /*2690*/  IMAD.IADD R70, R71, 0x1, R70 ;  /* 0x0000000147467824 */ /* 0x000fe400078e0246 */
[----:B------:R-:W-:Y:S02]  /*26a0*/  IMAD.IADD R72, R73, 0x1, R72 ;  /* 0x0000000149487824 */ /* 0x000fe400078e0248 */
[----:B------:R-:W-:Y:S02]  /*26b0*/  IMAD.IADD R74, R75, 0x1, R74 ;  /* 0x000000014b4a7824 */ /* 0x000fe400078e024a */
[----:B0-----:R-:W-:Y:S02]  /*26c0*/  IMAD.IADD R76, R77, 0x1, R76 ;  /* 0x000000014d4c7824 */ /* 0x001fe400078e024c */
[----:B-1----:R-:W-:Y:S02]  /*26d0*/  IMAD.IADD R78, R79, 0x1, R78 ;  /* 0x000000014f4e7824 */ /* 0x002fe400078e024e */
[----:B--2---:R-:W-:-:S02]  /*26e0*/  IMAD.IADD R80, R81, 0x1, R80 ;  /* 0x0000000151507824 */ /* 0x004fc400078e0250 */
[----:B---3--:R-:W-:Y:S02]  /*26f0*/  IMAD.IADD R82, R83, 0x1, R82 ;  /* 0x0000000153527824 */ /* 0x008fe400078e0252 */
[----:B----4-:R-:W-:Y:S02]  /*2700*/  IMAD.IADD R84, R85, 0x1, R84 ;  /* 0x0000000155547824 */ /* 0x010fe400078e0254 */
[----:B------:R-:W-:Y:S02]  /*2710*/  IMAD.IADD R86, R87, 0x1, R86 ;  /* 0x0000000157567824 */ /* 0x000fe400078e0256 */
[----:B------:R-:W-:Y:S02]  /*2720*/  IMAD.IADD R88, R89, 0x1, R88 ;  /* 0x0000000159587824 */ /* 0x000fe400078e0258 */
[----:B------:R-:W-:Y:S01]  /*2730*/  IMAD.IADD R90, R91, 0x1, R90 ;  /* 0x000000015b5a7824 */ /* 0x000fe200078e025a */
[----:B------:R-:W-:Y:S06]  /*2740*/  BAR.SYNC.DEFER_BLOCKING 0x0 ;  /* 0x0000000000007b1d */ /* 0x000fec0000010000 */
[----:B------:R-:W-:Y:S05]  /*2750*/  BRA.U UP0, `(.L_x_221) ;  /* 0x0000000500987547 */ /* 0x000fea000b800000 */
[----:B------:R-:W-:Y:S01]  /*2760*/  LEA R4, R5, UR4, 0x2 ;  /* 0x0000000405047c11 */ /* 0x000fe2000f8e10ff */
[----:B------:R-:W-:Y:S01]  /*2770*/  UIADD3 UR7, UPT, UPT, UR7, 0x6, URZ ;  /* 0x0000000607077890 */ /* 0x000fe2000fffe0ff */
[----:B------:R-:W-:Y:S01]  /*2780*/  LEA R5, R56, UR4, 0x2 ;  /* 0x0000000438057c11 */ /* 0x000fe2000f8e10ff */
[----:B------:R-:W-:Y:S01]  /*2790*/  UIADD3 UR5, UPT, UPT, UR5, -0x6, URZ ;  /* 0xfffffffa05057890 */ /* 0x000fe2000fffe0ff */
[----:B------:R-:W-:Y:S01]  /*27a0*/  LEA R6, R58, UR4, 0x2 ;  /* 0x000000043a067c11 */ /* 0x000fe2000f8e10ff */
[----:B------:R1:W-:Y:S01]  /*27b0*/  STS [R4], R29 ;  /* 0x0000001d04007388 */ /* 0x0003e20000000800 */
[----:B------:R-:W-:Y:S02]  /*27c0*/  LEA R7, R60, UR4, 0x2 ;  /* 0x000000043c077c11 */ /* 0x000fe4000f8e10ff */
[----:B------:R-:W-:Y:S01]  /*27d0*/  LEA R8, R62, UR4, 0x2 ;  /* 0x000000043e087c11 */ /* 0x000fe2000f8e10ff */
[----:B------:R1:W-:Y:S01]  /*27e0*/  STS [R5], R30 ;  /* 0x0000001e05007388 */ /* 0x0003e20000000800 */
[----:B------:R-:W-:-:S02]  /*27f0*/  LEA R9, R64, UR4, 0x2 ;  /* 0x0000000440097c11 */ /* 0x000fc4000f8e10ff */
[----:B------:R-:W-:Y:S01]  /*2800*/  LEA R10, R66, UR4, 0x2 ;  /* 0x00000004420a7c11 */ /* 0x000fe2000f8e10ff */
[----:B------:R1:W-:Y:S01]  /*2810*/  STS [R6], R31 ;  /* 0x0000001f06007388 */ /* 0x0003e20000000800 */
[----:B------:R-:W-:Y:S02]  /*2820*/  LEA R11, R68, UR4, 0x2 ;  /* 0x00000004440b7c11 */ /* 0x000fe4000f8e10ff */
        /* <DEDUP_REMOVED lines=16> */
[----:B------:R1:W-:Y:S04]  /*2930*/  STS [R52], R37 ;  /* 0x0000002534007388 */ /* 0x0003e80000000800 */
        /* <DEDUP_REMOVED lines=9> */
[----:B------:R1:W-:Y:S01]  /*29d0*/  STS [R64], R49 ;  /* 0x0000003140007388 */ /* 0x0003e20000000800 */
[----:B------:R-:W-:Y:S06]  /*29e0*/  BAR.SYNC.DEFER_BLOCKING 0x0 ;  /* 0x0000000000007b1d */ /* 0x000fec0000010000 */
[----:B------:R1:W2:Y:S04]  /*29f0*/  LDS R29, [R53] ;  /* 0x00000000351d7984 */ /* 0x0002a80000000800 */
[----:B------:R1:W3:Y:S04]  /*2a00*/  LDS R30, [R53+0x4] ;  /* 0x00000400351e7984 */ /* 0x0002e80000000800 */
[----:B------:R1:W4:Y:S04]  /*2a10*/  LDS R31, [R53+0x8] ;  /* 0x00000800351f7984 */ /* 0x0003280000000800 */
[----:B------:R1:W0:Y:S04]  /*2a20*/  LDS R32, [R53+0xc] ;  /* 0x00000c0035207984 */ /* 0x0002280000000800 */
        /* <DEDUP_REMOVED lines=14> */
[----:B------:R1:W0:Y:S01]  /*2b10*/  LDS R49, [R53+0x48] ;  /* 0x0000480035317984 */ /* 0x0002220000000800 */
[----:B------:R-:W-:Y:S06]  /*2b20*/  BAR.SYNC.DEFER_BLOCKING 0x0 ;  /* 0x0000000000007b1d */ /* 0x000fec0000010000 */
[----:B-----5:R1:W-:Y:S04]  /*2b30*/  STS [R4], R2 ;  /* 0x0000000204007388 */ /* 0x0203e80000000800 */
        /* <DEDUP_REMOVED lines=19> */
[----:B------:R1:W0:Y:S04]  /*2c70*/  LDS R2, [R53] ;  /* 0x0000000035027984 */ /* 0x0002280000000800 */
        /* <DEDUP_REMOVED lines=19> */
[----:B--234-:R-:W-:Y:S05]  /*2db0*/  BRA `(.L_x_222) ;  /* 0xffffffdc00587947 */ /* 0x01cfea000383ffff */
.L_x_221:
[----:B------:R-:W-:Y:S01]  /*2dc0*/  LEA R5, R5, UR4, 0x2 ;  /* 0x0000000405057c11 */ /* 0x000fe2000f8e10ff */
[----:B------:R-:W-:Y:S01]  /*2dd0*/  IMAD R53, R0, -0x48, R53 ;  /* 0xffffffb800357824 */ /* 0x000fe200078e0235 */
[----:B------:R-:W-:Y:S01]  /*2de0*/  LEA R56, R56, UR4, 0x2 ;  /* 0x0000000438387c11 */ /* 0x000fe2000f8e10ff */
[----:B------:R-:W0:Y:S01]  /*2df0*/  LDCU.64 UR6, c[0x0][0x3a0] ;  /* 0x00007400ff0677ac */ /* 0x000e220008000a00 */
[----:B------:R-:W-:Y:S01]  /*2e00*/  LEA R58, R58, UR4, 0x2 ;  /* 0x000000043a3a7c11 */ /* 0x000fe2000f8e10ff */
[----:B------:R-:W-:Y:S01]  /*2e10*/  STS [R5], R29 ;  /* 0x0000001d05007388 */ /* 0x000fe20000000800 */
[----:B------:R-:W-:Y:S02]  /*2e20*/  LEA R60, R60, UR4, 0x2 ;  /* 0x000000043c3c7c11 */ /* 0x000fe4000f8e10ff */
[----:B------:R-:W-:Y:S01]  /*2e30*/  LEA R62, R62, UR4, 0x2 ;  /* 0x000000043e3e7c11 */ /* 0x000fe2000f8e10ff */
[----:B------:R-:W-:Y:S01]  /*2e40*/  STS [R56], R30 ;  /* 0x0000001e38007388 */ /* 0x000fe20000000800 */
[----:B------:R-:W-:-:S02]  /*2e50*/  LEA R64, R64, UR4, 0x2 ;  /* 0x0000000440407c11 */ /* 0x000fc4000f8e10ff */
[----:B------:R-:W-:Y:S01]  /*2e60*/  LEA R66, R66, UR4, 0x2 ;  /* 0x0000000442427c11 */ /* 0x000fe2000f8e10ff */
[----:B------:R-:W-:Y:S01]  /*2e70*/  STS [R58], R31 ;  /* 0x0000001f3a007388 */ /* 0x000fe20000000800 */
[----:B------:R-:W-:Y:S02]  /*2e80*/  LEA R68, R68, UR4, 0x2 ;  /* 0x0000000444447c11 */ /* 0x000fe4000f8e10ff */
[----:B------:R-:W-:Y:S01]  /*2e90*/  LEA R70, R70, UR4, 0x2 ;  /* 0x0000000446467c11 */ /* 0x000fe2000f8e10ff */
[----:B------:R-:W-:Y:S01]  /*2ea0*/  STS [R60], R32 ;  /* 0x000000203c007388 */ /* 0x000fe20000000800 */
[----:B------:R-:W-:Y:S02]  /*2eb0*/  LEA R72, R72, UR4, 0x2 ;  /* 0x0000000448487c11 */ /* 0x000fe4000f8e10ff */
[----:B------:R-:W-:Y:S01]  /*2ec0*/  LEA R74, R74, UR4, 0x2 ;  /* 0x000000044a4a7c11 */ /* 0x000fe2000f8e10ff */
[----:B------:R-:W-:Y:S01]  /*2ed0*/  STS [R62], R33 ;  /* 0x000000213e007388 */ /* 0x000fe20000000800 */
[----:B------:R-:W-:Y:S01]  /*2ee0*/  LEA R76, R76, UR4, 0x2 ;  /* 0x000000044c4c7c11 */ /* 0x000fe2000f8e10ff */
[----:B0-----:R-:W-:Y:S01]  /*2ef0*/  IMAD.U32 R4, RZ, RZ, UR7 ;  /* 0x00000007ff047e24 */ /* 0x001fe2000f8e00ff */
        /* <DEDUP_REMOVED lines=11> */
[----:B------:R-:W-:-:S03]  /*2fb0*/  ISETP.LT.U32.AND P2, PT, R0, UR6, PT ;  /* 0x0000000600007c0c */ /* 0x000fc6000bf41070 */
[----:B------:R-:W-:Y:S01]  /*2fc0*/  STS [R72], R38 ;  /* 0x0000002648007388 */ /* 0x000fe20000000800 */
[----:B------:R-:W-:-:S03]  /*2fd0*/  ISETP.GT.U32.AND.EX P2, PT, R4, RZ, PT, P2 ;  /* 0x000000ff0400720c */ /* 0x000fc60003f44120 */
[----:B------:R-:W-:Y:S04]  /*2fe0*/  STS [R74], R39 ;  /* 0x000000274a007388 */ /* 0x000fe80000000800 */
[----:B------:R-:W-:Y:S04]  /*2ff0*/  STS [R76], R40 ;  /* 0x000000284c007388 */ /* 0x000fe80000000800 */
[----:B------:R-:W-:Y:S04]  /*3000*/  STS [R78], R41 ;  /* 0x000000294e007388 */ /* 0x000fe80000000800 */
[----:B------:R-:W-:Y:S04]  /*3010*/  STS [R80], R43 ;  /* 0x0000002b50007388 */ /* 0x000fe80000000800 */
[----:B------:R-:W-:Y:S04]  /*3020*/  STS [R47], R44 ;  /* 0x0000002c2f007388 */ /* 0x000fe80000000800 */
[----:B------:R-:W-:Y:S04]  /*3030*/  STS [R84], R45 ;  /* 0x0000002d54007388 */ /* 0x000fe80000000800 */
[----:B------:R-:W-:Y:S04]  /*3040*/  STS [R51], R46 ;  /* 0x0000002e33007388 */ /* 0x000fe80000000800 */
[----:B------:R-:W-:Y:S04]  /*3050*/  STS [R88], R48 ;  /* 0x0000003058007388 */ /* 0x000fe80000000800 */
[----:B------:R-:W-:Y:S01]  /*3060*/  STS [R90], R49 ;  /* 0x000000315a007388 */ /* 0x000fe20000000800 */
[----:B------:R-:W-:Y:S06]  /*3070*/  BAR.SYNC.DEFER_BLOCKING 0x0 ;  /* 0x0000000000007b1d */ /* 0x000fec0000010000 */
[----:B------:R-:W0:Y:S04]  /*3080*/  LDS R6, [R53] ;  /* 0x0000000035067984 */ /* 0x000e280000000800 */
[----:B------:R-:W1:Y:S04]  /*3090*/  LDS R7, [R53+0x400] ;  /* 0x0004000035077984 */ /* 0x000e680000000800 */
[----:B------:R-:W2:Y:S04]  /*30a0*/  LDS R8, [R53+0x800] ;  /* 0x0008000035087984 */ /* 0x000ea80000000800 */
[----:B------:R-:W-:Y:S04]  /*30b0*/  LDS R9, [R53+0xc00] ;  /* 0x000c000035097984 */ /* 0x000fe80000000800 */
[----:B------:R-:W-:Y:S04]  /*30c0*/  LDS R10, [R53+0x1000] ;  /* 0x00100000350a7984 */ /* 0x000fe80000000800 */
[----:B------:R-:W-:Y:S04]  /*30d0*/  LDS R11, [R53+0x1400] ;  /* 0x00140000350b7984 */ /* 0x000fe80000000800 */
[----:B------:R-:W3:Y:S04]  /*30e0*/  LDS R29, [R53+0x1800] ;  /* 0x00180000351d7984 */ /* 0x000ee80000000800 */
[----:B------:R-:W-:Y:S04]  /*30f0*/  LDS R30, [R53+0x1c00] ;  /* 0x001c0000351e7984 */ /* 0x000fe80000000800 */
        /* <DEDUP_REMOVED lines=10> */
[----:B------:R-:W-:Y:S01]  /*31a0*/  LDS R41, [R53+0x4800] ;  /* 0x0048000035297984 */ /* 0x000fe20000000800 */
[----:B------:R-:W-:Y:S06]  /*31b0*/  BAR.SYNC.DEFER_BLOCKING 0x0 ;  /* 0x0000000000007b1d */ /* 0x000fec0000010000 */
[----:B-----5:R4:W-:Y:S04]  /*31c0*/  STS [R5], R2 ;  /* 0x0000000205007388 */ /* 0x0209e80000000800 */
[----:B------:R0:W-:Y:S04]  /*31d0*/  STS [R56], R3 ;  /* 0x0000000338007388 */ /* 0x0001e80000000800 */
[----:B------:R1:W-:Y:S01]  /*31e0*/  STS [R58], R12 ;  /* 0x0000000c3a007388 */ /* 0x0003e20000000800 */
[----:B----4-:R-:W4:Y:S03]  /*31f0*/  LDC.64 R4, c[0x0][0x398] ;  /* 0x0000e600ff047b82 */ /* 0x010f260000000a00 */
[----:B------:R-:W-:Y:S04]  /*3200*/  STS [R60], R13 ;  /* 0x0000000d3c007388 */ /* 0x000fe80000000800 */
[----:B------:R2:W-:Y:S01]  /*3210*/  STS [R62], R14 ;  /* 0x0000000e3e007388 */ /* 0x0005e20000000800 */
[----:B0-----:R-:W0:Y:S01]  /*3220*/  LDC.64 R2, c[0x0][0x388] ;  /* 0x0000e200ff027b82 */ /* 0x001e220000000a00 */
[----:B-1----:R-:W-:-:S02]  /*3230*/  VIADD R12, R0, 0x100 ;  /* 0x00000100000c7836 */ /* 0x002fc40000000000 */
[----:B------:R-:W-:Y:S04]  /*3240*/  STS [R64], R15 ;  /* 0x0000000f40007388 */ /* 0x000fe80000000800 */
[----:B------:R1:W-:Y:S01]  /*3250*/  STS [R66], R16 ;  /* 0x0000001042007388 */ /* 0x0003e20000000800 */
[----:B------:R-:W-:Y:S01]  /*3260*/  ISETP.LT.U32.AND P4, PT, R12, UR6, PT ;  /* 0x000000060c007c0c */ /* 0x000fe2000bf81070 */
[C---:B--2---:R-:W-:Y:S01]  /*3270*/  VIADD R14, R0.reuse, 0x200 ;  /* 0x00000200000e7836 */ /* 0x044fe20000000000 */
[----:B------:R-:W-:Y:S01]  /*3280*/  LOP3.LUT R12, R0, 0x400, RZ, 0xfc, !PT ;  /* 0x00000400000c7812 */ /* 0x000fe200078efcff */
[----:B------:R-:W-:Y:S03]  /*3290*/  STS [R68], R17 ;  /* 0x0000001144007388 */ /* 0x000fe60000000800 */
[----:B------:R-:W-:Y:S01]  /*32a0*/  ISETP.LT.U32.AND P3, PT, R14, UR6, PT ;  /* 0x000000060e007c0c */ /* 0x000fe2000bf61070 */
[----:B------:R-:W-:Y:S01]  /*32b0*/  STS [R70], R18 ;  /* 0x0000001246007388 */ /* 0x000fe20000000800 */
[----:B------:R-:W-:Y:S01]  /*32c0*/  VIADD R14, R0, 0x500 ;  /* 0x00000500000e7836 */ /* 0x000fe20000000000 */
[----:B------:R-:W-:Y:S01]  /*32d0*/  ISETP.LT.U32.AND P0, PT, R12, UR6, PT ;  /* 0x000000060c007c0c */ /* 0x000fe2000bf01070 */
[C---:B-1----:R-:W-:Y:S01]  /*32e0*/  VIADD R16, R0.reuse, 0x300 ;  /* 0x0000030000107836 */ /* 0x042fe20000000000 */
[----:B------:R-:W-:Y:S01]  /*32f0*/  STS [R72], R19 ;  /* 0x0000001348007388 */ /* 0x000fe20000000800 */
[----:B------:R-:W-:Y:S01]  /*3300*/  VIADD R12, R0, 0x600 ;  /* 0x00000600000c7836 */ /* 0x000fe20000000000 */
[----:B------:R-:W-:Y:S01]  /*3310*/  ISETP.LT.U32.AND P1, PT, R14, UR6, PT ;  /* 0x000000060e007c0c */ /* 0x000fe2000bf21070 */
[----:B------:R-:W-:Y:S01]  /*3320*/  IMAD.U32 R14, RZ, RZ, UR7 ;  /* 0x00000007ff0e7e24 */ /* 0x000fe2000f8e00ff */
[----:B------:R-:W-:Y:S01]  /*3330*/  STS [R74], R20 ;  /* 0x000000144a007388 */ /* 0x000fe20000000800 */
[----:B------:R-:W-:Y:S01]  /*3340*/  ISETP.LT.U32.AND P5, PT, R16, UR6, PT ;  /* 0x0000000610007c0c */ /* 0x000fe2000bfa1070 */
[----:B------:R-:W-:Y:S01]  /*3350*/  IMAD.U32 R16, RZ, RZ, UR7 ;  /* 0x00000007ff107e24 */ /* 0x000fe2000f8e00ff */
[----:B------:R-:W-:Y:S01]  /*3360*/  ISETP.LT.U32.AND P6, PT, R12, UR6, PT ;  /* 0x000000060c007c0c */ /* 0x000fe2000bfc1070 */
[----:B------:R-:W-:Y:S01]  /*3370*/  STS [R76], R21 ;  /* 0x000000154c007388 */ /* 0x000fe20000000800 */
[----:B0-----:R-:W-:Y:S01]  /*3380*/  IMAD.WIDE.U32 R2, R0, 0x4, R2 ;  /* 0x0000000400027825 */ /* 0x001fe200078e0002 */
[----:B------:R-:W-:-:S02]  /*3390*/  ISETP.GT.U32.AND.EX P3, PT, R14, RZ, PT, P3 ;  /* 0x000000ff0e00720c */ /* 0x000fc40003f64130 */
[----:B------:R-:W-:Y:S01]  /*33a0*/  STS [R78], R22 ;  /* 0x000000164e007388 */ /* 0x000fe20000000800 */
[----:B------:R-:W-:Y:S01]  /*33b0*/  ISETP.GT.U32.AND.EX P4, PT, R16, RZ, PT, P4 ;  /* 0x000000ff1000720c */ /* 0x000fe20003f84140 */
[----:B----4-:R-:W-:Y:S02]  /*33c0*/  IMAD.WIDE.U32 R4, R0, 0x4, R4 ;  /* 0x0000000400047825 */ /* 0x010fe400078e0004 */
[----:B------:R0:W-:Y:S02]  /*33d0*/  STS [R80], R23 ;  /* 0x0000001750007388 */ /* 0x0001e40000000800 */
[----:B------:R-:W-:Y:S02]  /*33e0*/  IMAD.U32 R12, RZ, RZ, UR7 ;  /* 0x00000007ff0c7e24 */ /* 0x000fe4000f8e00ff */
[----:B------:R-:W-:Y:S03]  /*33f0*/  STS [R47], R24 ;  /* 0x000000182f007388 */ /* 0x000fe60000000800 */
[----:B------:R-:W-:Y:S01]  /*3400*/  ISETP.GT.U32.AND.EX P5, PT, R12, RZ, PT, P5 ;  /* 0x000000ff0c00720c */ /* 0x000fe20003fa4150 */
[----:B------:R1:W-:Y:S01]  /*3410*/  STS [R84], R25 ;  /* 0x0000001954007388 */ /* 0x0003e20000000800 */
[----:B0-----:R-:W-:Y:S01]  /*3420*/  @P2 LOP3.LUT R23, R6, 0x80000000, RZ, 0x3c, !PT ;  /* 0x8000000006172812 */ /* 0x001fe200078e3cff */
[----:B------:R-:W-:-:S02]  /*3430*/  VIADD R6, R0, 0x700 ;  /* 0x0000070000067836 */ /* 0x000fc40000000000 */
[----:B------:R-:W-:Y:S04]  /*3440*/  STS [R51], R26 ;  /* 0x0000001a33007388 */ /* 0x000fe80000000800 */
[----:B------:R0:W-:Y:S01]  /*3450*/  STS [R88], R27 ;  /* 0x0000001b58007388 */ /* 0x0001e20000000800 */
[----:B-1----:R-:W-:-:S03]  /*3460*/  @P4 LOP3.LUT R25, R7, 0x80000000, RZ, 0x3c, !PT ;  /* 0x8000000007194812 */ /* 0x002fc600078e3cff */
[----:B------:R-:W-:Y:S01]  /*3470*/  STS [R90], R28 ;  /* 0x0000001c5a007388 */ /* 0x000fe20000000800 */
[----:B------:R-:W-:Y:S01]  /*3480*/  BAR.SYNC.DEFER_BLOCKING 0x0 ;  /* 0x0000000000007b1d */ /* 0x000fe20000010000 */
[----:B0-----:R-:W-:Y:S01]  /*3490*/  @P3 LOP3.LUT R27, R8, 0x80000000, RZ, 0x3c, !PT ;  /* 0x80000000081b3812 */ /* 0x001fe200078e3cff */
[----:B------:R-:W-:-:S05]  /*34a0*/  IMAD.U32 R8, RZ, RZ, UR7 ;  /* 0x00000007ff087e24 */ /* 0x000fca000f8e00ff */
[C---:B------:R-:W-:Y:S02]  /*34b0*/  ISETP.GT.U32.AND.EX P1, PT, R8.reuse, RZ, PT, P1 ;  /* 0x000000ff0800720c */ /* 0x040fe40003f24110 */
[----:B------:R-:W-:-:S13]  /*34c0*/  ISETP.GT.U32.AND.EX P6, PT, R8, RZ, PT, P6 ;  /* 0x000000ff0800720c */ /* 0x000fda0003fc4160 */
[----:B---3--:R-:W-:Y:S01]  /*34d0*/  @P6 LOP3.LUT R29, R29, 0x80000000, RZ, 0x3c, !PT ;  /* 0x800000001d1d6812 */ /* 0x008fe200078e3cff */
[----:B------:R-:W0:Y:S04]  /*34e0*/  @P2 LDS R43, [R53] ;  /* 0x00000000352b2984 */ /* 0x000e280000000800 */
[----:B------:R-:W1:Y:S04]  /*34f0*/  LDS R13, [R53+0x400] ;  /* 0x00040000350d7984 */ /* 0x000e680000000800 */
[----:B------:R-:W2:Y:S04]  /*3500*/  LDS R15, [R53+0x800] ;  /* 0x00080000350f7984 */ /* 0x000ea80000000800 */
[----:B------:R-:W3:Y:S04]  /*3510*/  LDS R17, [R53+0xc00] ;  /* 0x000c000035117984 */ /* 0x000ee80000000800 */
[----:B------:R-:W4:Y:S04]  /*3520*/  LDS R19, [R53+0x1000] ;  /* 0x0010000035137984 */ /* 0x000f280000000800 */
[----:B------:R-:W-:Y:S04]  /*3530*/  @P2 STG.E desc[UR8][R2.64], R23 ;  /* 0x0000001702002986 */ /* 0x000fe8000c101908 */
[----:B------:R-:W4:Y:S04]  /*3540*/  LDS R21, [R53+0x1400] ;  /* 0x0014000035157984 */ /* 0x000f280000000800 */
[----:B------:R-:W4:Y:S04]  /*3550*/  LDS R7, [R53+0x1800] ;  /* 0x0018000035077984 */ /* 0x000f280000000800 */
[----:B------:R-:W4:Y:S04]  /*3560*/  LDS R23, [R53+0x1c00] ;  /* 0x001c000035177984 */ /* 0x000f280000000800 */
[----:B0-----:R0:W-:Y:S01]  /*3570*/  @P2 STG.E desc[UR8][R4.64], R43 ;  /* 0x0000002b04002986 */ /* 0x0011e2000c101908 */
[----:B------:R-:W-:Y:S01]  /*3580*/  ISETP.LT.U32.AND P2, PT, R6, UR6, PT ;  /* 0x0000000606007c0c */ /* 0x000fe2000bf41070 */
[----:B------:R-:W-:-:S02]  /*3590*/  IMAD.U32 R6, RZ, RZ, UR7 ;  /* 0x00000007ff067e24 */ /* 0x000fc4000f8e00ff */
[----:B------:R2:W-:Y:S01]  /*35a0*/  @P4 STG.E desc[UR8][R2.64+0x400], R25 ;  /* 0x0004001902004986 */ /* 0x0005e2000c101908 */
[----:B------:R-:W-:Y:S02]  /*35b0*/  ISETP.GT.U32.AND.EX P2, PT, R8, RZ, PT, P2 ;  /* 0x000000ff0800720c */ /* 0x000fe40003f44120 */
[----:B------:R-:W-:Y:S01]  /*35c0*/  ISETP.GT.U32.AND.EX P0, PT, R6, RZ, PT, P0 ;  /* 0x000000ff0600720c */ /* 0x000fe20003f04100 */
[----:B-1----:R-:W-:Y:S01]  /*35d0*/  @P4 STG.E desc[UR8][R4.64+0x400], R13 ;  /* 0x0004000d04004986 */ /* 0x002fe2000c101908 */
[----:B------:R-:W-:Y:S02]  /*35e0*/  LOP3.LUT R6, R0, 0x800, RZ, 0xfc, !PT ;  /* 0x0000080000067812 */ /* 0x000fe400078efcff */
[----:B0-----:R-:W-:Y:S01]  /*35f0*/  @P5 LOP3.LUT R43, R9, 0x80000000, RZ, 0x3c, !PT ;  /* 0x80000000092b5812 */ /* 0x001fe200078e3cff */
[----:B------:R-:W-:Y:S01]  /*3600*/  @P3 STG.E desc[UR8][R2.64+0x800], R27 ;  /* 0x0008001b02003986 */ /* 0x000fe2000c101908 */
[----:B------:R-:W-:Y:S01]  /*3610*/  ISETP.LT.U32.AND P4, PT, R6, UR6, PT ;  /* 0x0000000606007c0c */ /* 0x000fe2000bf81070 */
[----:B------:R-:W-:-:S02]  /*3620*/  VIADD R6, R0, 0x900 ;  /* 0x0000090000067836 */ /* 0x000fc40000000000 */
[----:B------:R-:W0:Y:S04]  /*3630*/  LDS R9, [R53+0x2000] ;  /* 0x0020000035097984 */ /* 0x000e280000000800 */
[----:B--2---:R-:W-:Y:S01]  /*3640*/  @P0 LOP3.LUT R25, R10, 0x80000000, RZ, 0x3c, !PT ;  /* 0x800000000a190812 */ /* 0x004fe200078e3cff */
[----:B------:R-:W-:Y:S01]  /*3650*/  @P3 STG.E desc[UR8][R4.64+0x800], R15 ;  /* 0x0008000f04003986 */ /* 0x000fe2000c101908 */
[----:B------:R-:W-:Y:S01]  /*3660*/  ISETP.LT.U32.AND P3, PT, R6, UR6, PT ;  /* 0x0000000606007c0c */ /* 0x000fe2000bf61070 */
[----:B------:R-:W-:Y:S02]  /*3670*/  VIADD R6, R0, 0xa00 ;  /* 0x00000a0000067836 */ /* 0x000fe40000000000 */
[----:B------:R-:W-:Y:S01]  /*3680*/  @P5 STG.E desc[UR8][R2.64+0xc00], R43 ;  /* 0x000c002b02005986 */ /* 0x000fe2000c101908 */
[----:B------:R-:W-:Y:S01]  /*3690*/  ISETP.GT.U32.AND.EX P3, PT, R8, RZ, PT, P3 ;  /* 0x000000ff0800720c */ /* 0x000fe20003f64130 */
[----:B------:R-:W-:-:S02]  /*36a0*/  IMAD.U32 R10, RZ, RZ, UR7 ;  /* 0x00000007ff0a7e24 */ /* 0x000fc4000f8e00ff */
[----:B---3--:R1:W-:Y:S01]  /*36b0*/  @P5 STG.E desc[UR8][R4.64+0xc00], R17 ;  /* 0x000c001104005986 */ /* 0x0083e2000c101908 */
[----:B------:R-:W-:Y:S01]  /*36c0*/  ISETP.LT.U32.AND P5, PT, R6, UR6, PT ;  /* 0x0000000606007c0c */ /* 0x000fe2000bfa1070 */
[----:B------:R-:W-:Y:S02]  /*36d0*/  VIADD R6, R0, 0xb00 ;  /* 0x00000b0000067836 */ /* 0x000fe40000000000 */
[----:B------:R-:W2:Y:S01]  /*36e0*/  LDS R13, [R53+0x2400] ;  /* 0x00240000350d7984 */ /* 0x000ea20000000800 */
[----:B------:R-:W-:-:S03]  /*36f0*/  ISETP.GT.U32.AND.EX P5, PT, R8, RZ, PT, P5 ;  /* 0x000000ff0800720c */ /* 0x000fc60003fa4150 */
[----:B------:R-:W-:Y:S04]  /*3700*/  @P0 STG.E desc[UR8][R2.64+0x1000], R25 ;  /* 0x0010001902000986 */ /* 0x000fe8000c101908 */
[----:B----4-:R3:W-:Y:S01]  /*3710*/  @P0 STG.E desc[UR8][R4.64+0x1000], R19 ;  /* 0x0010001304000986 */ /* 0x0107e2000c101908 */
[----:B-1----:R-:W-:Y:S02]  /*3720*/  @P1 LOP3.LUT R17, R11, 0x80000000, RZ, 0x3c, !PT ;  /* 0x800000000b111812 */ /* 0x002fe400078e3cff */
[----:B------:R-:W-:Y:S01]  /*3730*/  ISETP.LT.U32.AND P0, PT, R6, UR6, PT ;  /* 0x0000000606007c0c */ /* 0x000fe2000bf01070 */
[----:B------:R-:W1:Y:S01]  /*3740*/  LDS R11, [R53+0x2800] ;  /* 0x00280000350b7984 */ /* 0x000e620000000800 */
[----:B------:R-:W-:Y:S01]  /*3750*/  IMAD.U32 R6, RZ, RZ, UR7 ;  /* 0x00000007ff067e24 */ /* 0x000fe2000f8e00ff */
[----:B------:R-:W-:-:S02]  /*3760*/  @P5 LOP3.LUT R33, R33, 0x80000000, RZ, 0x3c, !PT ;  /* 0x8000000021215812 */ /* 0x000fc400078e3cff */
[----:B------:R-:W4:Y:S01]  /*3770*/  LDS R15, [R53+0x2c00] ;  /* 0x002c0000350f7984 */ /* 0x000f220000000800 */
[----:B------:R-:W-:Y:S02]  /*3780*/  ISETP.GT.U32.AND.EX P0, PT, R8, RZ, PT, P0 ;  /* 0x000000ff0800720c */ /* 0x000fe40003f04100 */
[----:B------:R-:W-:Y:S01]  /*3790*/  ISETP.GT.U32.AND.EX P4, PT, R6, RZ, PT, P4 ;  /* 0x000000ff0600720c */ /* 0x000fe20003f84140 */
[----:B------:R-:W-:Y:S01]  /*37a0*/  @P1 STG.E desc[UR8][R2.64+0x1400], R17 ;  /* 0x0014001102001986 */ /* 0x000fe2000c101908 */
[----:B------:R-:W-:Y:S02]  /*37b0*/  LOP3.LUT R6, R0, 0xc00, RZ, 0xfc, !PT ;  /* 0x00000c0000067812 */ /* 0x000fe400078efcff */
[----:B---3--:R-:W-:Y:S01]  /*37c0*/  @P2 LOP3.LUT R19, R30, 0x80000000, RZ, 0x3c, !PT ;  /* 0x800000001e132812 */ /* 0x008fe200078e3cff */
[----:B------:R-:W-:Y:S01]  /*37d0*/  @P1 STG.E desc[UR8][R4.64+0x1400], R21 ;  /* 0x0014001504001986 */ /* 0x000fe2000c101908 */
[----:B------:R-:W-:Y:S01]  /*37e0*/  ISETP.LT.U32.AND P1, PT, R6, UR6, PT ;  /* 0x0000000606007c0c */ /* 0x000fe2000bf21070 */
[----:B------:R-:W-:Y:S01]  /*37f0*/  VIADD R6, R0, 0xd00 ;  /* 0x00000d0000067836 */ /* 0x000fe20000000000 */
[----:B------:R-:W-:Y:S01]  /*3800*/  @P3 LOP3.LUT R25, R32, 0x80000000, RZ, 0x3c, !PT ;  /* 0x8000000020193812 */ /* 0x000fe200078e3cff */
[----:B------:R-:W-:Y:S01]  /*3810*/  @P6 STG.E desc[UR8][R2.64+0x1800], R29 ;  /* 0x0018001d02006986 */ /* 0x000fe2000c101908 */
[----:B------:R-:W-:-:S03]  /*3820*/  ISETP.GT.U32.AND.EX P1, PT, R8, RZ, PT, P1 ;  /* 0x000000ff0800720c */ /* 0x000fc60003f24110 */
[----:B------:R-:W-:Y:S01]  /*3830*/  @P6 STG.E desc[UR8][R4.64+0x1800], R7 ;  /* 0x0018000704006986 */ /* 0x000fe2000c101908 */
[----:B------:R-:W-:Y:S01]  /*3840*/  ISETP.LT.U32.AND P6, PT, R6, UR6, PT ;  /* 0x0000000606007c0c */ /* 0x000fe2000bfc1070 */
[----:B------:R-:W-:Y:S01]  /*3850*/  VIADD R6, R0, 0xe00 ;  /* 0x00000e0000067836 */ /* 0x000fe20000000000 */
[----:B------:R-:W-:Y:S01]  /*3860*/  @P4 LOP3.LUT R31, R31, 0x80000000, RZ, 0x3c, !PT ;  /* 0x800000001f1f4812 */ /* 0x000fe200078e3cff */
[----:B------:R-:W3:Y:S01]  /*3870*/  LDS R7, [R53+0x3000] ;  /* 0x0030000035077984 */ /* 0x000ee20000000800 */
[----:B------:R-:W-:-:S03]  /*3880*/  ISETP.GT.U32.AND.EX P6, PT, R10, RZ, PT, P6 ;  /* 0x000000ff0a00720c */ /* 0x000fc60003fc4160 */
[----:B------:R-:W-:Y:S02]  /*3890*/  @P2 STG.E desc[UR8][R2.64+0x1c00], R19 ;  /* 0x001c001302002986 */ /* 0x000fe4000c101908 */
[----:B------:R-:W-:Y:S02]  /*38a0*/  @P1 LOP3.LUT R35, R35, 0x80000000, RZ, 0x3c, !PT ;  /* 0x8000000023231812 */ /* 0x000fe400078e3cff */
[----:B------:R-:W3:Y:S04]  /*38b0*/  LDS R17, [R53+0x3400] ;  /* 0x0034000035117984 */ /* 0x000ee80000000800 */
[----:B------:R-:W-:Y:S01]  /*38c0*/  @P2 STG.E desc[UR8][R4.64+0x1c00], R23 ;  /* 0x001c001704002986 */ /* 0x000fe2000c101908 */
[----:B------:R-:W-:Y:S01]  /*38d0*/  ISETP.LT.U32.AND P2, PT, R6, UR6, PT ;  /* 0x0000000606007c0c */ /* 0x000fe2000bf41070 */
[----:B------:R-:W-:-:S02]  /*38e0*/  VIADD R6, R0, 0xf00 ;  /* 0x00000f0000067836 */ /* 0x000fc40000000000 */
[----:B------:R-:W-:Y:S01]  /*38f0*/  @P4 STG.E desc[UR8][R2.64+0x2000], R31 ;  /* 0x0020001f02004986 */ /* 0x000fe2000c101908 */
[----:B------:R-:W-:-:S03]  /*3900*/  ISETP.GT.U32.AND.EX P2, PT, R12, RZ, PT, P2 ;  /* 0x000000ff0c00720c */ /* 0x000fc60003f44120 */
[----:B------:R-:W3:Y:S04]  /*3910*/  LDS R19, [R53+0x3800] ;  /* 0x0038000035137984 */ /* 0x000ee80000000800 */
[----:B0-----:R-:W-:Y:S01]  /*3920*/  @P4 STG.E desc[UR8][R4.64+0x2000], R9 ;  /* 0x0020000904004986 */ /* 0x001fe2000c101908 */
[----:B------:R-:W-:Y:S02]  /*3930*/  ISETP.LT.U32.AND P4, PT, R6, UR6, PT ;  /* 0x0000000606007c0c */ /* 0x000fe4000bf81070 */
[----:B------:R-:W-:Y:S01]  /*3940*/  LOP3.LUT R6, R0, 0x1000, RZ, 0xfc, !PT ;  /* 0x0000100000067812 */ /* 0x000fe200078efcff */
[----:B------:R-:W0:Y:S02]  /*3950*/  LDS R9, [R53+0x3c00] ;  /* 0x003c000035097984 */ /* 0x000e240000000800 */
[----:B------:R-:W-:-:S02]  /*3960*/  @P2 LOP3.LUT R37, R37, 0x80000000, RZ, 0x3c, !PT ;  /* 0x8000000025252812 */ /* 0x000fc400078e3cff */
[----:B------:R-:W0:Y:S04]  /*3970*/  LDS R21, [R53+0x4000] ;  /* 0x0040000035157984 */ /* 0x000e280000000800 */
[----:B------:R-:W0:Y:S04]  /*3980*/  LDS R23, [R53+0x4400] ;  /* 0x0044000035177984 */ /* 0x000e280000000800 */
[----:B------:R-:W-:Y:S04]  /*3990*/  @P3 STG.E desc[UR8][R2.64+0x2400], R25 ;  /* 0x0024001902003986 */ /* 0x000fe8000c101908 */
[----:B--2---:R2:W-:Y:S01]  /*39a0*/  @P3 STG.E desc[UR8][R4.64+0x2400], R13 ;  /* 0x0024000d04003986 */ /* 0x0045e2000c101908 */
[----:B------:R-:W-:Y:S01]  /*39b0*/  ISETP.LT.U32.AND P3, PT, R6, UR6, PT ;  /* 0x0000000606007c0c */ /* 0x000fe2000bf61070 */
[----:B------:R-:W-:-:S02]  /*39c0*/  VIADD R6, R0, 0x1100 ;  /* 0x0000110000067836 */ /* 0x000fc40000000000 */
[----:B------:R-:W-:Y:S01]  /*39d0*/  @P5 STG.E desc[UR8][R2.64+0x2800], R33 ;  /* 0x0028002102005986 */ /* 0x000fe2000c101908 */
[----:B------:R-:W-:Y:S01]  /*39e0*/  VIADD R0, R0, 0x1200 ;  /* 0x0000120000007836 */ /* 0x000fe20000000000 */
[----:B------:R-:W-:Y:S02]  /*39f0*/  ISETP.GT.U32.AND.EX P3, PT, R8, RZ, PT, P3 ;  /* 0x000000ff0800720c */ /* 0x000fe40003f64130 */
[----:B-1----:R1:W-:Y:S01]  /*3a00*/  @P5 STG.E desc[UR8][R4.64+0x2800], R11 ;  /* 0x0028000b04005986 */ /* 0x0023e2000c101908 */
[----:B------:R-:W-:Y:S01]  /*3a10*/  ISETP.LT.U32.AND P5, PT, R6, UR6, PT ;  /* 0x0000000606007c0c */ /* 0x000fe2000bfa1070 */
[----:B------:R-:W-:Y:S01]  /*3a20*/  IMAD.U32 R6, RZ, RZ, UR7 ;  /* 0x00000007ff067e24 */ /* 0x000fe2000f8e00ff */
[----:B--2---:R-:W-:-:S04]  /*3a30*/  @P0 LOP3.LUT R13, R34, 0x80000000, RZ, 0x3c, !PT ;  /* 0x80000000220d0812 */ /* 0x004fc800078e3cff */
[----:B------:R-:W-:Y:S01]  /*3a40*/  ISETP.GT.U32.AND.EX P4, PT, R6, RZ, PT, P4 ;  /* 0x000000ff0600720c */ /* 0x000fe20003f84140 */
[----:B------:R2:W-:Y:S03]  /*3a50*/  @P0 STG.E desc[UR8][R2.64+0x2c00], R13 ;  /* 0x002c000d02000986 */ /* 0x0005e6000c101908 */
[----:B------:R-:W-:Y:S01]  /*3a60*/  @P3 LOP3.LUT R39, R39, 0x80000000, RZ, 0x3c, !PT ;  /* 0x8000000027273812 */ /* 0x000fe200078e3cff */
[----:B----4-:R4:W-:Y:S01]  /*3a70*/  @P0 STG.E desc[UR8][R4.64+0x2c00], R15 ;  /* 0x002c000f04000986 */ /* 0x0109e2000c101908 */
[----:B------:R-:W-:Y:S01]  /*3a80*/  ISETP.LT.U32.AND P0, PT, R0, UR6, PT ;  /* 0x0000000600007c0c */ /* 0x000fe2000bf01070 */
[----:B------:R-:W-:Y:S01]  /*3a90*/  IMAD.U32 R0, RZ, RZ, UR7 ;  /* 0x00000007ff007e24 */ /* 0x000fe2000f8e00ff */
[----:B-1----:R-:W-:Y:S01]  /*3aa0*/  @P6 LOP3.LUT R11, R36, 0x80000000, RZ, 0x3c, !PT ;  /* 0x80000000240b6812 */ /* 0x002fe200078e3cff */
[----:B------:R1:W-:Y:S01]  /*3ab0*/  @P1 STG.E desc[UR8][R2.64+0x3000], R35 ;  /* 0x0030002302001986 */ /* 0x0003e2000c101908 */
[----:B------:R-:W-:-:S02]  /*3ac0*/  ISETP.GT.U32.AND.EX P0, PT, R6, RZ, PT, P0 ;  /* 0x000000ff0600720c */ /* 0x000fc40003f04100 */
[----:B------:R-:W-:Y:S01]  /*3ad0*/  ISETP.GT.U32.AND.EX P5, PT, R0, RZ, PT, P5 ;  /* 0x000000ff0000720c */ /* 0x000fe20003fa4150 */
[----:B---3--:R1:W-:Y:S01]  /*3ae0*/  @P1 STG.E desc[UR8][R4.64+0x3000], R7 ;  /* 0x0030000704001986 */ /* 0x0083e2000c101908 */
[----:B--2---:R-:W-:-:S03]  /*3af0*/  @P4 LOP3.LUT R13, R38, 0x80000000, RZ, 0x3c, !PT ;  /* 0x80000000260d4812 */ /* 0x004fc600078e3cff */
[----:B------:R1:W-:Y:S04]  /*3b00*/  @P6 STG.E desc[UR8][R2.64+0x3400], R11 ;  /* 0x0034000b02006986 */ /* 0x0003e8000c101908 */
[----:B------:R1:W-:Y:S04]  /*3b10*/  @P6 STG.E desc[UR8][R4.64+0x3400], R17 ;  /* 0x0034001104006986 */ /* 0x0003e8000c101908 */
[----:B------:R1:W-:Y:S01]  /*3b20*/  @P2 STG.E desc[UR8][R2.64+0x3800], R37 ;  /* 0x0038002502002986 */ /* 0x0003e2000c101908 */
[----:B----4-:R-:W-:-:S03]  /*3b30*/  @P5 LOP3.LUT R15, R40, 0x80000000, RZ, 0x3c, !PT ;  /* 0x80000000280f5812 */ /* 0x010fc600078e3cff */
[----:B------:R1:W-:Y:S04]  /*3b40*/  @P2 STG.E desc[UR8][R4.64+0x3800], R19 ;  /* 0x0038001304002986 */ /* 0x0003e8000c101908 */
[----:B------:R1:W-:Y:S04]  /*3b50*/  @P4 STG.E desc[UR8][R2.64+0x3c00], R13 ;  /* 0x003c000d02004986 */ /* 0x0003e8000c101908 */
[----:B0-----:R1:W-:Y:S04]  /*3b60*/  @P4 STG.E desc[UR8][R4.64+0x3c00], R9 ;  /* 0x003c000904004986 */ /* 0x0013e8000c101908 */
[----:B------:R1:W-:Y:S04]  /*3b70*/  @P3 STG.E desc[UR8][R2.64+0x4000], R39 ;  /* 0x0040002702003986 */ /* 0x0003e8000c101908 */
[----:B------:R1:W-:Y:S04]  /*3b80*/  @P3 STG.E desc[UR8][R4.64+0x4000], R21 ;  /* 0x0040001504003986 */ /* 0x0003e8000c101908 */
[----:B------:R1:W-:Y:S04]  /*3b90*/  @P5 STG.E desc[UR8][R2.64+0x4400], R15 ;  /* 0x0044000f02005986 */ /* 0x0003e8000c101908 */
[----:B------:R1:W-:Y:S01]  /*3ba0*/  @P5 STG.E desc[UR8][R4.64+0x4400], R23 ;  /* 0x0044001704005986 */ /* 0x0003e2000c101908 */
[----:B------:R-:W-:Y:S05]  /*3bb0*/  @!P0 EXIT ;  /* 0x000000000000894d */ /* 0x000fea0003800000 */
[----:B------:R-:W0:Y:S01]  /*3bc0*/  LDS R53, [R53+0x4800] ;  /* 0x0048000035357984 */ /* 0x000e220000000800 */
[----:B------:R-:W-:-:S05]  /*3bd0*/  LOP3.LUT R41, R41, 0x80000000, RZ, 0x3c, !PT ;  /* 0x8000000029297812 */ /* 0x000fca00078e3cff */
[----:B------:R-:W-:Y:S04]  /*3be0*/  STG.E desc[UR8][R2.64+0x4800], R41 ;  /* 0x0048002902007986 */ /* 0x000fe8000c101908 */
[----:B0-----:R-:W-:Y:S01]  /*3bf0*/  STG.E desc[UR8][R4.64+0x4800], R53 ;  /* 0x0048003504007986 */ /* 0x001fe2000c101908 */
[----:B------:R-:W-:Y:S05]  /*3c00*/  EXIT ;  /* 0x000000000000794d */ /* 0x000fea0003800000 */
.L_x_223:
        /* <DEDUP_REMOVED lines=15> */
.L_x_709:


//--------------------- .text._ZN3cub18CUB_300001_SM_10006detail10radix_sort29DeviceRadixSortOnesweepKernelINS1_5radix10policy_hubIixyE10Policy1000ELNS0_9SortOrderE1EixyiiNS1_21identity_decomposer_tEEEvPT5_SB_PT3_PKSC_PT1_PKSG_PT2_PKSK_T4_iiT6_ --------------------------
	.section	.text._ZN3cub18CUB_300001_SM_10006detail10radix_sort29DeviceRadixSortOnesweepKernelINS1_5radix10policy_hubIixyE10Policy1000ELNS0_9SortOrderE1EixyiiNS1_21identity_decomposer_tEEEvPT5_SB_PT3_PKSC_PT1_PKSG_PT2_PKSK_T4_iiT6_,"ax",@progbits
	.align	128
        .global         _ZN3cub18CUB_300001_SM_10006detail10radix_sort29DeviceRadixSortOnesweepKernelINS1_5radix10policy_hubIixyE10Policy1000ELNS0_9SortOrderE1EixyiiNS1_21identity_decomposer_tEEEvPT5_SB_PT3_PKSC_PT1_PKSG_PT2_PKSK_T4_iiT6_
        .type           _ZN3cub18CUB_300001_SM_10006detail10radix_sort29DeviceRadixSortOnesweepKernelINS1_5radix10policy_hubIixyE10Policy1000ELNS0_9SortOrderE1EixyiiNS1_21identity_decomposer_tEEEvPT5_SB_PT3_PKSC_PT1_PKSG_PT2_PKSK_T4_iiT6_,@function
        .size           _ZN3cub18CUB_300001_SM_10006detail10radix_sort29DeviceRadixSortOnesweepKernelINS1_5radix10policy_hubIixyE10Policy1000ELNS0_9SortOrderE1EixyiiNS1_21identity_decomposer_tEEEvPT5_SB_PT3_PKSC_PT1_PKSG_PT2_PKSK_T4_iiT6_,(.L_x_710 - _ZN3cub18CUB_300001_SM_10006detail10radix_sort29DeviceRadixSortOnesweepKernelINS1_5radix10policy_hubIixyE10Policy1000ELNS0_9SortOrderE1EixyiiNS1_21identity_decomposer_tEEEvPT5_SB_PT3_PKSC_PT1_PKSG_PT2_PKSK_T4_iiT6_)
        .other          _ZN3cub18CUB_300001_SM_10006detail10radix_sort29DeviceRadixSortOnesweepKernelINS1_5radix10policy_hubIixyE10Policy1000ELNS0_9SortOrderE1EixyiiNS1_21identity_decomposer_tEEEvPT5_SB_PT3_PKSC_PT1_PKSG_PT2_PKSK_T4_iiT6_,@"STO_CUDA_ENTRY STV_DEFAULT"
_ZN3cub18CUB_300001_SM_10006detail10radix_sort29DeviceRadixSortOnesweepKernelINS1_5radix10policy_hubIixyE10Policy1000ELNS0_9SortOrderE1EixyiiNS1_21identity_decomposer_tEEEvPT5_SB_PT3_PKSC_PT1_PKSG_PT2_PKSK_T4_iiT6_:
.text._ZN3cub18CUB_300001_SM_10006detail10radix_sort29DeviceRadixSortOnesweepKernelINS1_5radix10policy_hubIixyE10Policy1000ELNS0_9SortOrderE1EixyiiNS1_21identity_decomposer_tEEEvPT5_SB_PT3_PKSC_PT1_PKSG_PT2_PKSK_T4_iiT6_:
        /* <DEDUP_REMOVED lines=16> */
.L_x_225:
[----:B------:R-:W-:Y:S05]  /*0100*/  BSYNC.RECONVERGENT B0 ;  /* 0x0000000000007941 */ /* 0x000fea0003800200 */
.L_x_224:
[----:B------:R-:W-:Y:S01]  /*0110*/  BAR.SYNC.DEFER_BLOCKING 0x0 ;  /* 0x0000000000007b1d */ /* 0x000fe20000010000 */
[----:B------:R-:W-:-:S05]  /*0120*/  SHF.R.U32.HI R6, RZ, 0x5, R3 ;  /* 0x00000005ff067819 */ /* 0x000fca0000011603 */
        /* <DEDUP_REMOVED lines=8> */
[----:B------:R-:W0:Y:S01]  /*01b0*/  LDCU.64 UR4, c[0x0][0x3a8] ;  /* 0x00007500ff0477ac */ /* 0x000e220008000a00 */
[C---:B------:R-:W-:Y:S02]  /*01c0*/  LOP3.LUT R0, R3.reuse, 0x1f, RZ, 0xc0, !PT ;  /* 0x0000001f03007812 */ /* 0x040fe400078ec0ff */
[----:B------:R-:W-:-:S05]  /*01d0*/  LOP3.LUT R5, R3, 0x3e0, RZ, 0xc0, !PT ;  /* 0x000003e003057812 */ /* 0x000fca00078ec0ff */
[----:B------:R-:W-:-:S05]  /*01e0*/  IMAD R0, R5, 0xe, R0 ;  /* 0x0000000e05007824 */ /* 0x000fca00078e0200 */
[----:B------:R-:W-:-:S05]  /*01f0*/  IADD3 R7, P0, PT, R61, R0, RZ ;  /* 0x000000003d077210 */ /* 0x000fca0007f1e0ff */
[----:B------:R-:W-:Y:S01]  /*0200*/  IMAD.X R62, RZ, RZ, R62, P0 ;  /* 0x000000ffff3e7224 */ /* 0x000fe200000e063e */
        /* <DEDUP_REMOVED lines=17> */
.L_x_226:
[C---:B------:R-:W-:Y:S01]  /*0320*/  LOP3.LUT R0, R3.reuse, 0x1f, RZ, 0xc0, !PT ;  /* 0x0000001f03007812 */ /* 0x040fe200078ec0ff */
[----:B------:R-:W1:Y:S01]  /*0330*/  LDCU.64 UR6, c[0x0][0x3a8] ;  /* 0x00007500ff0677ac */ /* 0x000e620008000a00 */
[----:B------:R-:W-:Y:S01]  /*0340*/  LOP3.LUT R5, R3, 0x3e0, RZ, 0xc0, !PT ;  /* 0x000003e003057812 */ /* 0x000fe200078ec0ff */
[----:B------:R-:W-:Y:S01]  /*0350*/  IMAD.MOV.U32 R59, RZ, RZ, -0x80000000 ;  /* 0x80000000ff3b7424 */ /* 0x000fe200078e00ff */
[----:B------:R-:W-:-:S03]  /*0360*/  IADD3 R9, PT, PT, -R61, UR4, RZ ;  /* 0x000000043d097c10 */ /* 0x000fc6000fffe1ff */
[----:B------:R-:W-:-:S04]  /*0370*/  IMAD R0, R5, 0xe, R0 ;  /* 0x0000000e05007824 */ /* 0x000fc800078e0200 */
[C---:B------:R-:W-:Y:S01]  /*0380*/  VIADD R8, R0.reuse, 0x40 ;  /* 0x0000004000087836 */ /* 0x040fe20000000000 */
[----:B------:R-:W-:Y:S01]  /*0390*/  IADD3 R7, P1, PT, R61, R0, RZ ;  /* 0x000000003d077210 */ /* 0x000fe20007f3e0ff */
[C---:B0-----:R-:W-:Y:S01]  /*03a0*/  VIADD R4, R0.reuse, 0x20 ;  /* 0x0000002000047836 */ /* 0x041fe20000000000 */
[CC--:B------:R-:W-:Y:S01]  /*03b0*/  ISETP.GE.AND P0, PT, R0.reuse, R9.reuse, PT ;  /* 0x000000090000720c */ /* 0x0c0fe20003f06270 */
[----:B------:R-:W-:Y:S01]  /*03c0*/  VIADD R10, R0, 0x80 ;  /* 0x00000080000a7836 */ /* 0x000fe20000000000 */
[-C--:B------:R-:W-:Y:S01]  /*03d0*/  ISETP.GE.AND P3, PT, R8, R9.reuse, PT ;  /* 0x000000090800720c */ /* 0x080fe20003f66270 */
[----:B------:R-:W-:Y:S01]  /*03e0*/  VIADD R8, R0, 0x60 ;  /* 0x0000006000087836 */ /* 0x000fe20000000000 */
[-C--:B------:R-:W-:Y:S01]  /*03f0*/  ISETP.GE.AND P4, PT, R4, R9.reuse, PT ;  /* 0x000000090400720c */ /* 0x080fe20003f86270 */
[----:B------:R-:W-:Y:S01]  /*0400*/  IMAD.X R62, RZ, RZ, R62, P1 ;  /* 0x000000ffff3e7224 */ /* 0x000fe200008e063e */
[C---:B-1----:R-:W-:Y:S02]  /*0410*/  LEA R4, P1, R7.reuse, UR6, 0x2 ;  /* 0x0000000607047c11 */ /* 0x042fe4000f8210ff */
[-C--:B------:R-:W-:Y:S01]  /*0420*/  ISETP.GE.AND P6, PT, R8, R9.reuse, PT ;  /* 0x000000090800720c */ /* 0x080fe20003fc6270 */
[----:B------:R-:W-:Y:S01]  /*0430*/  VIADD R8, R0, 0xa0 ;  /* 0x000000a000087836 */ /* 0x000fe20000000000 */
[----:B------:R-:W-:Y:S01]  /*0440*/  LEA.HI.X R5, R7, UR7, R62, 0x2, P1 ;  /* 0x0000000707057c11 */ /* 0x000fe200088f143e */
[----:B------:R-:W-:Y:S01]  /*0450*/  IMAD.MOV.U32 R58, RZ, RZ, -0x80000000 ;  /* 0x80000000ff3a7424 */ /* 0x000fe200078e00ff */
[-C--:B------:R-:W-:Y:S01]  /*0460*/  ISETP.GE.AND P5, PT, R10, R9.reuse, PT ;  /* 0x000000090a00720c */ /* 0x080fe20003fa6270 */
[----:B------:R-:W-:Y:S01]  /*0470*/  VIADD R10, R0, 0xc0 ;  /* 0x000000c0000a7836 */ /* 0x000fe20000000000 */
[-C--:B------:R-:W-:Y:S01]  /*0480*/  ISETP.GE.AND P2, PT, R8, R9.reuse, PT ;  /* 0x000000090800720c */ /* 0x080fe20003f46270 */
[----:B------:R-:W-:Y:S01]  /*0490*/  VIADD R8, R0, 0xe0 ;  /* 0x000000e000087836 */ /* 0x000fe20000000000 */
[----:B------:R1:W5:Y:S01]  /*04a0*/  @!P0 LDG.E R59, desc[UR8][R4.64] ;  /* 0x00000008043b8981 */ /* 0x000362000c1e1900 */
[----:B------:R-:W-:Y:S01]  /*04b0*/  IMAD.MOV.U32 R55, RZ, RZ, -0x80000000 ;  /* 0x80000000ff377424 */ /* 0x000fe200078e00ff */
[----:B------:R-:W-:-:S02]  /*04c0*/  ISETP.GE.AND P1, PT, R10, R9, PT ;  /* 0x000000090a00720c */ /* 0x000fc40003f26270 */
[-C--:B------:R-:W-:Y:S01]  /*04d0*/  ISETP.GE.AND P0, PT, R8, R9.reuse, PT ;  /* 0x000000090800720c */ /* 0x080fe20003f06270 */
[----:B------:R-:W-:Y:S01]  /*04e0*/  VIADD R8, R0, 0x100 ;  /* 0x0000010000087836 */ /* 0x000fe20000000000 */
[----:B------:R1:W5:Y:S04]  /*04f0*/  @!P4 LDG.E R58, desc[UR8][R4.64+0x80] ;  /* 0x00008008043ac981 */ /* 0x000368000c1e1900 */
[-C--:B------:R-:W-:Y:S01]  /*0500*/  ISETP.GE.AND P4, PT, R8, R9.reuse, PT ;  /* 0x000000090800720c */ /* 0x080fe20003f86270 */
[----:B------:R-:W-:Y:S01]  /*0510*/  VIADD R8, R0, 0x140 ;  /* 0x0000014000087836 */ /* 0x000fe20000000000 */
[----:B------:R1:W5:Y:S01]  /*0520*/  @!P6 LDG.E R55, desc[UR8][R4.64+0x180] ;  /* 0x000180080437e981 */ /* 0x000362000c1e1900 */
[----:B------:R-:W-:Y:S02]  /*0530*/  IMAD.MOV.U32 R57, RZ, RZ, -0x80000000 ;  /* 0x80000000ff397424 */ /* 0x000fe400078e00ff */
[----:B------:R-:W-:Y:S01]  /*0540*/  IMAD.MOV.U32 R53, RZ, RZ, -0x80000000 ;  /* 0x80000000ff357424 */ /* 0x000fe200078e00ff */
[----:B------:R-:W-:Y:S01]  /*0550*/  ISETP.GE.AND P6, PT, R8, R9, PT ;  /* 0x000000090800720c */ /* 0x000fe20003fc6270 */
[----:B------:R-:W-:-:S02]  /*0560*/  VIADD R10, R0, 0x120 ;  /* 0x00000120000a7836 */ /* 0x000fc40000000000 */
[----:B------:R-:W-:Y:S01]  /*0570*/  VIADD R8, R0, 0x160 ;  /* 0x0000016000087836 */ /* 0x000fe20000000000 */
[----:B------:R1:W5:Y:S01]  /*0580*/  @!P3 LDG.E R57, desc[UR8][R4.64+0x100] ;  /* 0x000100080439b981 */ /* 0x000362000c1e1900 */
[----:B------:R-:W-:Y:S01]  /*0590*/  IMAD.MOV.U32 R51, RZ, RZ, -0x80000000 ;  /* 0x80000000ff337424 */ /* 0x000fe200078e00ff */
[-C--:B------:R-:W-:Y:S01]  /*05a0*/  ISETP.GE.AND P3, PT, R10, R9.reuse, PT ;  /* 0x000000090a00720c */ /* 0x080fe20003f66270 */
[----:B------:R-:W-:Y:S01]  /*05b0*/  IMAD.MOV.U32 R49, RZ, RZ, -0x80000000 ;  /* 0x80000000ff317424 */ /* 0x000fe200078e00ff */
[----:B------:R1:W5:Y:S01]  /*05c0*/  @!P5 LDG.E R53, desc[UR8][R4.64+0x200] ;  /* 0x000200080435d981 */ /* 0x000362000c1e1900 */
[-C--:B------:R-:W-:Y:S01]  /*05d0*/  ISETP.GE.AND P5, PT, R8, R9.reuse, PT ;  /* 0x000000090800720c */ /* 0x080fe20003fa6270 */
[C---:B------:R-:W-:Y:S02]  /*05e0*/  VIADD R10, R0.reuse, 0x180 ;  /* 0x00000180000a7836 */ /* 0x040fe40000000000 */
        /* <DEDUP_REMOVED lines=19> */
.L_x_227:
[----:B01----:R-:W-:Y:S01]  /*0720*/  VIMNMX R5, PT, PT, R34, 0xe0, !PT ;  /* 0x000000e022057848 */ /* 0x003fe20007fe0100 */
[----:B------:R-:W0:Y:S01]  /*0730*/  LDCU UR4, c[0x0][0x3c8] ;  /* 0x00007900ff0477ac */ /* 0x000e220008000800 */
[----:B------:R-:W-:Y:S01]  /*0740*/  BSSY.RECONVERGENT B0, `(.L_x_228) ;  /* 0x0000032000007945 */ /* 0x000fe20003800200 */
[----:B------:R-:W-:Y:S01]  /*0750*/  IMAD.SHL.U32 R6, R6, 0x400, RZ ;  /* 0x0000040006067824 */ /* 0x000fe200078e00ff */
[--C-:B------:R-:W-:Y:S01]  /*0760*/  IADD3 R5, PT, PT, R5, 0x1f, -R34.reuse ;  /* 0x0000001f05057810 */ /* 0x100fe20007ffe822 */
[----:B------:R-:W-:Y:S01]  /*0770*/  UMOV UR5, 0xffffffff ;  /* 0xffffffff00057882 */ /* 0x000fe20000000000 */
[----:B-----5:R-:W-:Y:S01]  /*0780*/  LOP3.LUT R32, R59, 0x7fffffff, RZ, 0x3c, !PT ;  /* 0x7fffffff3b207812 */ /* 0x020fe200078e3cff */
[----:B------:R-:W-:Y:S01]  /*0790*/  IMAD.MOV.U32 R4, RZ, RZ, R34 ;  /* 0x000000ffff047224 */ /* 0x000fe200078e0022 */
[C---:B------:R-:W-:Y:S02]  /*07a0*/  ISETP.GE.U32.AND P0, PT, R5.reuse, 0x1e0, PT ;  /* 0x000001e00500780c */ /* 0x040fe40003f06070 */
[----:B------:R-:W-:-:S02]  /*07b0*/  LEA.HI R5, R5, 0x1, RZ, 0x1b ;  /* 0x0000000105057811 */ /* 0x000fc400078fd8ff */
[----:B------:R-:W-:Y:S02]  /*07c0*/  LOP3.LUT R30, R58, 0x7fffffff, RZ, 0x3c, !PT ;  /* 0x7fffffff3a1e7812 */ /* 0x000fe400078e3cff */
[----:B------:R-:W-:Y:S02]  /*07d0*/  LOP3.LUT R9, R5, 0xf, RZ, 0xc0, !PT ;  /* 0x0000000f05097812 */ /* 0x000fe400078ec0ff */
[----:B------:R-:W-:Y:S02]  /*07e0*/  LOP3.LUT R29, R57, 0x7fffffff, RZ, 0x3c, !PT ;  /* 0x7fffffff391d7812 */ /* 0x000fe400078e3cff */
[----:B------:R-:W-:Y:S01]  /*07f0*/  LOP3.LUT R28, R55, 0x7fffffff, RZ, 0x3c, !PT ;  /* 0x7fffffff371c7812 */ /* 0x000fe200078e3cff */
[----:B0-----:R-:W-:Y:S01]  /*0800*/  USHF.L.U32 UR4, UR5, UR4, URZ ;  /* 0x0000000405047299 */ /* 0x001fe200080006ff */
[----:B------:R-:W-:Y:S02]  /*0810*/  LOP3.LUT R27, R53, 0x7fffffff, RZ, 0x3c, !PT ;  /* 0x7fffffff351b7812 */ /* 0x000fe400078e3cff */
[----:B------:R-:W-:-:S02]  /*0820*/  LOP3.LUT R26, R51, 0x7fffffff, RZ, 0x3c, !PT ;  /* 0x7fffffff331a7812 */ /* 0x000fc400078e3cff */
[----:B------:R-:W-:Y:S02]  /*0830*/  LOP3.LUT R25, R49, 0x7fffffff, RZ, 0x3c, !PT ;  /* 0x7fffffff31197812 */ /* 0x000fe400078e3cff */
[----:B------:R-:W-:Y:S02]  /*0840*/  LOP3.LUT R24, R47, 0x7fffffff, RZ, 0x3c, !PT ;  /* 0x7fffffff2f187812 */ /* 0x000fe400078e3cff */
[----:B------:R-:W-:Y:S02]  /*0850*/  ISETP.NE.AND P1, PT, R9, RZ, PT ;  /* 0x000000ff0900720c */ /* 0x000fe40003f25270 */
[----:B------:R-:W-:Y:S02]  /*0860*/  LOP3.LUT R23, R45, 0x7fffffff, RZ, 0x3c, !PT ;  /* 0x7fffffff2d177812 */ /* 0x000fe400078e3cff */
[----:B------:R-:W-:Y:S02]  /*0870*/  LOP3.LUT R22, R43, 0x7fffffff, RZ, 0x3c, !PT ;  /* 0x7fffffff2b167812 */ /* 0x000fe400078e3cff */
[----:B------:R-:W-:-:S02]  /*0880*/  LOP3.LUT R21, R41, 0x7fffffff, RZ, 0x3c, !PT ;  /* 0x7fffffff29157812 */ /* 0x000fc400078e3cff */
[----:B------:R-:W-:Y:S02]  /*0890*/  LOP3.LUT R20, R39, 0x7fffffff, RZ, 0x3c, !PT ;  /* 0x7fffffff27147812 */ /* 0x000fe400078e3cff */
[----:B------:R-:W-:Y:S01]  /*08a0*/  LOP3.LUT R19, R35, 0x7fffffff, RZ, 0x3c, !PT ;  /* 0x7fffffff23137812 */ /* 0x000fe200078e3cff */
[----:B------:R-:W-:Y:S06]  /*08b0*/  @!P0 BRA `(.L_x_229) ;  /* 0x0000000000688947 */ /* 0x000fec0003800000 */
[----:B------:R-:W-:Y:S01]  /*08c0*/  IMAD R10, R34, 0x4, R6 ;  /* 0x00000004220a7824 */ /* 0x000fe200078e0206 */
[----:B------:R-:W-:Y:S01]  /*08d0*/  LOP3.LUT R8, R5, 0xffffff0, RZ, 0xc0, !PT ;  /* 0x0ffffff005087812 */ /* 0x000fe200078ec0ff */
[----:B------:R-:W-:-:S03]  /*08e0*/  IMAD.MOV.U32 R4, RZ, RZ, R34 ;  /* 0x000000ffff047224 */ /* 0x000fc600078e0022 */
[----:B------:R-:W-:Y:S01]  /*08f0*/  IADD3 R10, PT, PT, R10, 0x400, R33 ;  /* 0x000004000a0a7810 */ /* 0x000fe20007ffe021 */
[----:B------:R-:W-:-:S07]  /*0900*/  IMAD.MOV R8, RZ, RZ, -R8 ;  /* 0x000000ffff087224 */ /* 0x000fce00078e0a08 */
.L_x_230:
        /* <DEDUP_REMOVED lines=21> */
.L_x_229:
[----:B------:R-:W-:Y:S05]  /*0a60*/  BSYNC.RECONVERGENT B0 ;  /* 0x0000000000007941 */ /* 0x000fea0003800200 */
.L_x_228:
[----:B------:R-:W-:Y:S01]  /*0a70*/  BSSY.RECONVERGENT B0, `(.L_x_231) ;  /* 0x0000027000007945 */ /* 0x000fe20003800200 */
[----:B------:R-:W-:Y:S01]  /*0a80*/  LOP3.LUT R18, R60, 0x7fffffff, RZ, 0x3c, !PT ;  /* 0x7fffffff3c127812 */ /* 0x000fe200078e3cff */
[----:B------:R-:W-:Y:S02]  /*0a90*/  IMAD.IADD R37, R33, 0x1, R6 ;  /* 0x0000000121257824 */ /* 0x000fe400078e0206 */
        /* <DEDUP_REMOVED lines=16> */
.L_x_234:
[----:B------:R-:W-:Y:S05]  /*0ba0*/  BSYNC.RECONVERGENT B1 ;  /* 0x0000000000017941 */ /* 0x000fea0003800200 */
.L_x_233:
        /* <DEDUP_REMOVED lines=14> */
.L_x_235:
[----:B------:R-:W-:Y:S01]  /*0c90*/  VIADD R5, R5, 0x1 ;  /* 0x0000000105057836 */ /* 0x000fe20000000000 */
[----:B------:R0:W-:Y:S04]  /*0ca0*/  STS [R6], RZ ;  /* 0x000000ff06007388 */ /* 0x0001e80000000800 */
[----:B------:R-:W-:Y:S01]  /*0cb0*/  ISETP.NE.AND P0, PT, R5, RZ, PT ;  /* 0x000000ff0500720c */ /* 0x000fe20003f05270 */
[----:B0-----:R-:W-:-:S12]  /*0cc0*/  VIADD R6, R6, 0x80 ;  /* 0x0000008006067836 */ /* 0x001fd80000000000 */
[----:B------:R-:W-:Y:S05]  /*0cd0*/  @P0 BRA `(.L_x_235) ;  /* 0xfffffffc00ec0947 */ /* 0x000fea000383ffff */
.L_x_232:
[----:B------:R-:W-:Y:S05]  /*0ce0*/  BSYNC.RECONVERGENT B0 ;  /* 0x0000000000007941 */ /* 0x000fea0003800200 */
.L_x_231:
[----:B------:R-:W2:Y:S01]  /*0cf0*/  LDCU UR5, c[0x0][0x3c4] ;  /* 0x00007880ff0577ac */ /* 0x000ea20008000800 */
[C---:B------:R-:W-:Y:S01]  /*0d00*/  ISETP.GT.U32.AND P2, PT, R3.reuse, 0xff, PT ;  /* 0x000000ff0300780c */ /* 0x040fe20003f44070 */
[----:B------:R-:W-:Y:S01]  /*0d10*/  BSSY.RECONVERGENT B0, `(.L_x_236) ;  /* 0x0000063000007945 */ /* 0x000fe20003800200 */
[----:B------:R-:W-:Y:S02]  /*0d20*/  IMAD R17, R3, 0x4, R33 ;  /* 0x0000000403117824 */ /* 0x000fe400078e0221 */
[----:B------:R-:W-:Y:S01]  /*0d30*/  P2R R64, PR, RZ, 0x4 ;  /* 0x00000004ff407803 */ /* 0x000fe20000000000 */
[----:B------:R-:W-:Y:S01]  /*0d40*/  IMAD.MOV.U32 R16, RZ, RZ, RZ ;  /* 0x000000ffff107224 */ /* 0x000fe200078e00ff */
[----:B--2---:R-:W-:Y:S02]  /*0d50*/  SHF.R.U32.HI R56, RZ, UR5, R32 ;  /* 0x00000005ff387c19 */ /* 0x004fe40008011620 */
[----:B------:R-:W-:Y:S02]  /*0d60*/  SHF.R.U32.HI R54, RZ, UR5, R30 ;  /* 0x00000005ff367c19 */ /* 0x000fe4000801161e */
[----:B------:R-:W-:-:S02]  /*0d70*/  SHF.R.U32.HI R52, RZ, UR5, R29 ;  /* 0x00000005ff347c19 */ /* 0x000fc4000801161d */
[----:B------:R-:W-:Y:S02]  /*0d80*/  SHF.R.U32.HI R50, RZ, UR5, R28 ;  /* 0x00000005ff327c19 */ /* 0x000fe4000801161c */
[----:B------:R-:W-:Y:S02]  /*0d90*/  LOP3.LUT R56, R56, UR4, RZ, 0x30, !PT ;  /* 0x0000000438387c12 */ /* 0x000fe4000f8e30ff */
[----:B------:R-:W-:Y:S02]  /*0da0*/  LOP3.LUT R54, R54, UR4, RZ, 0x30, !PT ;  /* 0x0000000436367c12 */ /* 0x000fe4000f8e30ff */
[----:B------:R-:W-:Y:S01]  /*0db0*/  LOP3.LUT R52, R52, UR4, RZ, 0x30, !PT ;  /* 0x0000000434347c12 */ /* 0x000fe2000f8e30ff */
[--C-:B------:R-:W-:Y:S01]  /*0dc0*/  IMAD R4, R56, 0x4, R37.reuse ;  /* 0x0000000438047824 */ /* 0x100fe200078e0225 */
[----:B------:R-:W-:Y:S01]  /*0dd0*/  LOP3.LUT R50, R50, UR4, RZ, 0x30, !PT ;  /* 0x0000000432327c12 */ /* 0x000fe2000f8e30ff */
[----:B------:R-:W-:Y:S01]  /*0de0*/  IMAD R5, R54, 0x4, R37 ;  /* 0x0000000436057824 */ /* 0x000fe200078e0225 */
[----:B------:R-:W-:Y:S01]  /*0df0*/  SHF.R.U32.HI R48, RZ, UR5, R27 ;  /* 0x00000005ff307c19 */ /* 0x000fe2000801161b */
[--C-:B------:R-:W-:Y:S01]  /*0e00*/  IMAD R6, R52, 0x4, R37.reuse ;  /* 0x0000000434067824 */ /* 0x100fe200078e0225 */
[----:B------:R-:W-:Y:S01]  /*0e10*/  SHF.R.U32.HI R46, RZ, UR5, R26 ;  /* 0x00000005ff2e7c19 */ /* 0x000fe2000801161a */
[----:B01----:R-:W-:Y:S01]  /*0e20*/  IMAD R8, R50, 0x4, R37 ;  /* 0x0000000432087824 */ /* 0x003fe200078e0225 */
[----:B------:R-:W-:Y:S01]  /*0e30*/  SHF.R.U32.HI R44, RZ, UR5, R25 ;  /* 0x00000005ff2c7c19 */ /* 0x000fe20008011619 */
[----:B------:R-:W-:Y:S01]  /*0e40*/  NOP ;  /* 0x0000000000007918 */ /* 0x000fe20000000000 */
[----:B------:R-:W-:Y:S01]  /*0e50*/  SHF.R.U32.HI R42, RZ, UR5, R24 ;  /* 0x00000005ff2a7c19 */ /* 0x000fe20008011618 */
[----:B------:R-:W-:Y:S01]  /*0e60*/  ATOMS.POPC.INC.32 RZ, [R4+URZ] ;  /* 0x0000000004ff7f8c */ /* 0x000fe2000d8000ff */
[----:B------:R-:W-:-:S02]  /*0e70*/  LOP3.LUT R48, R48, UR4, RZ, 0x30, !PT ;  /* 0x0000000430307c12 */ /* 0x000fc4000f8e30ff */
[----:B------:R-:W-:Y:S01]  /*0e80*/  SHF.R.U32.HI R40, RZ, UR5, R23 ;  /* 0x00000005ff287c19 */ /* 0x000fe20008011617 */
[----:B------:R0:W-:Y:S01]  /*0e90*/  ATOMS.POPC.INC.32 RZ, [R5+URZ] ;  /* 0x0000000005ff7f8c */ /* 0x0001e2000d8000ff */
[----:B------:R-:W-:Y:S01]  /*0ea0*/  LOP3.LUT R46, R46, UR4, RZ, 0x30, !PT ;  /* 0x000000042e2e7c12 */ /* 0x000fe2000f8e30ff */
[----:B------:R-:W-:Y:S01]  /*0eb0*/  IMAD R9, R48, 0x4, R37 ;  /* 0x0000000430097824 */ /* 0x000fe200078e0225 */
[----:B------:R-:W-:Y:S01]  /*0ec0*/  LOP3.LUT R44, R44, UR4, RZ, 0x30, !PT ;  /* 0x000000042c2c7c12 */ /* 0x000fe2000f8e30ff */
[----:B------:R1:W-:Y:S01]  /*0ed0*/  ATOMS.POPC.INC.32 RZ, [R6+URZ] ;  /* 0x0000000006ff7f8c */ /* 0x0003e2000d8000ff */
[----:B------:R-:W-:Y:S02]  /*0ee0*/  SHF.R.U32.HI R38, RZ, UR5, R22 ;  /* 0x00000005ff267c19 */ /* 0x000fe40008011616 */
[----:B------:R-:W-:Y:S01]  /*0ef0*/  LOP3.LUT R42, R42, UR4, RZ, 0x30, !PT ;  /* 0x000000042a2a7c12 */ /* 0x000fe2000f8e30ff */
[----:B0-----:R-:W0:Y:S01]  /*0f00*/  LDC.64 R4, c[0x0][0x380] ;  /* 0x0000e000ff047b82 */ /* 0x001e220000000a00 */
[----:B------:R-:W-:Y:S01]  /*0f10*/  SHF.R.U32.HI R36, RZ, UR5, R21 ;  /* 0x00000005ff247c19 */ /* 0x000fe20008011615 */
[----:B------:R2:W-:Y:S01]  /*0f20*/  ATOMS.POPC.INC.32 RZ, [R8+URZ] ;  /* 0x0000000008ff7f8c */ /* 0x0005e2000d8000ff */
[----:B------:R-:W-:Y:S01]  /*0f30*/  LOP3.LUT R40, R40, UR4, RZ, 0x30, !PT ;  /* 0x0000000428287c12 */ /* 0x000fe2000f8e30ff */
[--C-:B-1----:R-:W-:Y:S01]  /*0f40*/  IMAD R6, R46, 0x4, R37.reuse ;  /* 0x000000042e067824 */ /* 0x102fe200078e0225 */
[----:B------:R-:W-:Y:S01]  /*0f50*/  SHF.R.U32.HI R15, RZ, UR5, R20 ;  /* 0x00000005ff0f7c19 */ /* 0x000fe20008011614 */
[----:B------:R-:W-:Y:S01]  /*0f60*/  IMAD R10, R42, 0x4, R37 ;  /* 0x000000042a0a7824 */ /* 0x000fe200078e0225 */
[----:B------:R-:W-:Y:S01]  /*0f70*/  SHF.R.U32.HI R14, RZ, UR5, R19 ;  /* 0x00000005ff0e7c19 */ /* 0x000fe20008011613 */
[----:B------:R1:W-:Y:S01]  /*0f80*/  ATOMS.POPC.INC.32 RZ, [R9+URZ] ;  /* 0x0000000009ff7f8c */ /* 0x0003e2000d8000ff */
[----:B------:R-:W-:Y:S01]  /*0f90*/  SHF.R.U32.HI R12, RZ, UR5, R18 ;  /* 0x00000005ff0c7c19 */ /* 0x000fe20008011612 */
[--C-:B--2---:R-:W-:Y:S01]  /*0fa0*/  IMAD R8, R44, 0x4, R37.reuse ;  /* 0x000000042c087824 */ /* 0x104fe200078e0225 */
[----:B------:R-:W-:Y:S01]  /*0fb0*/  LOP3.LUT R38, R38, UR4, RZ, 0x30, !PT ;  /* 0x0000000426267c12 */ /* 0x000fe2000f8e30ff */
[----:B------:R-:W-:Y:S01]  /*0fc0*/  IMAD R11, R40, 0x4, R37 ;  /* 0x00000004280b7824 */ /* 0x000fe200078e0225 */
[----:B------:R-:W-:Y:S01]  /*0fd0*/  LOP3.LUT R36, R36, UR4, RZ, 0x30, !PT ;  /* 0x0000000424247c12 */ /* 0x000fe2000f8e30ff */
[----:B------:R2:W-:Y:S01]  /*0fe0*/  ATOMS.POPC.INC.32 RZ, [R6+URZ] ;  /* 0x0000000006ff7f8c */ /* 0x0005e2000d8000ff */
[----:B------:R-:W-:-:S02]  /*0ff0*/  LOP3.LUT R15, R15, UR4, RZ, 0x30, !PT ;  /* 0x000000040f0f7c12 */ /* 0x000fc4000f8e30ff */
[----:B------:R-:W-:Y:S01]  /*1000*/  LOP3.LUT R14, R14, UR4, RZ, 0x30, !PT ;  /* 0x000000040e0e7c12 */ /* 0x000fe2000f8e30ff */
[----:B------:R3:W-:Y:S01]  /*1010*/  ATOMS.POPC.INC.32 RZ, [R8+URZ] ;  /* 0x0000000008ff7f8c */ /* 0x0007e2000d8000ff */
[----:B------:R-:W-:Y:S01]  /*1020*/  LOP3.LUT R12, R12, UR4, RZ, 0x30, !PT ;  /* 0x000000040c0c7c12 */ /* 0x000fe2000f8e30ff */
[--C-:B-1----:R-:W-:Y:S02]  /*1030*/  IMAD R9, R15, 0x4, R37.reuse ;  /* 0x000000040f097824 */ /* 0x102fe400078e0225 */
[--C-:B--2---:R-:W-:Y:S01]  /*1040*/  IMAD R6, R38, 0x4, R37.reuse ;  /* 0x0000000426067824 */ /* 0x104fe200078e0225 */
[----:B------:R1:W-:Y:S01]  /*1050*/  ATOMS.POPC.INC.32 RZ, [R10+URZ] ;  /* 0x000000000aff7f8c */ /* 0x0003e2000d8000ff */
[----:B---3--:R-:W-:-:S03]  /*1060*/  IMAD R8, R36, 0x4, R37 ;  /* 0x0000000424087824 */ /* 0x008fc600078e0225 */
[----:B------:R2:W-:Y:S01]  /*1070*/  ATOMS.POPC.INC.32 RZ, [R11+URZ] ;  /* 0x000000000bff7f8c */ /* 0x0005e2000d8000ff */
[----:B-1----:R-:W-:-:S03]  /*1080*/  IMAD R10, R14, 0x4, R37 ;  /* 0x000000040e0a7824 */ /* 0x002fc600078e0225 */
[----:B------:R1:W-:Y:S01]  /*1090*/  ATOMS.POPC.INC.32 RZ, [R6+URZ] ;  /* 0x0000000006ff7f8c */ /* 0x0003e2000d8000ff */
[----:B--2---:R-:W-:-:S03]  /*10a0*/  IMAD R11, R12, 0x4, R37 ;  /* 0x000000040c0b7824 */ /* 0x004fc600078e0225 */
[----:B------:R1:W-:Y:S04]  /*10b0*/  ATOMS.POPC.INC.32 RZ, [R8+URZ] ;  /* 0x0000000008ff7f8c */ /* 0x0003e8000d8000ff */
[----:B------:R1:W-:Y:S04]  /*10c0*/  ATOMS.POPC.INC.32 RZ, [R9+URZ] ;  /* 0x0000000009ff7f8c */ /* 0x0003e8000d8000ff */
[----:B------:R1:W-:Y:S04]  /*10d0*/  ATOMS.POPC.INC.32 RZ, [R10+URZ] ;  /* 0x000000000aff7f8c */ /* 0x0003e8000d8000ff */
[----:B------:R1:W-:Y:S01]  /*10e0*/  ATOMS.POPC.INC.32 RZ, [R11+URZ] ;  /* 0x000000000bff7f8c */ /* 0x0003e2000d8000ff */
[----:B------:R-:W-:Y:S06]  /*10f0*/  BAR.SYNC.DEFER_BLOCKING 0x0 ;  /* 0x0000000000007b1d */ /* 0x000fec0000010000 */
[----:B0-----:R-:W-:Y:S05]  /*1100*/  @P2 BRA `(.L_x_237) ;  /* 0x00000000008c2947 */ /* 0x001fea0003800000 */
[----:B-1----:R-:W0:Y:S04]  /*1110*/  LDS R6, [R17] ;  /* 0x0000000011067984 */ /* 0x002e280000000800 */
[----:B------:R-:W1:Y:S04]  /*1120*/  LDS R9, [R17+0x400] ;  /* 0x0004000011097984 */ /* 0x000e680000000800 */
[----:B------:R-:W2:Y:S04]  /*1130*/  LDS R11, [R17+0x800] ;  /* 0x00080000110b7984 */ /* 0x000ea80000000800 */
[----:B------:R-:W3:Y:S04]  /*1140*/  LDS R63, [R17+0xc00] ;  /* 0x000c0000113f7984 */ /* 0x000ee80000000800 */
[----:B------:R-:W4:Y:S04]  /*1150*/  LDS R65, [R17+0x1000] ;  /* 0x0010000011417984 */ /* 0x000f280000000800 */
[----:B------:R-:W5:Y:S04]  /*1160*/  LDS R67, [R17+0x1400] ;  /* 0x0014000011437984 */ /* 0x000f680000000800 */
[----:B------:R-:W-:Y:S04]  /*1170*/  LDS R69, [R17+0x1c00] ;  /* 0x001c000011457984 */ /* 0x000fe80000000800 */
[----:B------:R-:W-:Y:S04]  /*1180*/  LDS R71, [R17+0x2000] ;  /* 0x0020000011477984 */ /* 0x000fe80000000800 */
[----:B------:R-:W-:Y:S04]  /*1190*/  LDS R73, [R17+0x2400] ;  /* 0x0024000011497984 */ /* 0x000fe80000000800 */
[----:B------:R-:W-:Y:S04]  /*11a0*/  LDS R75, [R17+0x2800] ;  /* 0x00280000114b7984 */ /* 0x000fe80000000800 */
[----:B0-----:R5:W-:Y:S01]  /*11b0*/  STS [R17+0x400], R6 ;  /* 0x0004000611007388 */ /* 0x001be20000000800 */
[----:B-1----:R-:W-:-:S03]  /*11c0*/  IMAD.IADD R8, R6, 0x1, R9 ;  /* 0x0000000106087824 */ /* 0x002fc600078e0209 */
[----:B------:R-:W-:Y:S01]  /*11d0*/  STS [R17], RZ ;  /* 0x000000ff11007388 */ /* 0x000fe20000000800 */
[----:B--2---:R-:W-:-:S03]  /*11e0*/  IMAD.IADD R10, R8, 0x1, R11 ;  /* 0x00000001080a7824 */ /* 0x004fc600078e020b */
[----:B------:R-:W0:Y:S01]  /*11f0*/  LDS R9, [R17+0x1800] ;  /* 0x0018000011097984 */ /* 0x000e220000000800 */
[----:B---3--:R-:W-:-:S03]  /*1200*/  IMAD.IADD R16, R10, 0x1, R63 ;  /* 0x000000010a107824 */ /* 0x008fc600078e023f */
[----:B------:R-:W1:Y:S01]  /*1210*/  LDS R11, [R17+0x2c00] ;  /* 0x002c0000110b7984 */ /* 0x000e620000000800 */
[----:B----4-:R-:W-:-:S03]  /*1220*/  IMAD.IADD R66, R16, 0x1, R65 ;  /* 0x0000000110427824 */ /* 0x010fc600078e0241 */
[----:B------:R2:W-:Y:S01]  /*1230*/  STS [R17+0x800], R8 ;  /* 0x0008000811007388 */ /* 0x0005e20000000800 */
[----:B-----5:R-:W-:-:S03]  /*1240*/  IMAD.IADD R6, R66, 0x1, R67 ;  /* 0x0000000142067824 */ /* 0x020fc600078e0243 */
[----:B------:R3:W-:Y:S04]  /*1250*/  STS [R17+0xc00], R10 ;  /* 0x000c000a11007388 */ /* 0x0007e80000000800 */
[----:B------:R-:W-:Y:S04]  /*1260*/  STS [R17+0x1400], R66 ;  /* 0x0014004211007388 */ /* 0x000fe80000000800 */
[----:B------:R-:W-:Y:S04]  /*1270*/  STS [R17+0x1800], R6 ;  /* 0x0018000611007388 */ /* 0x000fe80000000800 */
[----:B------:R1:W-:Y:S01]  /*1280*/  STS [R17+0x1000], R16 ;  /* 0x0010001011007388 */ /* 0x0003e20000000800 */
[----:B0-----:R-:W-:-:S04]  /*1290*/  IMAD.IADD R68, R6, 0x1, R9 ;  /* 0x0000000106447824 */ /* 0x001fc800078e0209 */
[----:B------:R-:W-:Y:S01]  /*12a0*/  IMAD.IADD R70, R68, 0x1, R69 ;  /* 0x0000000144467824 */ /* 0x000fe200078e0245 */
[----:B------:R0:W-:Y:S03]  /*12b0*/  STS [R17+0x1c00], R68 ;  /* 0x001c004411007388 */ /* 0x0001e60000000800 */
[----:B------:R-:W-:Y:S01]  /*12c0*/  IMAD.IADD R72, R70, 0x1, R71 ;  /* 0x0000000146487824 */ /* 0x000fe200078e0247 */
[----:B------:R0:W-:Y:S03]  /*12d0*/  STS [R17+0x2000], R70 ;  /* 0x0020004611007388 */ /* 0x0001e60000000800 */
[----:B--2---:R-:W-:Y:S01]  /*12e0*/  IMAD.IADD R8, R72, 0x1, R73 ;  /* 0x0000000148087824 */ /* 0x004fe200078e0249 */
[----:B------:R0:W-:Y:S03]  /*12f0*/  STS [R17+0x2400], R72 ;  /* 0x0024004811007388 */ /* 0x0001e60000000800 */
[----:B---3--:R-:W-:Y:S01]  /*1300*/  IMAD.IADD R10, R8, 0x1, R75 ;  /* 0x00000001080a7824 */ /* 0x008fe200078e024b */
[----:B------:R0:W-:Y:S03]  /*1310*/  STS [R17+0x2800], R8 ;  /* 0x0028000811007388 */ /* 0x0001e60000000800 */
[----:B-1----:R-:W-:Y:S01]  /*1320*/  IMAD.IADD R16, R10, 0x1, R11 ;  /* 0x000000010a107824 */ /* 0x002fe200078e020b */
[----:B------:R0:W-:Y:S06]  /*1330*/  STS [R17+0x2c00], R10 ;  /* 0x002c000a11007388 */ /* 0x0001ec0000000800 */
.L_x_237:
[----:B------:R-:W-:Y:S05]  /*1340*/  BSYNC.RECONVERGENT B0 ;  /* 0x0000000000007941 */ /* 0x000fea0003800200 */
.L_x_236:
[C---:B------:R-:W-:Y:S01]  /*1350*/  ISETP.NE.AND P0, PT, R16.reuse, 0x1500, PT ;  /* 0x000015001000780c */ /* 0x040fe20003f05270 */
[----:B-1----:R-:W-:Y:S01]  /*1360*/  IMAD R11, R13, 0x100, R3 ;  /* 0x000001000d0b7824 */ /* 0x002fe200078e0203 */
[----:B------:R-:W-:Y:S01]  /*1370*/  @!P2 LOP3.LUT R63, R16, 0x40000000, RZ, 0xfc, !PT ;  /* 0x40000000103fa812 */ /* 0x000fe200078efcff */
[----:B------:R-:W1:Y:S01]  /*1380*/  LDCU.64 UR6, c[0x0][0x3b8] ;  /* 0x00007700ff0677ac */ /* 0x000e620008000a00 */
[----:B------:R-:W-:Y:S01]  /*1390*/  ISETP.LT.U32.AND P0, PT, R3, 0x100, !P0 ;  /* 0x000001000300780c */ /* 0x000fe20004701070 */
[----:B------:R-:W-:Y:S01]  /*13a0*/  IMAD.WIDE R4, R11, 0x4, R4 ;  /* 0x000000040b047825 */ /* 0x000fe200078e0204 */
[----:B0-----:R-:W0:Y:S04]  /*13b0*/  LDC.64 R8, c[0x0][0x390] ;  /* 0x0000e400ff087b82 */ /* 0x001e280000000a00 */
[----:B------:R2:W-:Y:S04]  /*13c0*/  @!P2 STG.E.STRONG.SYS desc[UR8][R4.64], R63 ;  /* 0x0000003f0400a986 */ /* 0x0005e8000c115908 */
[----:B------:R-:W3:Y:S08]  /*13d0*/  LDC.64 R10, c[0x0][0x398] ;  /* 0x0000e600ff0a7b82 */ /* 0x000ef00000000a00 */
[----:B------:R-:W-:Y:S06]  /*13e0*/  BAR.RED.OR.DEFER_BLOCKING 0x0, P0 ;  /* 0x0000000000007b1d */ /* 0x000fec0000014800 */
[----:B------:R-:W4:Y:S01]  /*13f0*/  B2R.RESULT RZ, P0 ;  /* 0x0000000000ff731c */ /* 0x000f220000004000 */
[----:B-1----:R-:W-:-:S04]  /*1400*/  LEA R6, P1, R7, UR6, 0x3 ;  /* 0x0000000607067c11 */ /* 0x002fc8000f8218ff */
[----:B------:R-:W-:Y:S01]  /*1410*/  LEA.HI.X R7, R7, UR7, R62, 0x3, P1 ;  /* 0x0000000707077c11 */ /* 0x000fe200088f1c3e */
[----:B0-----:R-:W-:-:S04]  /*1420*/  IMAD.WIDE.U32 R8, R3, 0x8, R8 ;  /* 0x0000000803087825 */ /* 0x001fc800078e0008 */
[----:B---3--:R-:W-:Y:S01]  /*1430*/  IMAD.WIDE.U32 R10, R3, 0x8, R10 ;  /* 0x00000008030a7825 */ /* 0x008fe200078e000a */
[----:B--2-4-:R-:W-:Y:S06]  /*1440*/  @!P0 BRA `(.L_x_238) ;  /* 0x0000001000048947 */ /* 0x014fec0003800000 */
[C---:B------:R-:W-:Y:S01]  /*1450*/  ISETP.GT.U32.AND P0, PT, R3.reuse, R56, PT ;  /* 0x000000380300720c */ /* 0x040fe20003f04070 */
[----:B------:R-:W-:Y:S01]  /*1460*/  BSSY B1, `(.L_x_239) ;  /* 0x000002c000017945 */ /* 0x000fe20003800000 */
[----:B------:R-:W-:Y:S02]  /*1470*/  IMAD R33, R3, 0x8, R33 ;  /* 0x0000000803217824 */ /* 0x000fe400078e0221 */
[----:B------:R-:W-:Y:S01]  /*1480*/  SEL R19, RZ, 0x1500, !P0 ;  /* 0x00001500ff137807 */ /* 0x000fe20004000000 */
[----:B------:R-:W-:Y:S08]  /*1490*/  @P2 BRA `(.L_x_240) ;  /* 0x0000000000a02947 */ /* 0x000ff00003800000 */
[----:B------:R-:W2:Y:S01]  /*14a0*/  LDG.E.64 R10, desc[UR8][R10.64] ;  /* 0x000000080a0a7981 */ /* 0x000ea2000c1e1b00 */
[----:B------:R-:W-:Y:S01]  /*14b0*/  IMAD.MOV.U32 R17, RZ, RZ, R16 ;  /* 0x000000ffff117224 */ /* 0x000fe200078e0010 */
[----:B--2---:R-:W-:-:S04]  /*14c0*/  IADD3 R14, P0, PT, -R19, R10, RZ ;  /* 0x0000000a130e7210 */ /* 0x004fc80007f1e1ff */
[----:B------:R-:W-:Y:S02]  /*14d0*/  IADD3.X R15, PT, PT, R11, -0x1, RZ, P0, !PT ;  /* 0xffffffff0b0f7810 */ /* 0x000fe400007fe4ff */
[----:B------:R-:W-:-:S03]  /*14e0*/  ISETP.GE.AND P0, PT, R13, 0x1, PT ;  /* 0x000000010d00780c */ /* 0x000fc60003f06270 */
[----:B------:R0:W-:Y:S10]  /*14f0*/  STS.64 [R33+0xa800], R14 ;  /* 0x00a8000e21007388 */ /* 0x0001f40000000a00 */
[----:B------:R-:W-:Y:S05]  /*1500*/  @!P0 BRA `(.L_x_241) ;  /* 0x00000000006c8947 */ /* 0x000fea0003800000 */
[----:B------:R-:W-:Y:S01]  /*1510*/  BSSY B0, `(.L_x_242) ;  /* 0x0000019000007945 */ /* 0x000fe20003800000 */
[----:B------:R-:W-:Y:S02]  /*1520*/  IMAD.MOV.U32 R12, RZ, RZ, -0x1 ;  /* 0xffffffffff0c7424 */ /* 0x000fe400078e00ff */
[----:B0-----:R-:W-:Y:S02]  /*1530*/  IMAD.MOV.U32 R14, RZ, RZ, R13 ;  /* 0x000000ffff0e7224 */ /* 0x001fe400078e000d */
[----:B------:R-:W-:-:S07]  /*1540*/  IMAD.MOV.U32 R17, RZ, RZ, R16 ;  /* 0x000000ffff117224 */ /* 0x000fce00078e0010 */
.L_x_246:
[----:B------:R-:W0:Y:S01]  /*1550*/  LDC.64 R10, c[0x0][0x380] ;  /* 0x0000e000ff0a7b82 */ /* 0x000e220000000a00 */
[----:B------:R-:W-:Y:S01]  /*1560*/  VIADD R21, R14, 0xffffffff ;  /* 0xffffffff0e157836 */ /* 0x000fe20000000000 */
[----:B------:R-:W-:Y:S03]  /*1570*/  BSSY B2, `(.L_x_243) ;  /* 0x0000008000027945 */ /* 0x000fe60003800000 */
[----:B------:R-:W-:-:S04]  /*1580*/  IMAD R15, R21, 0x100, R3 ;  /* 0x00000100150f7824 */ /* 0x000fc800078e0203 */
[----:B0-----:R-:W-:-:S07]  /*1590*/  IMAD.WIDE R10, R15, 0x4, R10 ;  /* 0x000000040f0a7825 */ /* 0x001fce00078e020a */
.L_x_244:
[----:B------:R-:W-:Y:S05]  /*15a0*/  YIELD ;  /* 0x0000000000007946 */ /* 0x000fea0003800000 */
[----:B------:R0:W-:Y:S06]  /*15b0*/  MEMBAR.SC.CTA ;  /* 0x0000000000007992 */ /* 0x0001ec0000000000 */
[----:B0-----:R-:W2:Y:S02]  /*15c0*/  LDG.E.STRONG.SYS R15, desc[UR8][R10.64] ;  /* 0x000000080a0f7981 */ /* 0x001ea4000c1f5900 */
[----:B--2---:R-:W-:-:S13]  /*15d0*/  ISETP.NE.AND P0, PT, R15, RZ, PT ;  /* 0x000000ff0f00720c */ /* 0x004fda0003f05270 */
[----:B------:R-:W-:Y:S05]  /*15e0*/  @!P0 BRA `(.L_x_244) ;  /* 0xfffffffc00ec8947 */ /* 0x000fea000383ffff */
[----:B------:R-:W-:Y:S05]  /*15f0*/  BSYNC B2 ;  /* 0x0000000000027941 */ /* 0x000fea0003800000 */
.L_x_243:
[----:B------:R-:W-:Y:S01]  /*1600*/  BSSY.RECONVERGENT B2, `(.L_x_245) ;  /* 0x0000006000027945 */ /* 0x000fe20003800200 */
[C---:B------:R-:W-:Y:S02]  /*1610*/  ISETP.GT.AND P0, PT, R15.reuse, -0x1, PT ;  /* 0xffffffff0f00780c */ /* 0x040fe40003f04270 */
[----:B------:R-:W-:Y:S01]  /*1620*/  LOP3.LUT R10, R15, 0x3fffffff, RZ, 0xc0, !PT ;  /* 0x3fffffff0f0a7812 */ /* 0x000fe200078ec0ff */
[----:B------:R-:W-:Y:S05]  /*1630*/  WARPSYNC.EXCLUSIVE R12 ;  /* 0x000000000c007348 */ /* 0x000fea0003a00000 */
[----:B------:R-:W-:-:S05]  /*1640*/  IMAD.IADD R17, R10, 0x1, R17 ;  /* 0x000000010a117824 */ /* 0x000fca00078e0211 */
[----:B------:R-:W-:-:S07]  /*1650*/  VOTE.ANY R12, PT, P0 ;  /* 0x00000000000c7806 */ /* 0x000fce00000e0100 */
[----:B------:R-:W-:Y:S05]  /*1660*/  BSYNC.RECONVERGENT B2 ;  /* 0x0000000000027941 */ /* 0x000fea0003800200 */
.L_x_245:
[----:B------:R-:W-:Y:S01]  /*1670*/  ISETP.GT.U32.AND P1, PT, R14, 0x1, PT ;  /* 0x000000010e00780c */ /* 0x000fe20003f24070 */
[----:B------:R-:W-:-:S12]  /*1680*/  IMAD.MOV.U32 R14, RZ, RZ, R21 ;  /* 0x000000ffff0e7224 */ /* 0x000fd800078e0015 */
[----:B------:R-:W-:Y:S05]  /*1690*/  @P0 BRA P1, `(.L_x_246) ;  /* 0xfffffffc00ac0947 */ /* 0x000fea000083ffff */
[----:B------:R-:W-:Y:S05]  /*16a0*/  BSYNC B0 ;  /* 0x0000000000007941 */ /* 0x000fea0003800000 */
.L_x_242:
[----:B------:R1:W2:Y:S02]  /*16b0*/  LDS.64 R14, [R33+0xa800] ;  /* 0x00a80000210e7984 */ /* 0x0002a40000000a00 */
.L_x_241:
[C---:B------:R-:W-:Y:S01]  /*16c0*/  IMAD.IADD R11, R17.reuse, 0x1, -R16 ;  /* 0x00000001110b7824 */ /* 0x040fe200078e0a10 */
[----:B------:R-:W-:-:S04]  /*16d0*/  LOP3.LUT R17, R17, 0x80000000, RZ, 0xfc, !PT ;  /* 0x8000000011117812 */ /* 0x000fc800078efcff */
[C---:B--2---:R-:W-:Y:S01]  /*16e0*/  IADD3 R10, P0, PT, R11.reuse, R14, RZ ;  /* 0x0000000e0b0a7210 */ /* 0x044fe20007f1e0ff */
[----:B------:R2:W-:Y:S03]  /*16f0*/  STG.E.STRONG.SYS desc[UR8][R4.64], R17 ;  /* 0x0000001104007986 */ /* 0x0005e6000c115908 */
[----:B------:R-:W-:-:S05]  /*1700*/  LEA.HI.X.SX32 R11, R11, R15, 0x1, P0 ;  /* 0x0000000f0b0b7211 */ /* 0x000fca00000f0eff */
[----:B------:R2:W-:Y:S04]  /*1710*/  STS.64 [R33+0xa800], R10 ;  /* 0x00a8000a21007388 */ /* 0x0005e80000000a00 */
.L_x_240:
[----:B------:R-:W-:Y:S05]  /*1720*/  BSYNC B1 ;  /* 0x0000000000017941 */ /* 0x000fea0003800000 */
.L_x_239:
[----:B--2---:R-:W2:Y:S01]  /*1730*/  LDC.64 R4, c[0x0][0x390] ;  /* 0x0000e400ff047b82 */ /* 0x004ea20000000a00 */
[----:B------:R-:W-:Y:S05]  /*1740*/  WARPSYNC.ALL ;  /* 0x0000000000007948 */ /* 0x000fea0003800000 */
[----:B------:R-:W-:Y:S02]  /*1750*/  UMOV UR5, 0x400 ;  /* 0x0000040000057882 */ /* 0x000fe40000000000 */
[----:B------:R-:W3:Y:S08]  /*1760*/  LDC R2, c[0x0][0x3c0] ;  /* 0x0000f000ff027b82 */ /* 0x000ef00000000800 */
[----:B------:R-:W4:Y:S01]  /*1770*/  S2UR UR6, SR_CgaCtaId ;  /* 0x00000000000679c3 */ /* 0x000f220000008800 */
[----:B--2---:R-:W-:-:S02]  /*1780*/  ISETP.EQ.U32.AND P1, PT, R4, RZ, PT ;  /* 0x000000ff0400720c */ /* 0x004fc40003f22070 */
[----:B---3--:R-:W-:-:S04]  /*1790*/  ISETP.GE.AND P0, PT, R31, R2, PT ;  /* 0x000000021f00720c */ /* 0x008fc80003f06270 */
[----:B------:R-:W-:-:S04]  /*17a0*/  ISETP.EQ.OR.EX P0, PT, R5, RZ, !P0, P1 ;  /* 0x000000ff0500720c */ /* 0x000fc80004702710 */
[----:B------:R-:W-:Y:S01]  /*17b0*/  ISETP.GT.U32.OR P0, PT, R3, 0xff, P0 ;  /* 0x000000ff0300780c */ /* 0x000fe20000704470 */
[----:B----4-:R-:W-:-:S06]  /*17c0*/  ULEA UR5, UR6, UR5, 0x18 ;  /* 0x0000000506057291 */ /* 0x010fcc000f8ec0ff */
[----:B------:R-:W-:-:S06]  /*17d0*/  LEA R10, R56, UR5, 0x3 ;  /* 0x00000005380a7c11 */ /* 0x000fcc000f8e18ff */
[----:B------:R-:W2:Y:S01]  /*17e0*/  @!P0 LDS.64 R4, [R33+0xa800] ;  /* 0x00a8000021048984 */ /* 0x000ea20000000a00 */
[--C-:B------:R-:W-:Y:S02]  /*17f0*/  @!P0 SHF.R.S32.HI R3, RZ, 0x1f, R16.reuse ;  /* 0x0000001fff038819 */ /* 0x100fe40000011410 */
[----:B--2---:R-:W-:-:S04]  /*1800*/  @!P0 IADD3 R4, P1, P2, R4, R19, R16 ;  /* 0x0000001304048210 */ /* 0x004fc80007a3e010 */
[----:B------:R-:W-:-:S05]  /*1810*/  @!P0 IADD3.X R5, PT, PT, R5, RZ, R3, P1, P2 ;  /* 0x000000ff05058210 */ /* 0x000fca0000fe4403 */
[----:B------:R2:W-:Y:S01]  /*1820*/  @!P0 STG.E.64 desc[UR8][R8.64], R4 ;  /* 0x0000000408008986 */ /* 0x0005e2000c101b08 */
[----:B------:R-:W-:Y:S01]  /*1830*/  BAR.SYNC.DEFER_BLOCKING 0x0 ;  /* 0x0000000000007b1d */ /* 0x000fe20000010000 */
[----:B------:R-:W-:-:S05]  /*1840*/  ISETP.GT.AND P0, PT, R31, R2, PT ;  /* 0x000000021f00720c */ /* 0x000fca0003f04270 */
[----:B------:R-:W3:Y:S08]  /*1850*/  LDS.64 R10, [R10+0xa800] ;  /* 0x00a800000a0a7984 */ /* 0x000ef00000000a00 */
[----:B--2---:R-:W-:Y:S05]  /*1860*/  @P0 BRA `(.L_x_247) ;  /* 0x0000000000500947 */ /* 0x004fea0003800000 */
[----:B------:R-:W2:Y:S01]  /*1870*/  LDCU.64 UR4, c[0x0][0x3a0] ;  /* 0x00007400ff0477ac */ /* 0x000ea20008000a00 */
[----:B---3--:R-:W-:-:S05]  /*1880*/  IADD3 R3, P1, PT, R0, R10, RZ ;  /* 0x0000000a00037210 */ /* 0x008fca0007f3e0ff */
[----:B------:R-:W-:Y:S01]  /*1890*/  IMAD.X R4, RZ, RZ, R11, P1 ;  /* 0x000000ffff047224 */ /* 0x000fe200008e060b */
[----:B--2---:R-:W-:-:S04]  /*18a0*/  LEA R8, P1, R3, UR4, 0x2 ;  /* 0x0000000403087c11 */ /* 0x004fc8000f8210ff */
        /* <DEDUP_REMOVED lines=16> */
.L_x_247:
[----:B------:R-:W2:Y:S01]  /*19b0*/  LDCU.64 UR4, c[0x0][0x3a0] ;  /* 0x00007400ff0477ac */ /* 0x000ea20008000a00 */
[C---:B---3--:R-:W-:Y:S01]  /*19c0*/  IADD3 R3, P1, PT, R0.reuse, R10, RZ ;  /* 0x0000000a00037210 */ /* 0x048fe20007f3e0ff */
[----:B------:R-:W-:Y:S02]  /*19d0*/  IMAD R5, R13, -0x1500, R2 ;  /* 0xffffeb000d057824 */ /* 0x000fe400078e0202 */
[C---:B------:R-:W-:Y:S02]  /*19e0*/  VIADD R8, R0.reuse, 0x20 ;  /* 0x0000002000087836 */ /* 0x040fe40000000000 */
[C---:B------:R-:W-:Y:S01]  /*19f0*/  VIADD R10, R0.reuse, 0x40 ;  /* 0x00000040000a7836 */ /* 0x040fe20000000000 */
[-C--:B------:R-:W-:Y:S01]  /*1a00*/  ISETP.GE.AND P3, PT, R0, R5.reuse, PT ;  /* 0x000000050000720c */ /* 0x080fe20003f66270 */
[----:B------:R-:W-:Y:S01]  /*1a10*/  IMAD.X R4, RZ, RZ, R11, P1 ;  /* 0x000000ffff047224 */ /* 0x000fe200008e060b */
[-C--:B------:R-:W-:Y:S01]  /*1a20*/  ISETP.GE.AND P4, PT, R8, R5.reuse, PT ;  /* 0x000000050800720c */ /* 0x080fe20003f86270 */
[----:B------:R-:W-:Y:S01]  /*1a30*/  VIADD R12, R0, 0x80 ;  /* 0x00000080000c7836 */ /* 0x000fe20000000000 */
[----:B------:R-:W-:Y:S01]  /*1a40*/  ISETP.GE.AND P5, PT, R10, R5, PT ;  /* 0x000000050a00720c */ /* 0x000fe20003fa6270 */
[----:B------:R-:W-:-:S02]  /*1a50*/  VIADD R10, R0, 0x60 ;  /* 0x00000060000a7836 */ /* 0x000fc40000000000 */
[----:B0-----:R-:W-:-:S03]  /*1a60*/  VIADD R14, R0, 0xa0 ;  /* 0x000000a0000e7836 */ /* 0x001fc60000000000 */
[-C--:B------:R-:W-:Y:S01]  /*1a70*/  ISETP.GE.AND P6, PT, R10, R5.reuse, PT ;  /* 0x000000050a00720c */ /* 0x080fe20003fc6270 */
[----:B------:R-:W-:Y:S01]  /*1a80*/  VIADD R10, R0, 0xc0 ;  /* 0x000000c0000a7836 */ /* 0x000fe20000000000 */
[C---:B--2---:R-:W-:Y:S02]  /*1a90*/  LEA R8, P1, R3.reuse, UR4, 0x2 ;  /* 0x0000000403087c11 */ /* 0x044fe4000f8210ff */
[-C--:B------:R-:W-:Y:S02]  /*1aa0*/  ISETP.GE.AND P2, PT, R14, R5.reuse, PT ;  /* 0x000000050e00720c */ /* 0x080fe40003f46270 */
[----:B------:R-:W-:Y:S02]  /*1ab0*/  LEA.HI.X R9, R3, UR5, R4, 0x2, P1 ;  /* 0x0000000503097c11 */ /* 0x000fe400088f1404 */
        /* <DEDUP_REMOVED lines=30> */
.L_x_248:
[----:B------:R-:W-:Y:S05]  /*1ca0*/  @P0 BRA `(.L_x_249) ;  /* 0x00000000003c0947 */ /* 0x000fea0003800000 */
[----:B------:R3:W5:Y:S04]  /*1cb0*/  LDG.E.64 R28, desc[UR8][R6.64] ;  /* 0x00000008061c7981 */ /* 0x000768000c1e1b00 */
[----:B0-2---:R3:W5:Y:S04]  /*1cc0*/  LDG.E.64 R34, desc[UR8][R6.64+0x100] ;  /* 0x0001000806227981 */ /* 0x005768000c1e1b00 */
[----:B-1----:R3:W5:Y:S04]  /*1cd0*/  LDG.E.64 R32, desc[UR8][R6.64+0x200] ;  /* 0x0002000806207981 */ /* 0x002768000c1e1b00 */
[----:B------:R3:W5:Y:S04]  /*1ce0*/  LDG.E.64 R30, desc[UR8][R6.64+0x300] ;  /* 0x00030008061e7981 */ /* 0x000768000c1e1b00 */
        /* <DEDUP_REMOVED lines=9> */
[----:B------:R3:W5:Y:S01]  /*1d80*/  LDG.E.64 R36, desc[UR8][R6.64+0xd00] ;  /* 0x000d000806247981 */ /* 0x000762000c1e1b00 */
[----:B------:R-:W-:Y:S05]  /*1d90*/  BRA `(.L_x_250) ;  /* 0x0000000000a87947 */ /* 0x000fea0003800000 */
.L_x_249:
[----:B------:R-:W-:Y:S02]  /*1da0*/  IMAD.IADD R61, R2, 0x1, -R61 ;  /* 0x00000001023d7824 */ /* 0x000fe400078e0a3d */
[C---:B------:R-:W-:Y:S02]  /*1db0*/  VIADD R12, R0.reuse, 0x20 ;  /* 0x00000020000c7836 */ /* 0x040fe40000000000 */
        /* <DEDUP_REMOVED lines=12> */
[----:B------:R4:W5:Y:S01]  /*1e80*/  @!P3 LDG.E.64 R28, desc[UR8][R6.64] ;  /* 0x00000008061cb981 */ /* 0x000962000c1e1b00 */
[-C--:B------:R-:W-:Y:S01]  /*1e90*/  ISETP.GE.AND P3, PT, R12, R61.reuse, PT ;  /* 0x0000003d0c00720c */ /* 0x080fe20003f66270 */
[----:B------:R-:W-:Y:S02]  /*1ea0*/  VIADD R12, R0, 0x100 ;  /* 0x00000100000c7836 */ /* 0x000fe40000000000 */
[----:B0-2---:R4:W5:Y:S01]  /*1eb0*/  @!P4 LDG.E.64 R34, desc[UR8][R6.64+0x100] ;  /* 0x000100080622c981 */ /* 0x005962000c1e1b00 */
[----:B------:R-:W-:Y:S01]  /*1ec0*/  ISETP.GE.AND P4, PT, R38, R61, PT ;  /* 0x0000003d2600720c */ /* 0x000fe20003f86270 */
[----:B------:R-:W-:-:S02]  /*1ed0*/  VIADD R38, R0, 0x120 ;  /* 0x0000012000267836 */ /* 0x000fc40000000000 */
[----:B-1----:R4:W5:Y:S01]  /*1ee0*/  @!P5 LDG.E.64 R32, desc[UR8][R6.64+0x200] ;  /* 0x000200080620d981 */ /* 0x002962000c1e1b00 */
[-C--:B------:R-:W-:Y:S01]  /*1ef0*/  ISETP.GE.AND P5, PT, R12, R61.reuse, PT ;  /* 0x0000003d0c00720c */ /* 0x080fe20003fa6270 */
[----:B------:R-:W-:Y:S02]  /*1f00*/  VIADD R12, R0, 0x140 ;  /* 0x00000140000c7836 */ /* 0x000fe40000000000 */
[----:B------:R4:W5:Y:S01]  /*1f10*/  @!P6 LDG.E.64 R30, desc[UR8][R6.64+0x300] ;  /* 0x00030008061ee981 */ /* 0x000962000c1e1b00 */
[-C--:B------:R-:W-:Y:S01]  /*1f20*/  ISETP.GE.AND P6, PT, R38, R61.reuse, PT ;  /* 0x0000003d2600720c */ /* 0x080fe20003fc6270 */
[----:B------:R-:W-:Y:S02]  /*1f30*/  VIADD R38, R0, 0x160 ;  /* 0x0000016000267836 */ /* 0x000fe40000000000 */
[----:B------:R4:W5:Y:S01]  /*1f40*/  @!P1 LDG.E.64 R24, desc[UR8][R6.64+0x400] ;  /* 0x0004000806189981 */ /* 0x000962000c1e1b00 */
[----:B------:R-:W-:Y:S01]  /*1f50*/  ISETP.GE.AND P1, PT, R12, R61, PT ;  /* 0x0000003d0c00720c */ /* 0x000fe20003f26270 */
[----:B------:R-:W-:-:S02]  /*1f60*/  VIADD R12, R0, 0x180 ;  /* 0x00000180000c7836 */ /* 0x000fc40000000000 */
[----:B------:R4:W5:Y:S01]  /*1f70*/  @!P2 LDG.E.64 R26, desc[UR8][R6.64+0x500] ;  /* 0x00050008061aa981 */ /* 0x000962000c1e1b00 */
[-C--:B------:R-:W-:Y:S01]  /*1f80*/  ISETP.GE.AND P2, PT, R38, R61.reuse, PT ;  /* 0x0000003d2600720c */ /* 0x080fe20003f46270 */
[----:B------:R-:W-:Y:S02]  /*1f90*/  VIADD R38, R0, 0x1a0 ;  /* 0x000001a000267836 */ /* 0x000fe40000000000 */
[----:B------:R4:W5:Y:S01]  /*1fa0*/  @!P3 LDG.E.64 R22, desc[UR8][R6.64+0x600] ;  /* 0x000600080616b981 */ /* 0x000962000c1e1b00 */
[----:B------:R-:W-:-:S03]  /*1fb0*/  ISETP.GE.AND P3, PT, R12, R61, PT ;  /* 0x0000003d0c00720c */ /* 0x000fc60003f66270 */
[----:B------:R4:W5:Y:S01]  /*1fc0*/  @!P4 LDG.E.64 R20, desc[UR8][R6.64+0x700] ;  /* 0x000700080614c981 */ /* 0x000962000c1e1b00 */
[----:B------:R-:W-:-:S03]  /*1fd0*/  ISETP.GE.AND P4, PT, R38, R61, PT ;  /* 0x0000003d2600720c */ /* 0x000fc60003f86270 */
[----:B------:R4:W5:Y:S04]  /*1fe0*/  @!P5 LDG.E.64 R18, desc[UR8][R6.64+0x800] ;  /* 0x000800080612d981 */ /* 0x000968000c1e1b00 */
[----:B------:R4:W5:Y:S04]  /*1ff0*/  @!P6 LDG.E.64 R16, desc[UR8][R6.64+0x900] ;  /* 0x000900080610e981 */ /* 0x000968000c1e1b00 */
[----:B------:R4:W5:Y:S04]  /*2000*/  @!P1 LDG.E.64 R14, desc[UR8][R6.64+0xa00] ;  /* 0x000a0008060e9981 */ /* 0x000968000c1e1b00 */
[----:B------:R4:W5:Y:S04]  /*2010*/  @!P2 LDG.E.64 R10, desc[UR8][R6.64+0xb00] ;  /* 0x000b0008060aa981 */ /* 0x000968000c1e1b00 */
[----:B------:R4:W5:Y:S04]  /*2020*/  @!P3 LDG.E.64 R8, desc[UR8][R6.64+0xc00] ;  /* 0x000c00080608b981 */ /* 0x000968000c1e1b00 */
[----:B------:R4:W5:Y:S02]  /*2030*/  @!P4 LDG.E.64 R36, desc[UR8][R6.64+0xd00] ;  /* 0x000d00080624c981 */ /* 0x000964000c1e1b00 */
.L_x_250:
[----:B------:R-:W-:Y:S05]  /*2040*/  @P0 BRA `(.L_x_251) ;  /* 0x0000000000480947 */ /* 0x000fea0003800000 */
[----:B------:R-:W0:Y:S02]  /*2050*/  LDCU.64 UR4, c[0x0][0x3b0] ;  /* 0x00007600ff0477ac */ /* 0x000e240008000a00 */
[----:B0-----:R-:W-:-:S04]  /*2060*/  LEA R2, P0, R3, UR4, 0x3 ;  /* 0x0000000403027c11 */ /* 0x001fc8000f8018ff */
[----:B------:R-:W-:-:S05]  /*2070*/  LEA.HI.X R3, R3, UR5, R4, 0x3, P0 ;  /* 0x0000000503037c11 */ /* 0x000fca00080f1c04 */
[----:B-----5:R-:W-:Y:S04]  /*2080*/  STG.E.64 desc[UR8][R2.64], R28 ;  /* 0x0000001c02007986 */ /* 0x020fe8000c101b08 */
[----:B------:R-:W-:Y:S04]  /*2090*/  STG.E.64 desc[UR8][R2.64+0x100], R34 ;  /* 0x0001002202007986 */ /* 0x000fe8000c101b08 */
        /* <DEDUP_REMOVED lines=11> */
[----:B------:R-:W-:Y:S01]  /*2150*/  STG.E.64 desc[UR8][R2.64+0xd00], R36 ;  /* 0x000d002402007986 */ /* 0x000fe2000c101b08 */
[----:B------:R-:W-:Y:S05]  /*2160*/  EXIT ;  /* 0x000000000000794d */ /* 0x000fea0003800000 */
.L_x_251:
[----:B------:R-:W0:Y:S01]  /*2170*/  LDCU.64 UR4, c[0x0][0x3b0] ;  /* 0x00007600ff0477ac */ /* 0x000e220008000a00 */
[----:B------:R-:W-:Y:S02]  /*2180*/  IMAD R13, R13, -0x1500, R2 ;  /* 0xffffeb000d0d7824 */ /* 0x000fe400078e0202 */
[C---:B------:R-:W-:Y:S02]  /*2190*/  VIADD R2, R0.reuse, 0x20 ;  /* 0x0000002000027836 */ /* 0x040fe40000000000 */
[C---:B---34-:R-:W-:Y:S01]  /*21a0*/  VIADD R6, R0.reuse, 0x40 ;  /* 0x0000004000067836 */ /* 0x058fe20000000000 */
[CC--:B------:R-:W-:Y:S01]  /*21b0*/  ISETP.GE.AND P4, PT, R0.reuse, R13.reuse, PT ;  /* 0x0000000d0000720c */ /* 0x0c0fe20003f86270 */
[----:B------:R-:W-:Y:S01]  /*21c0*/  VIADD R12, R0, 0x60 ;  /* 0x00000060000c7836 */ /* 0x000fe20000000000 */
[-C--:B------:R-:W-:Y:S01]  /*21d0*/  ISETP.GE.AND P5, PT, R2, R13.reuse, PT ;  /* 0x0000000d0200720c */ /* 0x080fe20003fa6270 */
[----:B------:R-:W-:Y:S01]  /*21e0*/  VIADD R38, R0, 0xc0 ;  /* 0x000000c000267836 */ /* 0x000fe20000000000 */
[-C--:B------:R-:W-:Y:S01]  /*21f0*/  ISETP.GE.AND P6, PT, R6, R13.reuse, PT ;  /* 0x0000000d0600720c */ /* 0x080fe20003fc6270 */
[----:B------:R-:W-:Y:S01]  /*2200*/  VIADD R6, R0, 0x80 ;  /* 0x0000008000067836 */ /* 0x000fe20000000000 */
[-C--:B------:R-:W-:Y:S01]  /*2210*/  ISETP.GE.AND P0, PT, R12, R13.reuse, PT ;  /* 0x0000000d0c00720c */ /* 0x080fe20003f06270 */
[----:B------:R-:W-:Y:S01]  /*2220*/  VIADD R12, R0, 0xa0 ;  /* 0x000000a0000c7836 */ /* 0x000fe20000000000 */
[----:B------:R-:W-:-:S02]  /*2230*/  ISETP.GE.AND P3, PT, R38, R13, PT ;  /* 0x0000000d2600720c */ /* 0x000fc40003f66270 */
[C---:B0-----:R-:W-:Y:S02]  /*2240*/  LEA R2, P1, R3.reuse, UR4, 0x3 ;  /* 0x0000000403027c11 */ /* 0x041fe4000f8218ff */
[-C--:B------:R-:W-:Y:S02]  /*2250*/  ISETP.GE.AND P2, PT, R12, R13.reuse, PT ;  /* 0x0000000d0c00720c */ /* 0x080fe40003f46270 */
[----:B------:R-:W-:Y:S01]  /*2260*/  LEA.HI.X R3, R3, UR5, R4, 0x3, P1 ;  /* 0x0000000503037c11 */ /* 0x000fe200088f1c04 */
[----:B------:R-:W-:Y:S01]  /*2270*/  VIADD R4, R0, 0xe0 ;  /* 0x000000e000047836 */ /* 0x000fe20000000000 */
[-C--:B------:R-:W-:Y:S01]  /*2280*/  ISETP.GE.AND P1, PT, R6, R13.reuse, PT ;  /* 0x0000000d0600720c */ /* 0x080fe20003f26270 */
[----:B------:R-:W-:Y:S02]  /*2290*/  VIADD R6, R0, 0x100 ;  /* 0x0000010000067836 */ /* 0x000fe40000000000 */
[----:B-----5:R0:W-:Y:S01]  /*22a0*/  @!P4 STG.E.64 desc[UR8][R2.64], R28 ;  /* 0x0000001c0200c986 */ /* 0x0201e2000c101b08 */
[----:B------:R-:W-:Y:S01]  /*22b0*/  ISETP.GE.AND P4, PT, R4, R13, PT ;  /* 0x0000000d0400720c */ /* 0x000fe20003f86270 */
[----:B------:R-:W-:-:S02]  /*22c0*/  VIADD R4, R0, 0x120 ;  /* 0x0000012000047836 */ /* 0x000fc40000000000 */
[----:B------:R0:W-:Y:S01]  /*22d0*/  @!P5 STG.E.64 desc[UR8][R2.64+0x100], R34 ;  /* 0x000100220200d986 */ /* 0x0001e2000c101b08 */
[-C--:B------:R-:W-:Y:S01]  /*22e0*/  ISETP.GE.AND P5, PT, R6, R13.reuse, PT ;  /* 0x0000000d0600720c */ /* 0x080fe20003fa6270 */
[----:B------:R-:W-:Y:S02]  /*22f0*/  VIADD R6, R0, 0x140 ;  /* 0x0000014000067836 */ /* 0x000fe40000000000 */
[----:B------:R0:W-:Y:S01]  /*2300*/  @!P6 STG.E.64 desc[UR8][R2.64+0x200], R32 ;  /* 0x000200200200e986 */ /* 0x0001e2000c101b08 */
[-C--:B------:R-:W-:Y:S01]  /*2310*/  ISETP.GE.AND P6, PT, R4, R13.reuse, PT ;  /* 0x0000000d0400720c */ /* 0x080fe20003fc6270 */
[----:B------:R-:W-:Y:S02]  /*2320*/  VIADD R4, R0, 0x160 ;  /* 0x0000016000047836 */ /* 0x000fe40000000000 */
[----:B------:R0:W-:Y:S01]  /*2330*/  @!P0 STG.E.64 desc[UR8][R2.64+0x300], R30 ;  /* 0x0003001e02008986 */ /* 0x0001e2000c101b08 */
[----:B------:R-:W-:Y:S01]  /*2340*/  ISETP.GE.AND P0, PT, R6, R13, PT ;  /* 0x0000000d0600720c */ /* 0x000fe20003f06270 */
[----:B------:R-:W-:-:S02]  /*2350*/  VIADD R6, R0, 0x180 ;  /* 0x0000018000067836 */ /* 0x000fc40000000000 */
[----:B------:R-:W-:Y:S01]  /*2360*/  VIADD R0, R0, 0x1a0 ;  /* 0x000001a000007836 */ /* 0x000fe20000000000 */
[----:B------:R0:W-:Y:S01]  /*2370*/  @!P1 STG.E.64 desc[UR8][R2.64+0x400], R24 ;  /* 0x0004001802009986 */ /* 0x0001e2000c101b08 */
[----:B------:R-:W-:-:S03]  /*2380*/  ISETP.GE.AND P1, PT, R4, R13, PT ;  /* 0x0000000d0400720c */ /* 0x000fc60003f26270 */
[----:B------:R0:W-:Y:S01]  /*2390*/  @!P2 STG.E.64 desc[UR8][R2.64+0x500], R26 ;  /* 0x0005001a0200a986 */ /* 0x0001e2000c101b08 */
[----:B------:R-:W-:-:S03]  /*23a0*/  ISETP.GE.AND P2, PT, R6, R13, PT ;  /* 0x0000000d0600720c */ /* 0x000fc60003f46270 */
[----:B------:R0:W-:Y:S01]  /*23b0*/  @!P3 STG.E.64 desc[UR8][R2.64+0x600], R22 ;  /* 0x000600160200b986 */ /* 0x0001e2000c101b08 */
[----:B------:R-:W-:-:S03]  /*23c0*/  ISETP.GE.AND P3, PT, R0, R13, PT ;  /* 0x0000000d0000720c */ /* 0x000fc60003f66270 */
[----:B------:R0:W-:Y:S04]  /*23d0*/  @!P4 STG.E.64 desc[UR8][R2.64+0x700], R20 ;  /* 0x000700140200c986 */ /* 0x0001e8000c101b08 */
[----:B------:R0:W-:Y:S04]  /*23e0*/  @!P5 STG.E.64 desc[UR8][R2.64+0x800], R18 ;  /* 0x000800120200d986 */ /* 0x0001e8000c101b08 */
[----:B------:R0:W-:Y:S04]  /*23f0*/  @!P6 STG.E.64 desc[UR8][R2.64+0x900], R16 ;  /* 0x000900100200e986 */ /* 0x0001e8000c101b08 */
[----:B------:R0:W-:Y:S04]  /*2400*/  @!P0 STG.E.64 desc[UR8][R2.64+0xa00], R14 ;  /* 0x000a000e02008986 */ /* 0x0001e8000c101b08 */
[----:B------:R0:W-:Y:S04]  /*2410*/  @!P1 STG.E.64 desc[UR8][R2.64+0xb00], R10 ;  /* 0x000b000a02009986 */ /* 0x0001e8000c101b08 */
[----:B------:R0:W-:Y:S01]  /*2420*/  @!P2 STG.E.64 desc[UR8][R2.64+0xc00], R8 ;  /* 0x000c00080200a986 */ /* 0x0001e2000c101b08 */
[----:B------:R-:W-:Y:S05]  /*2430*/  @P3 EXIT ;  /* 0x000000000000394d */ /* 0x000fea0003800000 */
[----:B------:R-:W-:Y:S01]  /*2440*/  STG.E.64 desc[UR8][R2.64+0xd00], R36 ;  /* 0x000d002402007986 */ /* 0x000fe2000c101b08 */
[----:B------:R-:W-:Y:S05]  /*2450*/  EXIT ;  /* 0x000000000000794d */ /* 0x000fea0003800000 */
.L_x_238:
        /* <DEDUP_REMOVED lines=38> */
.L_x_355:
        /* <DEDUP_REMOVED lines=25> */
.L_x_252:
[----:B------:R-:W-:Y:S05]  /*2850*/  WARPSYNC.ALL ;  /* 0x0000000000007948 */ /* 0x000fea0003800000 */
[----:B------:R-:W-:Y:S01]  /*2860*/  BAR.SYNC.DEFER_BLOCKING 0x0 ;  /* 0x0000000000007b1d */ /* 0x000fe20000010000 */
[----:B------:R-:W-:-:S05]  /*2870*/  ISETP.NE.AND P0, PT, R64, RZ, PT ;  /* 0x000000ff4000720c */ /* 0x000fca0003f05270 */
[----:B------:R-:W-:Y:S01]  /*2880*/  BSSY.RECONVERGENT B0, `(.L_x_254) ;  /* 0x0000027000007945 */ /* 0x000fe20003800200 */
[----:B0-----:R-:W0:Y:S07]  /*2890*/  LDS R35, [R35+0x3410] ;  /* 0x0034100023237984 */ /* 0x001e2e0000000800 */
[----:B------:R-:W-:Y:S05]  /*28a0*/  @P0 BRA `(.L_x_255) ;  /* 0x0000000000900947 */ /* 0x000fea0003800000 */
[----:B-1----:R-:W0:Y:S04]  /*28b0*/  LDS R58, [R17] ;  /* 0x00000000113a7984 */ /* 0x002e280000000800 */
        /* <DEDUP_REMOVED lines=12> */
[----:B-1----:R-:W-:-:S03]  /*2980*/  IMAD.IADD R60, R35, 0x1, R60 ;  /* 0x00000001233c7824 */ /* 0x002fc600078e023c */
[----:B------:R1:W-:Y:S01]  /*2990*/  STS [R17], R58 ;  /* 0x0000003a11007388 */ /* 0x0003e20000000800 */
[----:B--2---:R-:W-:-:S03]  /*29a0*/  IMAD.IADD R62, R35, 0x1, R62 ;  /* 0x00000001233e7824 */ /* 0x004fc600078e023e */
[----:B------:R2:W-:Y:S01]  /*29b0*/  STS [R17+0x400], R60 ;  /* 0x0004003c11007388 */ /* 0x0005e20000000800 */
[C---:B---3--:R-:W-:Y:S02]  /*29c0*/  IMAD.IADD R66, R35.reuse, 0x1, R66 ;  /* 0x0000000123427824 */ /* 0x048fe400078e0242 */
[C---:B----4-:R-:W-:Y:S01]  /*29d0*/  IMAD.IADD R68, R35.reuse, 0x1, R68 ;  /* 0x0000000123447824 */ /* 0x050fe200078e0244 */
        /* <DEDUP_REMOVED lines=9> */
[----:B-1----:R-:W-:-:S03]  /*2a70*/  IMAD.IADD R58, R35, 0x1, R39 ;  /* 0x00000001233a7824 */ /* 0x002fc600078e0227 */
[----:B------:R3:W-:Y:S01]  /*2a80*/  STS [R17+0x1c00], R74 ;  /* 0x001c004a11007388 */ /* 0x0007e20000000800 */
[----:B--2---:R-:W-:-:S03]  /*2a90*/  IMAD.IADD R60, R35, 0x1, R41 ;  /* 0x00000001233c7824 */ /* 0x004fc600078e0229 */
[----:B------:R3:W-:Y:S01]  /*2aa0*/  STS [R17+0x2000], R76 ;  /* 0x0020004c11007388 */ /* 0x0007e20000000800 */
[----:B0-----:R-:W-:-:S03]  /*2ab0*/  IMAD.IADD R43, R35, 0x1, R43 ;  /* 0x00000001232b7824 */ /* 0x001fc600078e022b */
[----:B------:R3:W-:Y:S04]  /*2ac0*/  STS [R17+0x2400], R58 ;  /* 0x0024003a11007388 */ /* 0x0007e80000000800 */
[----:B------:R3:W-:Y:S04]  /*2ad0*/  STS [R17+0x2800], R60 ;  /* 0x0028003c11007388 */ /* 0x0007e80000000800 */
[----:B------:R3:W-:Y:S02]  /*2ae0*/  STS [R17+0x2c00], R43 ;  /* 0x002c002b11007388 */ /* 0x0007e40000000800 */
.L_x_255:
[----:B------:R-:W-:Y:S05]  /*2af0*/  BSYNC.RECONVERGENT B0 ;  /* 0x0000000000007941 */ /* 0x000fea0003800200 */
.L_x_254:
[----:B------:R-:W-:Y:S01]  /*2b00*/  BAR.SYNC.DEFER_BLOCKING 0x0 ;  /* 0x0000000000007b1d */ /* 0x000fe20000010000 */
[----:B------:R-:W-:-:S05]  /*2b10*/  R2P PR, R56, 0x7f ;  /* 0x0000007f38007804 */ /* 0x000fca0000000000 */
[----:B------:R-:W-:Y:S01]  /*2b20*/  BSSY.RECONVERGENT B0, `(.L_x_256) ;  /* 0x0000022000007945 */ /* 0x000fe20003800200 */
[----:B-1----:R-:W1:Y:S07]  /*2b30*/  S2R R51, SR_LEMASK ;  /* 0x0000000000337919 */ /* 0x002e6e0000003a00 */
[----:B------:R-:W-:Y:S02]  /*2b40*/  VOTE.ANY R39, PT, P0 ;  /* 0x0000000000277806 */ /* 0x000fe400000e0100 */
[----:B---3--:R-:W-:-:S02]  /*2b50*/  VOTE.ANY R58, PT, P1 ;  /* 0x00000000003a7806 */ /* 0x008fc400008e0100 */
        /* <DEDUP_REMOVED lines=9> */
[----:B------:R-:W-:Y:S02]  /*2bf0*/  LOP3.LUT P0, RZ, R56, 0x80, RZ, 0xc0, !PT ;  /* 0x0000008038ff7812 */ /* 0x000fe4000780c0ff */
[----:B------:R-:W-:Y:S02]  /*2c00*/  LOP3.LUT R39, R62, R39, RZ, 0xc0, !PT ;  /* 0x000000273e277212 */ /* 0x000fe400078ec0ff */
[----:B------:R-:W-:-:S02]  /*2c10*/  VOTE.ANY R60, PT, P5 ;  /* 0x00000000003c7806 */ /* 0x000fc400028e0100 */
[----:B------:R-:W-:Y:S02]  /*2c20*/  @!P4 LOP3.LUT R58, RZ, R58, RZ, 0x33, !PT ;  /* 0x0000003aff3ac212 */ /* 0x000fe400078e33ff */
[----:B------:R-:W-:Y:S02]  /*2c30*/  @!P5 LOP3.LUT R60, RZ, R60, RZ, 0x33, !PT ;  /* 0x0000003cff3cd212 */ /* 0x000fe400078e33ff */
[----:B------:R-:W-:Y:S02]  /*2c40*/  LOP3.LUT R39, R58, R39, RZ, 0xc0, !PT ;  /* 0x000000273a277212 */ /* 0x000fe400078ec0ff */
[----:B------:R-:W-:Y:S02]  /*2c50*/  VOTE.ANY R58, PT, P6 ;  /* 0x00000000003a7806 */ /* 0x000fe400030e0100 */
[----:B------:R-:W-:Y:S02]  /*2c60*/  LOP3.LUT R39, R60, R39, RZ, 0xc0, !PT ;  /* 0x000000273c277212 */ /* 0x000fe400078ec0ff */
[----:B------:R-:W-:-:S02]  /*2c70*/  VOTE.ANY R60, PT, P0 ;  /* 0x00000000003c7806 */ /* 0x000fc400000e0100 */
[----:B------:R-:W-:Y:S02]  /*2c80*/  @!P6 LOP3.LUT R58, RZ, R58, RZ, 0x33, !PT ;  /* 0x0000003aff3ae212 */ /* 0x000fe400078e33ff */
[----:B------:R-:W-:Y:S02]  /*2c90*/  @!P0 LOP3.LUT R60, RZ, R60, RZ, 0x33, !PT ;  /* 0x0000003cff3c8212 */ /* 0x000fe400078e33ff */
[----:B------:R-:W-:-:S04]  /*2ca0*/  LOP3.LUT R39, R58, R39, RZ, 0xc0, !PT ;  /* 0x000000273a277212 */ /* 0x000fc800078ec0ff */
[----:B------:R-:W-:Y:S01]  /*2cb0*/  LOP3.LUT R60, R60, R39, RZ, 0xc0, !PT ;  /* 0x000000273c3c7212 */ /* 0x000fe200078ec0ff */
[----:B------:R-:W-:-:S03]  /*2cc0*/  IMAD.MOV.U32 R39, RZ, RZ, RZ ;  /* 0x000000ffff277224 */ /* 0x000fc600078e00ff */
[----:B------:R-:W2:Y:S01]  /*2cd0*/  FLO.U32 R43, R60 ;  /* 0x0000003c002b7300 */ /* 0x000ea200000e0000 */
[----:B-1----:R-:W-:-:S07]  /*2ce0*/  LOP3.LUT R49, R51, R60, RZ, 0xc0, !PT ;  /* 0x0000003c33317212 */ /* 0x002fce00078ec0ff */
[----:B------:R-:W1:Y:S01]  /*2cf0*/  POPC R49, R49 ;  /* 0x0000003100317309 */ /* 0x000e620000000000 */
[----:B--2---:R-:W-:-:S13]  /*2d00*/  ISETP.NE.AND P0, PT, R34, R43, PT ;  /* 0x0000002b2200720c */ /* 0x004fda0003f05270 */
[----:B-1----:R-:W-:Y:S05]  /*2d10*/  @P0 BRA `(.L_x_257) ;  /* 0x0000000000080947 */ /* 0x002fea0003800000 */
[----:B------:R-:W-:-:S05]  /*2d20*/  IMAD R56, R56, 0x4, R37 ;  /* 0x0000000438387824 */ /* 0x000fca00078e0225 */
[----:B------:R1:W2:Y:S02]  /*2d30*/  ATOMS.ADD R39, [R56], R49 ;  /* 0x000000313827738c */ /* 0x0002a40000000000 */
.L_x_257:
[----:B------:R-:W-:Y:S05]  /*2d40*/  BSYNC.RECONVERGENT B0 ;  /* 0x0000000000007941 */ /* 0x000fea0003800200 */
.L_x_256:
[----:B------:R-:W-:Y:S01]  /*2d50*/  R2P PR, R54, 0x7f ;  /* 0x0000007f36007804 */ /* 0x000fe20000000000 */
[----:B------:R-:W-:-:S12]  /*2d60*/  BSSY.RECONVERGENT B0, `(.L_x_258) ;  /* 0x0000022000007945 */ /* 0x000fd80003800200 */
[----:B------:R-:W-:Y:S02]  /*2d70*/  VOTE.ANY R41, PT, P0 ;  /* 0x0000000000297806 */ /* 0x000fe400000e0100 */
[----:B-1----:R-:W-:Y:S02]  /*2d80*/  VOTE.ANY R56, PT, P1 ;  /* 0x0000000000387806 */ /* 0x002fe400008e0100 */
        /* <DEDUP_REMOVED lines=19> */
[----:B------:R-:W-:Y:S01]  /*2ec0*/  @!P0 LOP3.LUT R60, RZ, R60, RZ, 0x33, !PT ;  /* 0x0000003cff3c8212 */ /* 0x000fe200078e33ff */
[----:B--2---:R1:W2:Y:S01]  /*2ed0*/  SHFL.IDX PT, R56, R39, R43, 0x1f ;  /* 0x00001f2b27387589 */ /* 0x0042a200000e0000 */
[----:B------:R-:W-:-:S04]  /*2ee0*/  LOP3.LUT R41, R58, R41, RZ, 0xc0, !PT ;  /* 0x000000293a297212 */ /* 0x000fc800078ec0ff */
[----:B------:R-:W-:Y:S01]  /*2ef0*/  LOP3.LUT R60, R60, R41, RZ, 0xc0, !PT ;  /* 0x000000293c3c7212 */ /* 0x000fe200078ec0ff */
[----:B------:R-:W-:-:S03]  /*2f00*/  IMAD.MOV.U32 R41, RZ, RZ, RZ ;  /* 0x000000ffff297224 */ /* 0x000fc600078e00ff */
[----:B------:R-:W3:Y:S01]  /*2f10*/  FLO.U32 R53, R60 ;  /* 0x0000003c00357300 */ /* 0x000ee200000e0000 */
[----:B------:R-:W-:-:S07]  /*2f20*/  LOP3.LUT R47, R51, R60, RZ, 0xc0, !PT ;  /* 0x0000003c332f7212 */ /* 0x000fce00078ec0ff */
[----:B------:R-:W4:Y:S01]  /*2f30*/  POPC R47, R47 ;  /* 0x0000002f002f7309 */ /* 0x000f220000000000 */
[----:B---3--:R-:W-:-:S13]  /*2f40*/  ISETP.NE.AND P0, PT, R34, R53, PT ;  /* 0x000000352200720c */ /* 0x008fda0003f05270 */
[----:B-12-4-:R-:W-:Y:S05]  /*2f50*/  @P0 BRA `(.L_x_259) ;  /* 0x0000000000080947 */ /* 0x016fea0003800000 */
[----:B------:R-:W-:-:S05]  /*2f60*/  IMAD R54, R54, 0x4, R37 ;  /* 0x0000000436367824 */ /* 0x000fca00078e0225 */
[----:B------:R1:W2:Y:S02]  /*2f70*/  ATOMS.ADD R41, [R54], R47 ;  /* 0x0000002f3629738c */ /* 0x0002a40000000000 */
.L_x_259:
[----:B------:R-:W-:Y:S05]  /*2f80*/  BSYNC.RECONVERGENT B0 ;  /* 0x0000000000007941 */ /* 0x000fea0003800200 */
.L_x_258:
        /* <DEDUP_REMOVED lines=35> */
.L_x_261:
[----:B------:R-:W-:Y:S05]  /*31c0*/  BSYNC.RECONVERGENT B0 ;  /* 0x0000000000007941 */ /* 0x000fea0003800200 */
.L_x_260:
[----:B------:R-:W-:Y:S01]  /*31d0*/  R2P PR, R50, 0x7f ;  /* 0x0000007f32007804 */ /* 0x000fe20000000000 */
[----:B------:R-:W-:Y:S01]  /*31e0*/  BSSY.RECONVERGENT B0, `(.L_x_262) ;  /* 0x0000022000007945 */ /* 0x000fe20003800200 */
[----:B------:R-:W-:-:S11]  /*31f0*/  IMAD.MOV.U32 R53, RZ, RZ, RZ ;  /* 0x000000ffff357224 */ /* 0x000fd600078e00ff */
        /* <DEDUP_REMOVED lines=24> */
[----:B------:R-:W-:-:S04]  /*3380*/  LOP3.LUT R60, R60, R41, RZ, 0xc0, !PT ;  /* 0x000000293c3c7212 */ /* 0x000fc800078ec0ff */
[----:B------:R-:W3:Y:S01]  /*3390*/  FLO.U32 R57, R60 ;  /* 0x0000003c00397300 */ /* 0x000ee200000e0000 */
[----:B------:R-:W-:-:S07]  /*33a0*/  LOP3.LUT R43, R51, R60, RZ, 0xc0, !PT ;  /* 0x0000003c332b7212 */ /* 0x000fce00078ec0ff */
[----:B------:R-:W4:Y:S01]  /*33b0*/  POPC R43, R43 ;  /* 0x0000002b002b7309 */ /* 0x000f220000000000 */
[----:B---3--:R-:W-:-:S13]  /*33c0*/  ISETP.NE.AND P0, PT, R34, R57, PT ;  /* 0x000000392200720c */ /* 0x008fda0003f05270 */
[----:B-12-4-:R-:W-:Y:S05]  /*33d0*/  @P0 BRA `(.L_x_263) ;  /* 0x0000000000080947 */ /* 0x016fea0003800000 */
[----:B------:R-:W-:-:S05]  /*33e0*/  IMAD R50, R50, 0x4, R37 ;  /* 0x0000000432327824 */ /* 0x000fca00078e0225 */
[----:B------:R1:W2:Y:S02]  /*33f0*/  ATOMS.ADD R53, [R50], R43 ;  /* 0x0000002b3235738c */ /* 0x0002a40000000000 */
.L_x_263:
[----:B------:R-:W-:Y:S05]  /*3400*/  BSYNC.RECONVERGENT B0 ;  /* 0x0000000000007941 */ /* 0x000fea0003800200 */
.L_x_262:
        /* <DEDUP_REMOVED lines=25> */
[----:B------:R-:W-:Y:S01]  /*35a0*/  LOP3.LUT R39, R58, R39, RZ, 0xc0, !PT ;  /* 0x000000273a277212 */ /* 0x000fe200078ec0ff */
[----:B------:R-:W-:-:S03]  /*35b0*/  IMAD.MOV.U32 R58, RZ, RZ, RZ ;  /* 0x000000ffff3a7224 */ /* 0x000fc600078e00ff */
        /* <DEDUP_REMOVED lines=8> */
.L_x_265:
[----:B------:R-:W-:Y:S05]  /*3640*/  BSYNC.RECONVERGENT B0 ;  /* 0x0000000000007941 */ /* 0x000fea0003800200 */
.L_x_264:
        /* <DEDUP_REMOVED lines=35> */
.L_x_267:
[----:B------:R-:W-:Y:S05]  /*3880*/  BSYNC.RECONVERGENT B0 ;  /* 0x0000000000007941 */ /* 0x000fea0003800200 */
.L_x_266:
[----:B------:R-:W-:Y:S01]  /*3890*/  R2P PR, R44, 0x7f ;  /* 0x0000007f2c007804 */ /* 0x000fe20000000000 */
[----:B--2---:R2:W3:Y:S01]  /*38a0*/  SHFL.IDX PT, R58, R60, R53, 0x1f ;  /* 0x00001f353c3a7589 */ /* 0x0044e200000e0000 */
[----:B------:R-:W-:Y:S01]  /*38b0*/  BSSY.RECONVERGENT B0, `(.L_x_268) ;  /* 0x0000021000007945 */ /* 0x000fe20003800200 */
[----:B------:R-:W-:-:S10]  /*38c0*/  IMAD.MOV.U32 R66, RZ, RZ, RZ ;  /* 0x000000ffff427224 */ /* 0x000fd400078e00ff */
[----:B-1----:R-:W-:Y:S02]  /*38d0*/  VOTE.ANY R46, PT, P0 ;  /* 0x00000000002e7806 */ /* 0x002fe400000e0100 */
        /* <DEDUP_REMOVED lines=23> */
[----:B------:R-:W1:Y:S01]  /*3a50*/  FLO.U32 R55, R62 ;  /* 0x0000003e00377300 */ /* 0x000e6200000e0000 */
[----:B------:R-:W-:-:S07]  /*3a60*/  LOP3.LUT R46, R51, R62, RZ, 0xc0, !PT ;  /* 0x0000003e332e7212 */ /* 0x000fce00078ec0ff */
[----:B------:R-:W4:Y:S01]  /*3a70*/  POPC R46, R46 ;  /* 0x0000002e002e7309 */ /* 0x000f220000000000 */
[----:B-1----:R-:W-:-:S13]  /*3a80*/  ISETP.NE.AND P0, PT, R34, R55, PT ;  /* 0x000000372200720c */ /* 0x002fda0003f05270 */
[----:B--234-:R-:W-:Y:S05]  /*3a90*/  @P0 BRA `(.L_x_269) ;  /* 0x0000000000080947 */ /* 0x01cfea0003800000 */
[----:B------:R-:W-:-:S05]  /*3aa0*/  IMAD R53, R44, 0x4, R37 ;  /* 0x000000042c357824 */ /* 0x000fca00078e0225 */
[----:B------:R1:W2:Y:S02]  /*3ab0*/  ATOMS.ADD R66, [R53], R46 ;  /* 0x0000002e3542738c */ /* 0x0002a40000000000 */
.L_x_269:
[----:B------:R-:W-:Y:S05]  /*3ac0*/  BSYNC.RECONVERGENT B0 ;  /* 0x0000000000007941 */ /* 0x000fea0003800200 */
.L_x_268:
[----:B------:R-:W-:Y:S01]  /*3ad0*/  R2P PR, R42, 0x7f ;  /* 0x0000007f2a007804 */ /* 0x000fe20000000000 */
[----:B--2---:R2:W3:Y:S01]  /*3ae0*/  SHFL.IDX PT, R55, R66, R55, 0x1f ;  /* 0x00001f3742377589 */ /* 0x0044e200000e0000 */
[----:B------:R-:W-:Y:S01]  /*3af0*/  BSSY.RECONVERGENT B0, `(.L_x_270) ;  /* 0x0000021000007945 */ /* 0x000fe20003800200 */
[----:B------:R-:W-:-:S10]  /*3b00*/  IMAD.MOV.U32 R62, RZ, RZ, RZ ;  /* 0x000000ffff3e7224 */ /* 0x000fd400078e00ff */
        /* <DEDUP_REMOVED lines=31> */
.L_x_271:
[----:B------:R-:W-:Y:S05]  /*3d00*/  BSYNC.RECONVERGENT B0 ;  /* 0x0000000000007941 */ /* 0x000fea0003800200 */
.L_x_270:
        /* <DEDUP_REMOVED lines=35> */
.L_x_273:
[----:B------:R-:W-:Y:S05]  /*3f40*/  BSYNC.RECONVERGENT B0 ;  /* 0x0000000000007941 */ /* 0x000fea0003800200 */
.L_x_272:
[----:B------:R-:W-:Y:S01]  /*3f50*/  R2P PR, R38, 0x7f ;  /* 0x0000007f26007804 */ /* 0x000fe20000000000 */
[----:B--2---:R2:W3:Y:S01]  /*3f60*/  SHFL.IDX PT, R60, R60, R61, 0x1f ;  /* 0x00001f3d3c3c7589 */ /* 0x0044e200000e0000 */
[----:B------:R-:W-:Y:S01]  /*3f70*/  BSSY.RECONVERGENT B0, `(.L_x_274) ;  /* 0x0000021000007945 */ /* 0x000fe20003800200 */
[----:B------:R-:W-:-:S10]  /*3f80*/  IMAD.MOV.U32 R62, RZ, RZ, RZ ;  /* 0x000000ffff3e7224 */ /* 0x000fd400078e00ff */
[----:B-1----:R-:W-:Y:S02]  /*3f90*/  VOTE.ANY R40, PT, P0 ;  /* 0x0000000000287806 */ /* 0x002fe400000e0100 */
        /* <DEDUP_REMOVED lines=30> */
.L_x_275:
[----:B------:R-:W-:Y:S05]  /*4180*/  BSYNC.RECONVERGENT B0 ;  /* 0x0000000000007941 */ /* 0x000fea0003800200 */
.L_x_274:
        /* <DEDUP_REMOVED lines=10> */
[----:B------:R-:W-:Y:S02]  /*4230*/  @!P2 LOP3.LUT R65, RZ, R65, RZ, 0x33, !PT ;  /* 0x00000041ff41a212 */ /* 0x000fe400078e33ff */
[----:B------:R-:W-:Y:S02]  /*4240*/  VOTE.ANY R61, PT, P3 ;  /* 0x00000000003d7806 */ /* 0x000fe400018e0100 */
[----:B------:R-:W-:Y:S02]  /*4250*/  LOP3.LUT R38, R65, R38, RZ, 0xc0, !PT ;  /* 0x0000002641267212 */ /* 0x000fe400078ec0ff */
[----:B------:R-:W-:Y:S02]  /*4260*/  @!P3 LOP3.LUT R61, RZ, R61, RZ, 0x33, !PT ;  /* 0x0000003dff3db212 */ /* 0x000fe400078e33ff */
[----:B------:R-:W-:Y:S02]  /*4270*/  LOP3.LUT P0, RZ, R36, 0x80, RZ, 0xc0, !PT ;  /* 0x0000008024ff7812 */ /* 0x000fe4000780c0ff */
[----:B------:R-:W-:-:S02]  /*4280*/  LOP3.LUT R38, R61, R38, RZ, 0xc0, !PT ;  /* 0x000000263d267212 */ /* 0x000fc400078ec0ff */
[----:B------:R-:W-:Y:S02]  /*4290*/  VOTE.ANY R61, PT, P4 ;  /* 0x00000000003d7806 */ /* 0x000fe400020e0100 */
[----:B------:R-:W-:Y:S02]  /*42a0*/  VOTE.ANY R65, PT, P5 ;  /* 0x0000000000417806 */ /* 0x000fe400028e0100 */
[----:B------:R-:W-:Y:S02]  /*42b0*/  @!P4 LOP3.LUT R61, RZ, R61, RZ, 0x33, !PT ;  /* 0x0000003dff3dc212 */ /* 0x000fe400078e33ff */
[----:B------:R-:W-:Y:S02]  /*42c0*/  @!P5 LOP3.LUT R65, RZ, R65, RZ, 0x33, !PT ;  /* 0x00000041ff41d212 */ /* 0x000fe400078e33ff */
[----:B------:R-:W-:Y:S02]  /*42d0*/  LOP3.LUT R38, R61, R38, RZ, 0xc0, !PT ;  /* 0x000000263d267212 */ /* 0x000fe400078ec0ff */
[----:B------:R-:W-:-:S02]  /*42e0*/  VOTE.ANY R61, PT, P6 ;  /* 0x00000000003d7806 */ /* 0x000fc400030e0100 */
[----:B------:R-:W-:Y:S02]  /*42f0*/  LOP3.LUT R38, R65, R38, RZ, 0xc0, !PT ;  /* 0x0000002641267212 */ /* 0x000fe400078ec0ff */
[----:B------:R-:W-:Y:S02]  /*4300*/  @!P6 LOP3.LUT R61, RZ, R61, RZ, 0x33, !PT ;  /* 0x0000003dff3de212 */ /* 0x000fe400078e33ff */
[----:B------:R-:W-:Y:S02]  /*4310*/  VOTE.ANY R65, PT, P0 ;  /* 0x0000000000417806 */ /* 0x000fe400000e0100 */
[----:B------:R-:W-:Y:S02]  /*4320*/  LOP3.LUT R38, R61, R38, RZ, 0xc0, !PT ;  /* 0x000000263d267212 */ /* 0x000fe400078ec0ff */
[----:B------:R-:W-:-:S04]  /*4330*/  @!P0 LOP3.LUT R65, RZ, R65, RZ, 0x33, !PT ;  /* 0x00000041ff418212 */ /* 0x000fc800078e33ff */
        /* <DEDUP_REMOVED lines=8> */
.L_x_277:
[----:B------:R-:W-:Y:S05]  /*43c0*/  BSYNC.RECONVERGENT B0 ;  /* 0x0000000000007941 */ /* 0x000fea0003800200 */
.L_x_276:
[----:B------:R-:W-:Y:S01]  /*43d0*/  R2P PR, R15, 0x7f ;  /* 0x0000007f0f007804 */ /* 0x000fe20000000000 */
[----:B--2---:R2:W3:Y:S01]  /*43e0*/  SHFL.IDX PT, R66, R66, R65, 0x1f ;  /* 0x00001f4142427589 */ /* 0x0044e200000e0000 */
[----:B------:R-:W-:Y:S11]  /*43f0*/  BSSY.RECONVERGENT B0, `(.L_x_278) ;  /* 0x0000021000007945 */ /* 0x000ff60003800200 */
[----:B-1----:R-:W-:-:S02]  /*4400*/  VOTE.ANY R36, PT, P0 ;  /* 0x0000000000247806 */ /* 0x002fc400000e0100 */
        /* <DEDUP_REMOVED lines=23> */
[----:B------:R-:W-:-:S03]  /*4580*/  IMAD.MOV.U32 R36, RZ, RZ, RZ ;  /* 0x000000ffff247224 */ /* 0x000fc600078e00ff */
[----:B------:R-:W1:Y:S01]  /*4590*/  FLO.U32 R67, R38 ;  /* 0x0000002600437300 */ /* 0x000e6200000e0000 */
[----:B------:R-:W-:-:S07]  /*45a0*/  LOP3.LUT R63, R51, R38, RZ, 0xc0, !PT ;  /* 0x00000026333f7212 */ /* 0x000fce00078ec0ff */
[----:B------:R-:W4:Y:S01]  /*45b0*/  POPC R63, R63 ;  /* 0x0000003f003f7309 */ /* 0x000f220000000000 */
[----:B-1----:R-:W-:-:S13]  /*45c0*/  ISETP.NE.AND P0, PT, R34, R67, PT ;  /* 0x000000432200720c */ /* 0x002fda0003f05270 */
[----:B--234-:R-:W-:Y:S05]  /*45d0*/  @P0 BRA `(.L_x_279) ;  /* 0x0000000000080947 */ /* 0x01cfea0003800000 */
[----:B------:R-:W-:-:S06]  /*45e0*/  IMAD R36, R15, 0x4, R37 ;  /* 0x000000040f247824 */ /* 0x000fcc00078e0225 */
[----:B------:R1:W2:Y:S02]  /*45f0*/  ATOMS.ADD R36, [R36], R63 ;  /* 0x0000003f2424738c */ /* 0x0002a40000000000 */
.L_x_279:
[----:B------:R-:W-:Y:S05]  /*4600*/  BSYNC.RECONVERGENT B0 ;  /* 0x0000000000007941 */ /* 0x000fea0003800200 */
.L_x_278:
[----:B------:R-:W-:Y:S01]  /*4610*/  R2P PR, R14, 0x7f ;  /* 0x0000007f0e007804 */ /* 0x000fe20000000000 */
[----:B--2---:R2:W3:Y:S01]  /*4620*/  SHFL.IDX PT, R68, R36, R67, 0x1f ;  /* 0x00001f4324447589 */ /* 0x0044e200000e0000 */
        /* <DEDUP_REMOVED lines=26> */
[----:B------:R-:W4:Y:S01]  /*47d0*/  FLO.U32 R15, R40 ;  /* 0x00000028000f7300 */ /* 0x000f2200000e0000 */
[----:B------:R-:W-:-:S07]  /*47e0*/  LOP3.LUT R65, R51, R40, RZ, 0xc0, !PT ;  /* 0x0000002833417212 */ /* 0x000fce00078ec0ff */
[----:B------:R-:W0:Y:S01]  /*47f0*/  POPC R65, R65 ;  /* 0x0000004100417309 */ /* 0x000e220000000000 */
[----:B----4-:R-:W-:-:S13]  /*4800*/  ISETP.NE.AND P0, PT, R34, R15, PT ;  /* 0x0000000f2200720c */ /* 0x010fda0003f05270 */
[----:B0-23--:R-:W-:Y:S05]  /*4810*/  @P0 BRA `(.L_x_281) ;  /* 0x0000000000080947 */ /* 0x00dfea0003800000 */
[----:B------:R-:W-:-:S05]  /*4820*/  IMAD R14, R14, 0x4, R37 ;  /* 0x000000040e0e7824 */ /* 0x000fca00078e0225 */
[----:B------:R0:W2:Y:S02]  /*4830*/  ATOMS.ADD R38, [R14], R65 ;  /* 0x000000410e26738c */ /* 0x0000a40000000000 */
.L_x_281:
[----:B------:R-:W-:Y:S05]  /*4840*/  BSYNC.RECONVERGENT B0 ;  /* 0x0000000000007941 */ /* 0x000fea0003800200 */
.L_x_280:
[----:B------:R-:W-:Y:S01]  /*4850*/  R2P PR, R12, 0x7f ;  /* 0x0000007f0c007804 */ /* 0x000fe20000000000 */
[----:B--2---:R2:W3:Y:S01]  /*4860*/  SHFL.IDX PT, R70, R38, R15, 0x1f ;  /* 0x00001f0f26467589 */ /* 0x0044e200000e0000 */
[----:B------:R-:W-:Y:S11]  /*4870*/  BSSY.RECONVERGENT B0, `(.L_x_282) ;  /* 0x0000021000007945 */ /* 0x000ff60003800200 */
[----:B0-----:R-:W-:-:S02]  /*4880*/  VOTE.ANY R14, PT, P0 ;  /* 0x00000000000e7806 */ /* 0x001fc400000e0100 */
        /* <DEDUP_REMOVED lines=24> */
[----:B------:R-:W0:Y:S01]  /*4a10*/  FLO.U32 R69, R14 ;  /* 0x0000000e00457300 */ /* 0x000e2200000e0000 */
[----:B------:R-:W-:-:S07]  /*4a20*/  LOP3.LUT R51, R51, R14, RZ, 0xc0, !PT ;  /* 0x0000000e33337212 */ /* 0x000fce00078ec0ff */
[----:B------:R-:W4:Y:S01]  /*4a30*/  POPC R51, R51 ;  /* 0x0000003300337309 */ /* 0x000f220000000000 */
[----:B0-----:R-:W-:-:S13]  /*4a40*/  ISETP.NE.AND P0, PT, R34, R69, PT ;  /* 0x000000452200720c */ /* 0x001fda0003f05270 */
[----:B--234-:R-:W-:Y:S05]  /*4a50*/  @P0 BRA `(.L_x_283) ;  /* 0x0000000000080947 */ /* 0x01cfea0003800000 */
[----:B------:R-:W-:-:S05]  /*4a60*/  IMAD R12, R12, 0x4, R37 ;  /* 0x000000040c0c7824 */ /* 0x000fca00078e0225 */
[----:B------:R0:W2:Y:S02]  /*4a70*/  ATOMS.ADD R67, [R12], R51 ;  /* 0x000000330c43738c */ /* 0x0000a40000000000 */
.L_x_283:
[----:B------:R-:W-:Y:S05]  /*4a80*/  BSYNC.RECONVERGENT B0 ;  /* 0x0000000000007941 */ /* 0x000fea0003800200 */
.L_x_282:
[----:B------:R-:W-:Y:S01]  /*4a90*/  BAR.SYNC.DEFER_BLOCKING 0x0 ;  /* 0x0000000000007b1d */ /* 0x000fe20000010000 */
[----:B------:R-:W-:Y:S01]  /*4aa0*/  ISETP.NE.AND P0, PT, R64, RZ, PT ;  /* 0x000000ff4000720c */ /* 0x000fe20003f05270 */
[----:B0-----:R-:W-:Y:S02]  /*4ab0*/  IMAD.IADD R12, R49, 0x1, R56 ;  /* 0x00000001310c7824 */ /* 0x001fe400078e0238 */
[----:B------:R-:W-:Y:S02]  /*4ac0*/  IMAD.IADD R14, R47, 0x1, R54 ;  /* 0x000000012f0e7824 */ /* 0x000fe400078e0236 */
[----:B------:R-:W-:Y:S01]  /*4ad0*/  IMAD.IADD R15, R45, 0x1, R52 ;  /* 0x000000012d0f7824 */ /* 0x000fe200078e0234 */
[----:B------:R-:W-:Y:S01]  /*4ae0*/  BSSY B1, `(.L_x_284) ;  /* 0x0000054000017945 */ /* 0x000fe20003800000 */
[----:B--2---:R-:W0:Y:S01]  /*4af0*/  SHFL.IDX PT, R64, R67, R69, 0x1f ;  /* 0x00001f4543407589 */ /* 0x004e2200000e0000 */
[----:B------:R-:W-:Y:S02]  /*4b00*/  IMAD.IADD R34, R43, 0x1, R50 ;  /* 0x000000012b227824 */ /* 0x000fe400078e0232 */
[----:B------:R-:W-:-:S02]  /*4b10*/  IMAD.IADD R38, R39, 0x1, R58 ;  /* 0x0000000127267824 */ /* 0x000fc400078e023a */
[----:B------:R-:W-:Y:S02]  /*4b20*/  IMAD.IADD R36, R41, 0x1, R48 ;  /* 0x0000000129247824 */ /* 0x000fe400078e0230 */
[--C-:B------:R-:W-:Y:S02]  /*4b30*/  IMAD R39, R12, 0x4, R33.reuse ;  /* 0x000000040c277824 */ /* 0x100fe400078e0221 */
[----:B------:R-:W-:Y:S02]  /*4b40*/  IMAD R41, R14, 0x4, R33 ;  /* 0x000000040e297824 */ /* 0x000fe400078e0221 */
[----:B------:R-:W-:Y:S02]  /*4b50*/  IMAD.IADD R40, R46, 0x1, R55 ;  /* 0x000000012e287824 */ /* 0x000fe400078e0237 */
[----:B------:R-:W-:Y:S02]  /*4b60*/  IMAD.IADD R42, R44, 0x1, R57 ;  /* 0x000000012c2a7824 */ /* 0x000fe400078e0239 */
[----:B------:R-:W-:Y:S01]  /*4b70*/  IMAD R58, R15, 0x4, R33 ;  /* 0x000000040f3a7824 */ /* 0x000fe200078e0221 */
[----:B------:R-:W-:Y:S01]  /*4b80*/  STS [R39+-0x4], R32 ;  /* 0xfffffc2027007388 */ /* 0x000fe20000000800 */
[----:B------:R-:W-:-:S02]  /*4b90*/  IMAD.IADD R44, R53, 0x1, R60 ;  /* 0x00000001352c7824 */ /* 0x000fc400078e023c */
[--C-:B------:R-:W-:Y:S01]  /*4ba0*/  IMAD R43, R34, 0x4, R33.reuse ;  /* 0x00000004222b7824 */ /* 0x100fe200078e0221 */
[----:B------:R-:W-:Y:S01]  /*4bb0*/  STS [R41+-0x4], R30 ;  /* 0xfffffc1e29007388 */ /* 0x000fe20000000800 */
[--C-:B------:R-:W-:Y:S02]  /*4bc0*/  IMAD R60, R36, 0x4, R33.reuse ;  /* 0x00000004243c7824 */ /* 0x100fe400078e0221 */
[----:B------:R-:W-:Y:S01]  /*4bd0*/  IMAD.IADD R46, R59, 0x1, R62 ;  /* 0x000000013b2e7824 */ /* 0x000fe200078e023e */
[----:B------:R2:W-:Y:S01]  /*4be0*/  STS [R58+-0x4], R29 ;  /* 0xfffffc1d3a007388 */ /* 0x0005e20000000800 */
[--C-:B------:R-:W-:Y:S02]  /*4bf0*/  IMAD R45, R38, 0x4, R33.reuse ;  /* 0x00000004262d7824 */ /* 0x100fe400078e0221 */
[----:B------:R-:W-:Y:S01]  /*4c00*/  IMAD.IADD R48, R61, 0x1, R66 ;  /* 0x000000013d307824 */ /* 0x000fe200078e0242 */
[----:B------:R3:W-:Y:S01]  /*4c10*/  STS [R43+-0x4], R28 ;  /* 0xfffffc1c2b007388 */ /* 0x0007e20000000800 */
[----:B------:R-:W-:-:S02]  /*4c20*/  IMAD R62, R40, 0x4, R33 ;  /* 0x00000004283e7824 */ /* 0x000fc400078e0221 */
[----:B------:R-:W-:Y:S01]  /*4c30*/  IMAD.IADD R50, R63, 0x1, R68 ;  /* 0x000000013f327824 */ /* 0x000fe200078e0244 */
[----:B------:R-:W-:Y:S01]  /*4c40*/  STS [R60+-0x4], R27 ;  /* 0xfffffc1b3c007388 */ /* 0x000fe20000000800 */
[--C-:B------:R-:W-:Y:S02]  /*4c50*/  IMAD R37, R42, 0x4, R33.reuse ;  /* 0x000000042a257824 */ /* 0x100fe400078e0221 */
[----:B------:R-:W-:Y:S01]  /*4c60*/  IMAD.IADD R52, R65, 0x1, R70 ;  /* 0x0000000141347824 */ /* 0x000fe200078e0246 */
[----:B------:R-:W-:Y:S01]  /*4c70*/  STS [R45+-0x4], R26 ;  /* 0xfffffc1a2d007388 */ /* 0x000fe20000000800 */
[--C-:B------:R-:W-:Y:S02]  /*4c80*/  IMAD R56, R44, 0x4, R33.reuse ;  /* 0x000000042c387824 */ /* 0x100fe400078e0221 */
[----:B0-----:R-:W-:Y:S01]  /*4c90*/  IMAD.IADD R54, R51, 0x1, R64 ;  /* 0x0000000133367824 */ /* 0x001fe200078e0240 */
[----:B------:R0:W-:Y:S01]  /*4ca0*/  STS [R62+-0x4], R25 ;  /* 0xfffffc193e007388 */ /* 0x0001e20000000800 */
[----:B--2---:R-:W-:-:S02]  /*4cb0*/  IMAD R29, R46, 0x4, R33 ;  /* 0x000000042e1d7824 */ /* 0x004fc400078e0221 */
[--C-:B---3--:R-:W-:Y:S01]  /*4cc0*/  IMAD R28, R48, 0x4, R33.reuse ;  /* 0x00000004301c7824 */ /* 0x108fe200078e0221 */
[----:B------:R2:W-:Y:S01]  /*4cd0*/  STS [R37+-0x4], R24 ;  /* 0xfffffc1825007388 */ /* 0x0005e20000000800 */
[--C-:B------:R-:W-:Y:S02]  /*4ce0*/  IMAD R39, R50, 0x4, R33.reuse ;  /* 0x0000000432277824 */ /* 0x100fe400078e0221 */
[--C-:B------:R-:W-:Y:S01]  /*4cf0*/  IMAD R30, R52, 0x4, R33.reuse ;  /* 0x00000004341e7824 */ /* 0x100fe200078e0221 */
[----:B------:R2:W-:Y:S01]  /*4d00*/  STS [R56+-0x4], R23 ;  /* 0xfffffc1738007388 */ /* 0x0005e20000000800 */
[----:B------:R-:W-:Y:S01]  /*4d10*/  IMAD R41, R54, 0x4, R33 ;  /* 0x0000000436297824 */ /* 0x000fe200078e0221 */
[----:B0-----:R-:W-:Y:S01]  /*4d20*/  SHF.R.S32.HI R25, RZ, 0x1f, R35 ;  /* 0x0000001fff197819 */ /* 0x001fe20000011423 */
[----:B------:R-:W-:Y:S01]  /*4d30*/  IMAD R33, R3, 0x8, R33 ;  /* 0x0000000803217824 */ /* 0x000fe200078e0221 */
[----:B------:R2:W-:Y:S04]  /*4d40*/  STS [R29+-0x4], R22 ;  /* 0xfffffc161d007388 */ /* 0x0005e80000000800 */
[----:B------:R2:W-:Y:S04]  /*4d50*/  STS [R28+-0x4], R21 ;  /* 0xfffffc151c007388 */ /* 0x0005e80000000800 */
[----:B------:R2:W-:Y:S04]  /*4d60*/  STS [R39+-0x4], R20 ;  /* 0xfffffc1427007388 */ /* 0x0005e80000000800 */
[----:B------:R2:W-:Y:S04]  /*4d70*/  STS [R30+-0x4], R19 ;  /* 0xfffffc131e007388 */ /* 0x0005e80000000800 */
[----:B------:R2:W-:Y:S01]  /*4d80*/  STS [R41+-0x4], R18 ;  /* 0xfffffc1229007388 */ /* 0x0005e20000000800 */
[----:B------:R-:W-:Y:S05]  /*4d90*/  @P0 BRA `(.L_x_285) ;  /* 0x0000000000a00947 */ /* 0x000fea0003800000 */
[----:B------:R-:W3:Y:S01]  /*4da0*/  LDG.E.64 R10, desc[UR8][R10.64] ;  /* 0x000000080a0a7981 */ /* 0x000ee2000c1e1b00 */
[----:B--2---:R-:W-:Y:S01]  /*4db0*/  IMAD.MOV.U32 R21, RZ, RZ, R16 ;  /* 0x000000ffff157224 */ /* 0x004fe200078e0010 */
[----:B---3--:R-:W-:-:S05]  /*4dc0*/  IADD3 R18, P0, PT, -R35, R10, RZ ;  /* 0x0000000a23127210 */ /* 0x008fca0007f1e1ff */
[----:B------:R-:W-:Y:S01]  /*4dd0*/  IMAD.X R19, R11, 0x1, ~R25, P0 ;  /* 0x000000010b137824 */ /* 0x000fe200000e0e19 */
[----:B------:R-:W-:-:S04]  /*4de0*/  ISETP.GE.AND P0, PT, R13, 0x1, PT ;  /* 0x000000010d00780c */ /* 0x000fc80003f06270 */
[----:B------:R0:W-:Y:S09]  /*4df0*/  STS.64 [R33+0xa800], R18 ;  /* 0x00a8001221007388 */ /* 0x0001f20000000a00 */
[----:B------:R-:W-:Y:S05]  /*4e00*/  @!P0 BRA `(.L_x_286) ;  /* 0x00000000006c8947 */ /* 0x000fea0003800000 */
[----:B------:R-:W-:Y:S01]  /*4e10*/  BSSY B0, `(.L_x_287) ;  /* 0x0000019000007945 */ /* 0x000fe20003800000 */
[----:B0-----:R-:W-:Y:S02]  /*4e20*/  IMAD.MOV.U32 R18, RZ, RZ, -0x1 ;  /* 0xffffffffff127424 */ /* 0x001fe400078e00ff */
[----:B------:R-:W-:Y:S02]  /*4e30*/  IMAD.MOV.U32 R19, RZ, RZ, R13 ;  /* 0x000000ffff137224 */ /* 0x000fe400078e000d */
[----:B------:R-:W-:-:S07]  /*4e40*/  IMAD.MOV.U32 R21, RZ, RZ, R16 ;  /* 0x000000ffff157224 */ /* 0x000fce00078e0010 */
.L_x_291:
[----:B------:R-:W0:Y:S01]  /*4e50*/  LDC.64 R10, c[0x0][0x380] ;  /* 0x0000e000ff0a7b82 */ /* 0x000e220000000a00 */
[----:B------:R-:W-:Y:S01]  /*4e60*/  VIADD R27, R19, 0xffffffff ;  /* 0xffffffff131b7836 */ /* 0x000fe20000000000 */
[----:B------:R-:W-:Y:S03]  /*4e70*/  BSSY B2, `(.L_x_288) ;  /* 0x0000008000027945 */ /* 0x000fe60003800000 */
[----:B------:R-:W-:-:S04]  /*4e80*/  IMAD R23, R27, 0x100, R3 ;  /* 0x000001001b177824 */ /* 0x000fc800078e0203 */
[----:B0-----:R-:W-:-:S07]  /*4e90*/  IMAD.WIDE R10, R23, 0x4, R10 ;  /* 0x00000004170a7825 */ /* 0x001fce00078e020a */
.L_x_289:
[----:B------:R-:W-:Y:S05]  /*4ea0*/  YIELD ;  /* 0x0000000000007946 */ /* 0x000fea0003800000 */
[----:B------:R0:W-:Y:S06]  /*4eb0*/  MEMBAR.SC.CTA ;  /* 0x0000000000007992 */ /* 0x0001ec0000000000 */
[----:B0-----:R-:W2:Y:S02]  /*4ec0*/  LDG.E.STRONG.SYS R20, desc[UR8][R10.64] ;  /* 0x000000080a147981 */ /* 0x001ea4000c1f5900 */
[----:B--2---:R-:W-:-:S13]  /*4ed0*/  ISETP.NE.AND P0, PT, R20, RZ, PT ;  /* 0x000000ff1400720c */ /* 0x004fda0003f05270 */
[----:B------:R-:W-:Y:S05]  /*4ee0*/  @!P0 BRA `(.L_x_289) ;  /* 0xfffffffc00ec8947 */ /* 0x000fea000383ffff */
[----:B------:R-:W-:Y:S05]  /*4ef0*/  BSYNC B2 ;  /* 0x0000000000027941 */ /* 0x000fea0003800000 */
.L_x_288:
[----:B------:R-:W-:Y:S01]  /*4f00*/  BSSY.RECONVERGENT B2, `(.L_x_290) ;  /* 0x0000006000027945 */ /* 0x000fe20003800200 */
[C---:B------:R-:W-:Y:S02]  /*4f10*/  ISETP.GT.AND P0, PT, R20.reuse, -0x1, PT ;  /* 0xffffffff1400780c */ /* 0x040fe40003f04270 */
[----:B------:R-:W-:Y:S01]  /*4f20*/  LOP3.LUT R20, R20, 0x3fffffff, RZ, 0xc0, !PT ;  /* 0x3fffffff14147812 */ /* 0x000fe200078ec0ff */
[----:B------:R-:W-:Y:S05]  /*4f30*/  WARPSYNC.EXCLUSIVE R18 ;  /* 0x0000000012007348 */ /* 0x000fea0003a00000 */
[----:B------:R-:W-:-:S05]  /*4f40*/  IMAD.IADD R21, R20, 0x1, R21 ;  /* 0x0000000114157824 */ /* 0x000fca00078e0215 */
[----:B------:R-:W-:-:S07]  /*4f50*/  VOTE.ANY R18, PT, P0 ;  /* 0x0000000000127806 */ /* 0x000fce00000e0100 */
[----:B------:R-:W-:Y:S05]  /*4f60*/  BSYNC.RECONVERGENT B2 ;  /* 0x0000000000027941 */ /* 0x000fea0003800200 */
.L_x_290:
[----:B------:R-:W-:Y:S01]  /*4f70*/  ISETP.GT.U32.AND P1, PT, R19, 0x1, PT ;  /* 0x000000011300780c */ /* 0x000fe20003f24070 */
[----:B------:R-:W-:-:S12]  /*4f80*/  IMAD.MOV.U32 R19, RZ, RZ, R27 ;  /* 0x000000ffff137224 */ /* 0x000fd800078e001b */
[----:B------:R-:W-:Y:S05]  /*4f90*/  @P0 BRA P1, `(.L_x_291) ;  /* 0xfffffffc00ac0947 */ /* 0x000fea000083ffff */
[----:B------:R-:W-:Y:S05]  /*4fa0*/  BSYNC B0 ;  /* 0x0000000000007941 */ /* 0x000fea0003800000 */
.L_x_287:
[----:B------:R2:W3:Y:S02]  /*4fb0*/  LDS.64 R18, [R33+0xa800] ;  /* 0x00a8000021127984 */ /* 0x0004e40000000a00 */
.L_x_286:
[C---:B------:R-:W-:Y:S01]  /*4fc0*/  IMAD.IADD R11, R21.reuse, 0x1, -R16 ;  /* 0x00000001150b7824 */ /* 0x040fe200078e0a10 */
[----:B------:R-:W-:-:S04]  /*4fd0*/  LOP3.LUT R21, R21, 0x80000000, RZ, 0xfc, !PT ;  /* 0x8000000015157812 */ /* 0x000fc800078efcff */
[C---:B---3--:R-:W-:Y:S01]  /*4fe0*/  IADD3 R10, P0, PT, R11.reuse, R18, RZ ;  /* 0x000000120b0a7210 */ /* 0x048fe20007f1e0ff */
[----:B------:R3:W-:Y:S03]  /*4ff0*/  STG.E.STRONG.SYS desc[UR8][R4.64], R21 ;  /* 0x0000001504007986 */ /* 0x0007e6000c115908 */
[----:B------:R-:W-:-:S05]  /*5000*/  LEA.HI.X.SX32 R11, R11, R19, 0x1, P0 ;  /* 0x000000130b0b7211 */ /* 0x000fca00000f0eff */
[----:B------:R3:W-:Y:S04]  /*5010*/  STS.64 [R33+0xa800], R10 ;  /* 0x00a8000a21007388 */ /* 0x0007e80000000a00 */
.L_x_285:
[----:B------:R-:W-:Y:S05]  /*5020*/  BSYNC B1 ;  /* 0x0000000000017941 */ /* 0x000fea0003800000 */
.L_x_284:
[----:B---3--:R-:W3:Y:S01]  /*5030*/  LDC.64 R4, c[0x0][0x390] ;  /* 0x0000e400ff047b82 */ /* 0x008ee20000000a00 */
[----:B------:R-:W-:Y:S07]  /*5040*/  WARPSYNC.ALL ;  /* 0x0000000000007948 */ /* 0x000fee0003800000 */
[----:B------:R-:W4:Y:S01]  /*5050*/  LDC R58, c[0x0][0x3c0] ;  /* 0x0000f000ff3a7b82 */ /* 0x000f220000000800 */
[----:B---3--:R-:W-:Y:S02]  /*5060*/  ISETP.EQ.U32.AND P1, PT, R4, RZ, PT ;  /* 0x000000ff0400720c */ /* 0x008fe40003f22070 */
[----:B----4-:R-:W-:-:S02]  /*5070*/  ISETP.GE.AND P0, PT, R31, R58, PT ;  /* 0x0000003a1f00720c */ /* 0x010fc40003f06270 */
[----:B------:R-:W-:Y:S02]  /*5080*/  ISETP.GT.AND P5, PT, R31, R58, PT ;  /* 0x0000003a1f00720c */ /* 0x000fe40003fa4270 */
[----:B------:R-:W-:-:S04]  /*5090*/  ISETP.EQ.OR.EX P0, PT, R5, RZ, !P0, P1 ;  /* 0x000000ff0500720c */ /* 0x000fc80004702710 */
[----:B------:R-:W-:-:S13]  /*50a0*/  ISETP.GT.U32.OR P0, PT, R3, 0xff, P0 ;  /* 0x000000ff0300780c */ /* 0x000fda0000704470 */
[----:B------:R-:W3:Y:S01]  /*50b0*/  @!P0 LDS.64 R4, [R33+0xa800] ;  /* 0x00a8000021048984 */ /* 0x000ee20000000a00 */
[--C-:B------:R-:W-:Y:S02]  /*50c0*/  @!P0 SHF.R.S32.HI R10, RZ, 0x1f, R16.reuse ;  /* 0x0000001fff0a8819 */ /* 0x100fe40000011410 */
[----:B---3--:R-:W-:-:S04]  /*50d0*/  @!P0 IADD3 R4, P1, P2, R4, R35, R16 ;  /* 0x0000002304048210 */ /* 0x008fc80007a3e010 */
[----:B------:R-:W-:-:S05]  /*50e0*/  @!P0 IADD3.X R5, PT, PT, R5, R25, R10, P1, P2 ;  /* 0x0000001905058210 */ /* 0x000fca0000fe440a */
[----:B------:R3:W-:Y:S01]  /*50f0*/  @!P0 STG.E.64 desc[UR8][R8.64], R4 ;  /* 0x0000000408008986 */ /* 0x0007e2000c101b08 */
[----:B------:R-:W-:Y:S06]  /*5100*/  BAR.SYNC.DEFER_BLOCKING 0x0 ;  /* 0x0000000000007b1d */ /* 0x000fec0000010000 */
[----:B------:R-:W-:Y:S05]  /*5110*/  @P5 BRA `(.L_x_292) ;  /* 0x0000000800b85947 */ /* 0x000fea0003800000 */
[----:B------:R-:W3:Y:S01]  /*5120*/  LDS R2, [R17] ;  /* 0x0000000011027984 */ /* 0x000ee20000000800 */
[----:B------:R-:W4:Y:S01]  /*5130*/  S2UR UR6, SR_CgaCtaId ;  /* 0x00000000000679c3 */ /* 0x000f220000008800 */
[----:B------:R-:W3:Y:S01]  /*5140*/  LDCU UR7, c[0x0][0x3c4] ;  /* 0x00007880ff0777ac */ /* 0x000ee20008000800 */
[----:B------:R-:W-:Y:S01]  /*5150*/  UMOV UR5, 0x400 ;  /* 0x0000040000057882 */ /* 0x000fe20000000000 */
[----:B------:R-:W5:Y:S01]  /*5160*/  LDCU.64 UR10, c[0x0][0x3a0] ;  /* 0x00007400ff0a77ac */ /* 0x000f620008000a00 */
[----:B----4-:R-:W-:Y:S01]  /*5170*/  ULEA UR5, UR6, UR5, 0x18 ;  /* 0x0000000506057291 */ /* 0x010fe2000f8ec0ff */
[----:B---3--:R-:W-:Y:S02]  /*5180*/  SHF.R.U32.HI R4, RZ, UR7, R2 ;  /* 0x00000007ff047c19 */ /* 0x008fe40008011602 */
[----:B0-2---:R-:W-:Y:S02]  /*5190*/  LOP3.LUT R19, R2, 0x7fffffff, RZ, 0x3c, !PT ;  /* 0x7fffffff02137812 */ /* 0x005fe400078e3cff */
[----:B------:R-:W-:-:S04]  /*51a0*/  LOP3.LUT R4, R4, UR4, RZ, 0x30, !PT ;  /* 0x0000000404047c12 */ /* 0x000fc8000f8e30ff */
[----:B------:R-:W-:-:S06]  /*51b0*/  LEA R5, R4, UR5, 0x3 ;  /* 0x0000000504057c11 */ /* 0x000fcc000f8e18ff */
[----:B------:R-:W0:Y:S02]  /*51c0*/  LDS.64 R4, [R5+0xa800] ;  /* 0x00a8000005047984 */ /* 0x000e240000000a00 */
[----:B0-----:R-:W-:-:S05]  /*51d0*/  IADD3 R4, P0, PT, R4, R3, RZ ;  /* 0x0000000304047210 */ /* 0x001fca0007f1e0ff */
[----:B------:R-:W-:Y:S01]  /*51e0*/  IMAD.X R9, RZ, RZ, R5, P0 ;  /* 0x000000ffff097224 */ /* 0x000fe200000e0605 */
[----:B-----5:R-:W-:-:S04]  /*51f0*/  LEA R8, P0, R4, UR10, 0x2 ;  /* 0x0000000a04087c11 */ /* 0x020fc8000f8010ff */
[----:B------:R-:W-:-:S05]  /*5200*/  LEA.HI.X R9, R4, UR11, R9, 0x2, P0 ;  /* 0x0000000b04097c11 */ /* 0x000fca00080f1409 */
[----:B------:R-:W-:Y:S01]  /*5210*/  STG.E desc[UR8][R8.64], R19 ;  /* 0x0000001308007986 */ /* 0x000fe2000c101908 */
[----:B------:R-:W-:-:S03]  /*5220*/  NOP ;  /* 0x0000000000007918 */ /* 0x000fc60000000000 */
[----:B------:R-:W0:Y:S02]  /*5230*/  LDS R2, [R17+0x600] ;  /* 0x0006000011027984 */ /* 0x000e240000000800 */
[----:B0-----:R-:W-:Y:S02]  /*5240*/  SHF.R.U32.HI R4, RZ, UR7, R2 ;  /* 0x00000007ff047c19 */ /* 0x001fe40008011602 */
[----:B------:R-:W-:Y:S02]  /*5250*/  LOP3.LUT R19, R2, 0x7fffffff, RZ, 0x3c, !PT ;  /* 0x7fffffff02137812 */ /* 0x000fe400078e3cff */
[----:B------:R-:W-:-:S04]  /*5260*/  LOP3.LUT R4, R4, UR4, RZ, 0x30, !PT ;  /* 0x0000000404047c12 */ /* 0x000fc8000f8e30ff */
[----:B------:R-:W-:-:S06]  /*5270*/  LEA R5, R4, UR5, 0x3 ;  /* 0x0000000504057c11 */ /* 0x000fcc000f8e18ff */
[----:B------:R-:W0:Y:S02]  /*5280*/  LDS.64 R4, [R5+0xa800] ;  /* 0x00a8000005047984 */ /* 0x000e240000000a00 */
[----:B0-----:R-:W-:-:S05]  /*5290*/  IADD3 R4, P0, PT, R4, R3, RZ ;  /* 0x0000000304047210 */ /* 0x001fca0007f1e0ff */
[----:B------:R-:W-:Y:S01]  /*52a0*/  IMAD.X R11, RZ, RZ, R5, P0 ;  /* 0x000000ffff0b7224 */ /* 0x000fe200000e0605 */
[----:B------:R-:W-:-:S04]  /*52b0*/  LEA R10, P0, R4, UR10, 0x2 ;  /* 0x0000000a040a7c11 */ /* 0x000fc8000f8010ff */
        /* <DEDUP_REMOVED lines=136> */
[----:B0-----:R-:W-:-:S04]  /*5b40*/  SHF.R.U32.HI R2, RZ, UR7, R10 ;  /* 0x00000007ff027c19 */ /* 0x001fc8000801160a */
[----:B------:R-:W-:-:S04]  /*5b50*/  LOP3.LUT R2, R2, UR4, RZ, 0x30, !PT ;  /* 0x0000000402027c12 */ /* 0x000fc8000f8e30ff */
[----:B------:R-:W-:-:S06]  /*5b60*/  LEA R4, R2, UR5, 0x3 ;  /* 0x0000000502047c11 */ /* 0x000fcc000f8e18ff */
[----:B------:R-:W0:Y:S02]  /*5b70*/  LDS.64 R4, [R4+0xa800] ;  /* 0x00a8000004047984 */ /* 0x000e240000000a00 */
[----:B0-----:R-:W-:-:S05]  /*5b80*/  IADD3 R3, P0, PT, R4, R3, RZ ;  /* 0x0000000304037210 */ /* 0x001fca0007f1e0ff */
[----:B------:R-:W-:Y:S01]  /*5b90*/  IMAD.X R16, RZ, RZ, R5, P0 ;  /* 0x000000ffff107224 */ /* 0x000fe200000e0605 */
[C---:B------:R-:W-:Y:S02]  /*5ba0*/  LEA R2, P0, R3.reuse, UR10, 0x2 ;  /* 0x0000000a03027c11 */ /* 0x040fe4000f8010ff */
[----:B------:R-:W-:Y:S02]  /*5bb0*/  LOP3.LUT R5, R10, 0x7fffffff, RZ, 0x3c, !PT ;  /* 0x7fffffff0a057812 */ /* 0x000fe400078e3cff */
[----:B------:R-:W-:-:S05]  /*5bc0*/  LEA.HI.X R3, R3, UR11, R16, 0x2, P0 ;  /* 0x0000000b03037c11 */ /* 0x000fca00080f1410 */
[----:B------:R0:W-:Y:S01]  /*5bd0*/  STG.E desc[UR8][R2.64+0x4e00], R5 ;  /* 0x004e000502007986 */ /* 0x0001e2000c101908 */
[----:B------:R-:W-:Y:S01]  /*5be0*/  NOP ;  /* 0x0000000000007918 */ /* 0x000fe20000000000 */
[----:B------:R-:W-:Y:S05]  /*5bf0*/  BRA `(.L_x_293) ;  /* 0x0000001000d07947 */ /* 0x000fea0003800000 */
.L_x_292:
[----:B---3--:R-:W-:Y:S01]  /*5c00*/  IMAD R5, R13, -0x1500, R58 ;  /* 0xffffeb000d057824 */ /* 0x008fe200078e023a */
        /* <DEDUP_REMOVED lines=14> */
[----:B------:R-:W3:Y:S01]  /*5cf0*/  LDS R4, [R17] ;  /* 0x0000000011047984 */ /* 0x000ee20000000800 */
[----:B------:R-:W4:Y:S01]  /*5d00*/  S2UR UR6, SR_CgaCtaId ;  /* 0x00000000000679c3 */ /* 0x000f220000008800 */
[----:B------:R-:W3:Y:S01]  /*5d10*/  LDCU UR7, c[0x0][0x3c4] ;  /* 0x00007880ff0777ac */ /* 0x000ee20008000800 */
[----:B------:R-:W-:Y:S02]  /*5d20*/  UMOV UR5, 0x400 ;  /* 0x0000040000057882 */ /* 0x000fe40000000000 */
[----:B----4-:R-:W-:Y:S01]  /*5d30*/  ULEA UR5, UR6, UR5, 0x18 ;  /* 0x0000000506057291 */ /* 0x010fe2000f8ec0ff */
[----:B---3--:R-:W-:Y:S01]  /*5d40*/  SHF.R.U32.HI R8, RZ, UR7, R4 ;  /* 0x00000007ff087c19 */ /* 0x008fe20008011604 */
[----:B------:R-:W3:Y:S03]  /*5d50*/  LDCU.64 UR6, c[0x0][0x3a0] ;  /* 0x00007400ff0677ac */ /* 0x000ee60008000a00 */
[----:B------:R-:W-:-:S04]  /*5d60*/  LOP3.LUT R8, R8, UR4, RZ, 0x30, !PT ;  /* 0x0000000408087c12 */ /* 0x000fc8000f8e30ff */
[----:B------:R-:W-:-:S05]  /*5d70*/  LEA R10, R8, UR5, 0x3 ;  /* 0x00000005080a7c11 */ /* 0x000fca000f8e18ff */
[----:B------:R-:W4:Y:S02]  /*5d80*/  LDS.64 R8, [R10+0xa800] ;  /* 0x00a800000a087984 */ /* 0x000f240000000a00 */
[----:B----4-:R-:W-:-:S05]  /*5d90*/  IADD3 R11, P3, PT, R8, R3, RZ ;  /* 0x00000003080b7210 */ /* 0x010fca0007f7e0ff */
[----:B0-2---:R-:W-:Y:S01]  /*5da0*/  IMAD.X R18, RZ, RZ, R9, P3 ;  /* 0x000000ffff127224 */ /* 0x005fe200018e0609 */
[----:B---3--:R-:W-:-:S04]  /*5db0*/  LEA R8, P3, R11, UR6, 0x2 ;  /* 0x000000060b087c11 */ /* 0x008fc8000f8610ff */
[----:B------:R-:W-:Y:S02]  /*5dc0*/  LEA.HI.X R9, R11, UR7, R18, 0x2, P3 ;  /* 0x000000070b097c11 */ /* 0x000fe400098f1412 */
[----:B------:R-:W-:-:S05]  /*5dd0*/  LOP3.LUT R11, R4, 0x7fffffff, RZ, 0x3c, !PT ;  /* 0x7fffffff040b7812 */ /* 0x000fca00078e3cff */
[----:B------:R3:W-:Y:S02]  /*5de0*/  STG.E desc[UR8][R8.64], R11 ;  /* 0x0000000b08007986 */ /* 0x0007e4000c101908 */
.L_x_295:
[----:B------:R-:W-:Y:S05]  /*5df0*/  BSYNC.RECONVERGENT B0 ;  /* 0x0000000000007941 */ /* 0x000fea0003800200 */
.L_x_294:
[----:B------:R-:W-:Y:S01]  /*5e00*/  NOP ;  /* 0x0000000000007918 */ /* 0x000fe20000000000 */
[----:B------:R-:W-:Y:S01]  /*5e10*/  BSSY.RECONVERGENT B0, `(.L_x_296) ;  /* 0x0000014000007945 */ /* 0x000fe20003800200 */
[----:B------:R-:W-:Y:S01]  /*5e20*/  ISETP.GE.AND P3, PT, R16, R5, PT ;  /* 0x000000051000720c */ /* 0x000fe20003f66270 */
[----:B------:R-:W-:Y:S02]  /*5e30*/  VIADD R16, R3, 0xa80 ;  /* 0x00000a8003107836 */ /* 0x000fe40000000000 */
[----:B------:R-:W-:Y:S10]  /*5e40*/  @P2 BRA `(.L_x_297) ;  /* 0x0000000000402947 */ /* 0x000ff40003800000 */
[----:B------:R-:W3:Y:S01]  /*5e50*/  LDS R4, [R17+0x600] ;  /* 0x0006000011047984 */ /* 0x000ee20000000800 */
        /* <DEDUP_REMOVED lines=15> */
.L_x_297:
[----:B------:R-:W-:Y:S05]  /*5f50*/  BSYNC.RECONVERGENT B0 ;  /* 0x0000000000007941 */ /* 0x000fea0003800200 */
.L_x_296:
[----:B------:R-:W-:Y:S01]  /*5f60*/  NOP ;  /* 0x0000000000007918 */ /* 0x000fe20000000000 */
[----:B------:R-:W-:Y:S01]  /*5f70*/  BSSY.RECONVERGENT B0, `(.L_x_298) ;  /* 0x0000014000007945 */ /* 0x000fe20003800200 */
[----:B------:R-:W-:Y:S02]  /*5f80*/  ISETP.GE.AND P2, PT, R16, R5, PT ;  /* 0x000000051000720c */ /* 0x000fe40003f46270 */
[----:B------:R-:W-:Y:S01]  /*5f90*/  LOP3.LUT R16, R3, 0xc00, RZ, 0xfc, !PT ;  /* 0x00000c0003107812 */ /* 0x000fe200078efcff */
[----:B------:R-:W-:Y:S10]  /*5fa0*/  @P1 BRA `(.L_x_299) ;  /* 0x0000000000401947 */ /* 0x000ff40003800000 */
[----:B------:R-:W3:Y:S01]  /*5fb0*/  LDS R4, [R17+0xc00] ;  /* 0x000c000011047984 */ /* 0x000ee20000000800 */
[----:B------:R-:W5:Y:S01]  /*5fc0*/  S2UR UR6, SR_CgaCtaId ;  /* 0x00000000000679c3 */ /* 0x000f620000008800 */
[----:B------:R-:W3:Y:S01]  /*5fd0*/  LDCU UR7, c[0x0][0x3c4] ;  /* 0x00007880ff0777ac */ /* 0x000ee20008000800 */
[----:B------:R-:W-:Y:S02]  /*5fe0*/  UMOV UR5, 0x400 ;  /* 0x0000040000057882 */ /* 0x000fe40000000000 */
[----:B-----5:R-:W-:Y:S01]  /*5ff0*/  ULEA UR5, UR6, UR5, 0x18 ;  /* 0x0000000506057291 */ /* 0x020fe2000f8ec0ff */
[----:B---34-:R-:W-:Y:S01]  /*6000*/  SHF.R.U32.HI R8, RZ, UR7, R4 ;  /* 0x00000007ff087c19 */ /* 0x018fe20008011604 */
        /* <DEDUP_REMOVED lines=10> */
.L_x_299:
[----:B------:R-:W-:Y:S05]  /*60b0*/  BSYNC.RECONVERGENT B0 ;  /* 0x0000000000007941 */ /* 0x000fea0003800200 */
.L_x_298:
[----:B------:R-:W-:Y:S01]  /*60c0*/  NOP ;  /* 0x0000000000007918 */ /* 0x000fe20000000000 */
[----:B------:R-:W-:Y:S01]  /*60d0*/  BSSY.RECONVERGENT B0, `(.L_x_300) ;  /* 0x0000014000007945 */ /* 0x000fe20003800200 */
[----:B------:R-:W-:Y:S01]  /*60e0*/  ISETP.GE.AND P1, PT, R16, R5, PT ;  /* 0x000000051000720c */ /* 0x000fe20003f26270 */
[----:B------:R-:W-:Y:S02]  /*60f0*/  VIADD R16, R3, 0xd80 ;  /* 0x00000d8003107836 */ /* 0x000fe40000000000 */
[----:B------:R-:W-:Y:S10]  /*6100*/  @P0 BRA `(.L_x_301) ;  /* 0x0000000000400947 */ /* 0x000ff40003800000 */
[----:B------:R-:W0:Y:S01]  /*6110*/  LDS R4, [R17+0x1200] ;  /* 0x0012000011047984 */ /* 0x000e220000000800 */
[----:B------:R-:W5:Y:S01]  /*6120*/  S2UR UR6, SR_CgaCtaId ;  /* 0x00000000000679c3 */ /* 0x000f620000008800 */
[----:B------:R-:W0:Y:S01]  /*6130*/  LDCU UR7, c[0x0][0x3c4] ;  /* 0x00007880ff0777ac */ /* 0x000e220008000800 */
[----:B------:R-:W-:Y:S02]  /*6140*/  UMOV UR5, 0x400 ;  /* 0x0000040000057882 */ /* 0x000fe40000000000 */
[----:B-----5:R-:W-:Y:S01]  /*6150*/  ULEA UR5, UR6, UR5, 0x18 ;  /* 0x0000000506057291 */ /* 0x020fe2000f8ec0ff */
[----:B0--34-:R-:W-:Y:S01]  /*6160*/  SHF.R.U32.HI R8, RZ, UR7, R4 ;  /* 0x00000007ff087c19 */ /* 0x019fe20008011604 */
[----:B------:R-:W0:Y:S03]  /*6170*/  LDCU.64 UR6, c[0x0][0x3a0] ;  /* 0x00007400ff0677ac */ /* 0x000e260008000a00 */
[----:B------:R-:W-:-:S04]  /*6180*/  LOP3.LUT R8, R8, UR4, RZ, 0x30, !PT ;  /* 0x0000000408087c12 */ /* 0x000fc8000f8e30ff */
[----:B------:R-:W-:-:S05]  /*6190*/  LEA R10, R8, UR5, 0x3 ;  /* 0x00000005080a7c11 */ /* 0x000fca000f8e18ff */
[----:B------:R-:W3:Y:S02]  /*61a0*/  LDS.64 R8, [R10+0xa800] ;  /* 0x00a800000a087984 */ /* 0x000ee40000000a00 */
[----:B---3--:R-:W-:-:S05]  /*61b0*/  IADD3 R11, P0, PT, R8, R3, RZ ;  /* 0x00000003080b7210 */ /* 0x008fca0007f1e0ff */
[----:B--2---:R-:W-:Y:S01]  /*61c0*/  IMAD.X R18, RZ, RZ, R9, P0 ;  /* 0x000000ffff127224 */ /* 0x004fe200000e0609 */
[----:B0-----:R-:W-:-:S04]  /*61d0*/  LEA R8, P0, R11, UR6, 0x2 ;  /* 0x000000060b087c11 */ /* 0x001fc8000f8010ff */
[----:B------:R-:W-:Y:S02]  /*61e0*/  LEA.HI.X R9, R11, UR7, R18, 0x2, P0 ;  /* 0x000000070b097c11 */ /* 0x000fe400080f1412 */
[----:B------:R-:W-:-:S05]  /*61f0*/  LOP3.LUT R11, R4, 0x7fffffff, RZ, 0x3c, !PT ;  /* 0x7fffffff040b7812 */ /* 0x000fca00078e3cff */
[----:B------:R0:W-:Y:S02]  /*6200*/  STG.E desc[UR8][R8.64+0x1200], R11 ;  /* 0x0012000b08007986 */ /* 0x0001e4000c101908 */
.L_x_301:
[----:B------:R-:W-:Y:S05]  /*6210*/  BSYNC.RECONVERGENT B0 ;  /* 0x0000000000007941 */ /* 0x000fea0003800200 */
.L_x_300:
        /* <DEDUP_REMOVED lines=21> */
.L_x_303:
[----:B------:R-:W-:Y:S05]  /*6370*/  BSYNC.RECONVERGENT B0 ;  /* 0x0000000000007941 */ /* 0x000fea0003800200 */
.L_x_302:
        /* <DEDUP_REMOVED lines=21> */
.L_x_305:
[----:B------:R-:W-:Y:S05]  /*64d0*/  BSYNC.RECONVERGENT B0 ;  /* 0x0000000000007941 */ /* 0x000fea0003800200 */
.L_x_304:
        /* <DEDUP_REMOVED lines=21> */
.L_x_307:
[----:B------:R-:W-:Y:S05]  /*6630*/  BSYNC.RECONVERGENT B0 ;  /* 0x0000000000007941 */ /* 0x000fea0003800200 */
.L_x_306:
        /* <DEDUP_REMOVED lines=21> */
.L_x_309:
[----:B------:R-:W-:Y:S05]  /*6790*/  BSYNC.RECONVERGENT B0 ;  /* 0x0000000000007941 */ /* 0x000fea0003800200 */
.L_x_308:
[----:B------:R-:W-:Y:S01]  /*67a0*/  NOP ;  /* 0x0000000000007918 */ /* 0x000fe20000000000 */
[----:B------:R-:W-:Y:S01]  /*67b0*/  BSSY.RECONVERGENT B0, `(.L_x_310) ;  /* 0x0000013000007945 */ /* 0x000fe20003800200 */
[----:B------:R-:W-:-:S03]  /*67c0*/  ISETP.GE.AND P2, PT, R16, R5, PT ;  /* 0x000000051000720c */ /* 0x000fc60003f46270 */
[----:B------:R-:W-:Y:S10]  /*67d0*/  @P1 BRA `(.L_x_311) ;  /* 0x0000000000401947 */ /* 0x000ff40003800000 */
[----:B0--34-:R-:W0:Y:S01]  /*67e0*/  LDS R8, [R17+0x3000] ;  /* 0x0030000011087984 */ /* 0x019e220000000800 */
[----:B------:R-:W3:Y:S01]  /*67f0*/  S2UR UR6, SR_CgaCtaId ;  /* 0x00000000000679c3 */ /* 0x000ee20000008800 */
[----:B------:R-:W0:Y:S01]  /*6800*/  LDCU UR7, c[0x0][0x3c4] ;  /* 0x00007880ff0777ac */ /* 0x000e220008000800 */
[----:B------:R-:W-:Y:S02]  /*6810*/  UMOV UR5, 0x400 ;  /* 0x0000040000057882 */ /* 0x000fe40000000000 */
[----:B---3--:R-:W-:Y:S01]  /*6820*/  ULEA UR5, UR6, UR5, 0x18 ;  /* 0x0000000506057291 */ /* 0x008fe2000f8ec0ff */
[----:B0-----:R-:W-:Y:S01]  /*6830*/  SHF.R.U32.HI R4, RZ, UR7, R8 ;  /* 0x00000007ff047c19 */ /* 0x001fe20008011608 */
[----:B------:R-:W0:Y:S01]  /*6840*/  LDCU.64 UR6, c[0x0][0x3a0] ;  /* 0x00007400ff0677ac */ /* 0x000e220008000a00 */
[----:B------:R-:W-:Y:S02]  /*6850*/  LOP3.LUT R11, R8, 0x7fffffff, RZ, 0x3c, !PT ;  /* 0x7fffffff080b7812 */ /* 0x000fe400078e3cff */
[----:B------:R-:W-:-:S04]  /*6860*/  LOP3.LUT R4, R4, UR4, RZ, 0x30, !PT ;  /* 0x0000000404047c12 */ /* 0x000fc8000f8e30ff */
[----:B------:R-:W-:-:S05]  /*6870*/  LEA R9, R4, UR5, 0x3 ;  /* 0x0000000504097c11 */ /* 0x000fca000f8e18ff */
[----:B------:R-:W3:Y:S02]  /*6880*/  LDS.64 R4, [R9+0xa800] ;  /* 0x00a8000009047984 */ /* 0x000ee40000000a00 */
[----:B---3--:R-:W-:-:S05]  /*6890*/  IADD3 R10, P1, PT, R4, R3, RZ ;  /* 0x00000003040a7210 */ /* 0x008fca0007f3e0ff */
[----:B------:R-:W-:Y:S01]  /*68a0*/  IMAD.X R5, RZ, RZ, R5, P1 ;  /* 0x000000ffff057224 */ /* 0x000fe200008e0605 */
[----:B0-----:R-:W-:-:S04]  /*68b0*/  LEA R4, P1, R10, UR6, 0x2 ;  /* 0x000000060a047c11 */ /* 0x001fc8000f8210ff */
[----:B------:R-:W-:-:S05]  /*68c0*/  LEA.HI.X R5, R10, UR7, R5, 0x2, P1 ;  /* 0x000000070a057c11 */ /* 0x000fca00088f1405 */
[----:B------:R0:W-:Y:S04]  /*68d0*/  STG.E desc[UR8][R4.64+0x3000], R11 ;  /* 0x0030000b04007986 */ /* 0x0001e8000c101908 */
.L_x_311:
[----:B------:R-:W-:Y:S05]  /*68e0*/  BSYNC.RECONVERGENT B0 ;  /* 0x0000000000007941 */ /* 0x000fea0003800200 */
.L_x_310:
[----:B------:R-:W-:Y:S01]  /*68f0*/  NOP ;  /* 0x0000000000007918 */ /* 0x000fe20000000000 */
[----:B------:R-:W-:Y:S04]  /*6900*/  BSSY.RECONVERGENT B0, `(.L_x_312) ;  /* 0x0000012000007945 */ /* 0x000fe80003800200 */
[----:B------:R-:W-:Y:S05]  /*6910*/  @P0 BRA `(.L_x_313) ;  /* 0x0000000000400947 */ /* 0x000fea0003800000 */
        /* <DEDUP_REMOVED lines=16> */
.L_x_313:
[----:B------:R-:W-:Y:S05]  /*6a20*/  BSYNC.RECONVERGENT B0 ;  /* 0x0000000000007941 */ /* 0x000fea0003800200 */
.L_x_312:
        /* <DEDUP_REMOVED lines=19> */
.L_x_315:
[----:B------:R-:W-:Y:S05]  /*6b60*/  BSYNC.RECONVERGENT B0 ;  /* 0x0000000000007941 */ /* 0x000fea0003800200 */
.L_x_314:
        /* <DEDUP_REMOVED lines=19> */
.L_x_317:
[----:B------:R-:W-:Y:S05]  /*6ca0*/  BSYNC.RECONVERGENT B0 ;  /* 0x0000000000007941 */ /* 0x000fea0003800200 */
.L_x_316:
        /* <DEDUP_REMOVED lines=19> */
.L_x_319:
[----:B------:R-:W-:Y:S05]  /*6de0*/  BSYNC.RECONVERGENT B0 ;  /* 0x0000000000007941 */ /* 0x000fea0003800200 */
.L_x_318:
        /* <DEDUP_REMOVED lines=9> */
[----:B------:R-:W0:Y:S03]  /*6e80*/  LDCU.64 UR6, c[0x0][0x3a0] ;  /* 0x00007400ff0677ac */ /* 0x000e260008000a00 */
[----:B------:R-:W-:-:S04]  /*6e90*/  LOP3.LUT R2, R2, UR4, RZ, 0x30, !PT ;  /* 0x0000000402027c12 */ /* 0x000fc8000f8e30ff */
[----:B------:R-:W-:-:S06]  /*6ea0*/  LEA R4, R2, UR5, 0x3 ;  /* 0x0000000502047c11 */ /* 0x000fcc000f8e18ff */
[----:B------:R-:W3:Y:S02]  /*6eb0*/  LDS.64 R4, [R4+0xa800] ;  /* 0x00a8000004047984 */ /* 0x000ee40000000a00 */
[----:B---3--:R-:W-:-:S05]  /*6ec0*/  IADD3 R3, P0, PT, R4, R3, RZ ;  /* 0x0000000304037210 */ /* 0x008fca0007f1e0ff */
[----:B------:R-:W-:Y:S01]  /*6ed0*/  IMAD.X R10, RZ, RZ, R5, P0 ;  /* 0x000000ffff0a7224 */ /* 0x000fe200000e0605 */
[C---:B0-----:R-:W-:Y:S02]  /*6ee0*/  LEA R2, P0, R3.reuse, UR6, 0x2 ;  /* 0x0000000603027c11 */ /* 0x041fe4000f8010ff */
[----:B------:R-:W-:Y:S02]  /*6ef0*/  LOP3.LUT R5, R8, 0x7fffffff, RZ, 0x3c, !PT ;  /* 0x7fffffff08057812 */ /* 0x000fe400078e3cff */
[----:B------:R-:W-:-:S05]  /*6f00*/  LEA.HI.X R3, R3, UR7, R10, 0x2, P0 ;  /* 0x0000000703037c11 */ /* 0x000fca00080f140a */
[----:B------:R0:W-:Y:S04]  /*6f10*/  STG.E desc[UR8][R2.64+0x4e00], R5 ;  /* 0x004e000502007986 */ /* 0x0001e8000c101908 */
.L_x_321:
[----:B------:R-:W-:Y:S05]  /*6f20*/  BSYNC.RECONVERGENT B0 ;  /* 0x0000000000007941 */ /* 0x000fea0003800200 */
.L_x_320:
[----:B------:R-:W-:Y:S01]  /*6f30*/  NOP ;  /* 0x0000000000007918 */ /* 0x000fe20000000000 */
.L_x_293:
[----:B------:R-:W1:Y:S01]  /*6f40*/  LDS R35, [R17] ;  /* 0x0000000011237984 */ /* 0x000e620000000800 */
[----:B------:R-:W1:Y:S03]  /*6f50*/  LDCU UR5, c[0x0][0x3c4] ;  /* 0x00007880ff0577ac */ /* 0x000e660008000800 */
[----:B--2---:R-:W2:Y:S04]  /*6f60*/  LDS R37, [R17+0x600] ;  /* 0x0006000011257984 */ /* 0x004ea80000000800 */
[----:B------:R-:W2:Y:S04]  /*6f70*/  LDS R39, [R17+0xc00] ;  /* 0x000c000011277984 */ /* 0x000ea80000000800 */
        /* <DEDUP_REMOVED lines=10> */
[----:B------:R3:W2:Y:S04]  /*7020*/  LDS R60, [R17+0x4800] ;  /* 0x00480000113c7984 */ /* 0x0006a80000000800 */
[----:B------:R1:W5:Y:S04]  /*7030*/  @!P5 LDG.E.64 R56, desc[UR8][R6.64] ;  /* 0x000000080638d981 */ /* 0x000368000c1e1b00 */
[----:B0-----:R0:W5:Y:S04]  /*7040*/  @!P5 LDG.E.64 R32, desc[UR8][R6.64+0x100] ;  /* 0x000100080620d981 */ /* 0x001168000c1e1b00 */
[----:B------:R0:W5:Y:S04]  /*7050*/  @!P5 LDG.E.64 R30, desc[UR8][R6.64+0x200] ;  /* 0x00020008061ed981 */ /* 0x000168000c1e1b00 */
[----:B------:R0:W5:Y:S04]  /*7060*/  @!P5 LDG.E.64 R28, desc[UR8][R6.64+0x300] ;  /* 0x00030008061cd981 */ /* 0x000168000c1e1b00 */
[----:B------:R0:W5:Y:S04]  /*7070*/  @!P5 LDG.E.64 R26, desc[UR8][R6.64+0x400] ;  /* 0x00040008061ad981 */ /* 0x000168000c1e1b00 */
[----:B------:R0:W5:Y:S04]  /*7080*/  @!P5 LDG.E.64 R24, desc[UR8][R6.64+0x500] ;  /* 0x000500080618d981 */ /* 0x000168000c1e1b00 */
[----:B------:R0:W5:Y:S04]  /*7090*/  @!P5 LDG.E.64 R22, desc[UR8][R6.64+0x600] ;  /* 0x000600080616d981 */ /* 0x000168000c1e1b00 */
[----:B------:R0:W5:Y:S04]  /*70a0*/  @!P5 LDG.E.64 R20, desc[UR8][R6.64+0x700] ;  /* 0x000700080614d981 */ /* 0x000168000c1e1b00 */
[----:B------:R0:W5:Y:S04]  /*70b0*/  @!P5 LDG.E.64 R18, desc[UR8][R6.64+0x800] ;  /* 0x000800080612d981 */ /* 0x000168000c1e1b00 */
[----:B---3--:R0:W5:Y:S04]  /*70c0*/  @!P5 LDG.E.64 R16, desc[UR8][R6.64+0x900] ;  /* 0x000900080610d981 */ /* 0x008168000c1e1b00 */
[----:B----4-:R0:W5:Y:S04]  /*70d0*/  @!P5 LDG.E.64 R10, desc[UR8][R6.64+0xa00] ;  /* 0x000a0008060ad981 */ /* 0x010168000c1e1b00 */
[----:B------:R0:W5:Y:S04]  /*70e0*/  @!P5 LDG.E.64 R8, desc[UR8][R6.64+0xb00] ;  /* 0x000b00080608d981 */ /* 0x000168000c1e1b00 */
[----:B------:R0:W5:Y:S04]  /*70f0*/  @!P5 LDG.E.64 R4, desc[UR8][R6.64+0xc00] ;  /* 0x000c00080604d981 */ /* 0x000168000c1e1b00 */
[----:B------:R0:W5:Y:S01]  /*7100*/  @!P5 LDG.E.64 R2, desc[UR8][R6.64+0xd00] ;  /* 0x000d00080602d981 */ /* 0x000162000c1e1b00 */
[----:B-1----:R-:W-:-:S02]  /*7110*/  SHF.R.U32.HI R35, RZ, UR5, R35 ;  /* 0x00000005ff237c19 */ /* 0x002fc40008011623 */
[----:B--2---:R-:W-:Y:S02]  /*7120*/  SHF.R.U32.HI R37, RZ, UR5, R37 ;  /* 0x00000005ff257c19 */ /* 0x004fe40008011625 */
[----:B------:R-:W-:Y:S02]  /*7130*/  SHF.R.U32.HI R39, RZ, UR5, R39 ;  /* 0x00000005ff277c19 */ /* 0x000fe40008011627 */
[----:B------:R-:W-:Y:S02]  /*7140*/  SHF.R.U32.HI R41, RZ, UR5, R41 ;  /* 0x00000005ff297c19 */ /* 0x000fe40008011629 */
[----:B------:R-:W-:Y:S02]  /*7150*/  SHF.R.U32.HI R43, RZ, UR5, R43 ;  /* 0x00000005ff2b7c19 */ /* 0x000fe4000801162b */
[----:B------:R-:W-:Y:S02]  /*7160*/  SHF.R.U32.HI R45, RZ, UR5, R45 ;  /* 0x00000005ff2d7c19 */ /* 0x000fe4000801162d */
[----:B------:R-:W-:-:S02]  /*7170*/  SHF.R.U32.HI R47, RZ, UR5, R47 ;  /* 0x00000005ff2f7c19 */ /* 0x000fc4000801162f */
[----:B------:R-:W-:Y:S02]  /*7180*/  SHF.R.U32.HI R62, RZ, UR5, R49 ;  /* 0x00000005ff3e7c19 */ /* 0x000fe40008011631 */
[----:B------:R-:W-:Y:S02]  /*7190*/  SHF.R.U32.HI R63, RZ, UR5, R51 ;  /* 0x00000005ff3f7c19 */ /* 0x000fe40008011633 */
[----:B------:R-:W-:Y:S02]  /*71a0*/  SHF.R.U32.HI R64, RZ, UR5, R53 ;  /* 0x00000005ff407c19 */ /* 0x000fe40008011635 */
[----:B------:R-:W-:Y:S02]  /*71b0*/  SHF.R.U32.HI R65, RZ, UR5, R55 ;  /* 0x00000005ff417c19 */ /* 0x000fe40008011637 */
[----:B------:R-:W-:Y:S02]  /*71c0*/  SHF.R.U32.HI R66, RZ, UR5, R59 ;  /* 0x00000005ff427c19 */ /* 0x000fe4000801163b */
[----:B------:R-:W-:-:S02]  /*71d0*/  SHF.R.U32.HI R68, RZ, UR5, R61 ;  /* 0x00000005ff447c19 */ /* 0x000fc4000801163d */
[----:B------:R-:W-:Y:S02]  /*71e0*/  SHF.R.U32.HI R67, RZ, UR5, R60 ;  /* 0x00000005ff437c19 */ /* 0x000fe4000801163c */
        /* <DEDUP_REMOVED lines=13> */
[----:B------:R-:W-:Y:S01]  /*72c0*/  LOP3.LUT R37, R67, UR4, RZ, 0x30, !PT ;  /* 0x0000000443257c12 */ /* 0x000fe2000f8e30ff */
[----:B0-----:R-:W-:Y:S06]  /*72d0*/  @!P5 BRA `(.L_x_322) ;  /* 0x0000000000acd947 */ /* 0x001fec0003800000 */
[----:B------:R-:W-:Y:S02]  /*72e0*/  IMAD R63, R13, 0x1500, RZ ;  /* 0x000015000d3f7824 */ /* 0x000fe400078e02ff */
[----:B------:R-:W-:Y:S02]  /*72f0*/  VIADD R62, R0, 0x20 ;  /* 0x00000020003e7836 */ /* 0x000fe40000000000 */
[----:B------:R-:W-:-:S05]  /*7300*/  IMAD.IADD R63, R58, 0x1, -R63 ;  /* 0x000000013a3f7824 */ /* 0x000fca00078e0a3f */
[-C--:B------:R-:W-:Y:S01]  /*7310*/  ISETP.GE.AND P3, PT, R62, R63.reuse, PT ;  /* 0x0000003f3e00720c */ /* 0x080fe20003f66270 */
[C---:B------:R-:W-:Y:S01]  /*7320*/  VIADD R62, R0.reuse, 0x40 ;  /* 0x00000040003e7836 */ /* 0x040fe20000000000 */
[----:B------:R-:W-:-:S04]  /*7330*/  ISETP.GE.AND P2, PT, R0, R63, PT ;  /* 0x0000003f0000720c */ /* 0x000fc80003f46270 */
[----:B------:R-:W-:Y:S01]  /*7340*/  ISETP.GE.AND P4, PT, R62, R63, PT ;  /* 0x0000003f3e00720c */ /* 0x000fe20003f86270 */
[----:B------:R-:W-:-:S05]  /*7350*/  VIADD R62, R0, 0x60 ;  /* 0x00000060003e7836 */ /* 0x000fca0000000000 */
[-C--:B------:R-:W-:Y:S01]  /*7360*/  ISETP.GE.AND P6, PT, R62, R63.reuse, PT ;  /* 0x0000003f3e00720c */ /* 0x080fe20003fc6270 */
[----:B------:R-:W-:Y:S01]  /*7370*/  VIADD R62, R0, 0x80 ;  /* 0x00000080003e7836 */ /* 0x000fe20000000000 */
[----:B-----5:R0:W5:Y:S04]  /*7380*/  @!P3 LDG.E.64 R32, desc[UR8][R6.64+0x100] ;  /* 0x000100080620b981 */ /* 0x020168000c1e1b00 */
[-C--:B------:R-:W-:Y:S01]  /*7390*/  ISETP.GE.AND P0, PT, R62, R63.reuse, PT ;  /* 0x0000003f3e00720c */ /* 0x080fe20003f06270 */
[----:B------:R-:W-:Y:S01]  /*73a0*/  VIADD R62, R0, 0xa0 ;  /* 0x000000a0003e7836 */ /* 0x000fe20000000000 */
[----:B------:R0:W5:Y:S04]  /*73b0*/  @!P2 LDG.E.64 R56, desc[UR8][R6.64] ;  /* 0x000000080638a981 */ /* 0x000168000c1e1b00 */
        /* <DEDUP_REMOVED lines=18> */
[----:B------:R-:W-:Y:S01]  /*74e0*/  ISETP.GE.AND P1, PT, R62, R63, PT ;  /* 0x0000003f3e00720c */ /* 0x000fe20003f26270 */
[C---:B------:R-:W-:Y:S01]  /*74f0*/  VIADD R62, R0.reuse, 0x180 ;  /* 0x00000180003e7836 */ /* 0x040fe20000000000 */
[----:B------:R0:W5:Y:S01]  /*7500*/  @!P4 LDG.E.64 R18, desc[UR8][R6.64+0x800] ;  /* 0x000800080612c981 */ /* 0x000162000c1e1b00 */
[----:B------:R-:W-:-:S03]  /*7510*/  VIADD R0, R0, 0x1a0 ;  /* 0x000001a000007836 */ /* 0x000fc60000000000 */
[-C--:B------:R-:W-:Y:S01]  /*7520*/  ISETP.GE.AND P2, PT, R62, R63.reuse, PT ;  /* 0x0000003f3e00720c */ /* 0x080fe20003f46270 */
[----:B------:R0:W5:Y:S01]  /*7530*/  @!P6 LDG.E.64 R16, desc[UR8][R6.64+0x900] ;  /* 0x000900080610e981 */ /* 0x000162000c1e1b00 */
[----:B------:R-:W-:-:S03]  /*7540*/  ISETP.GE.AND P3, PT, R0, R63, PT ;  /* 0x0000003f0000720c */ /* 0x000fc60003f66270 */
[----:B------:R0:W5:Y:S04]  /*7550*/  @!P0 LDG.E.64 R10, desc[UR8][R6.64+0xa00] ;  /* 0x000a0008060a8981 */ /* 0x000168000c1e1b00 */
[----:B------:R0:W5:Y:S04]  /*7560*/  @!P1 LDG.E.64 R8, desc[UR8][R6.64+0xb00] ;  /* 0x000b000806089981 */ /* 0x000168000c1e1b00 */
[----:B------:R0:W5:Y:S04]  /*7570*/  @!P2 LDG.E.64 R4, desc[UR8][R6.64+0xc00] ;  /* 0x000c00080604a981 */ /* 0x000168000c1e1b00 */
[----:B------:R0:W5:Y:S02]  /*7580*/  @!P3 LDG.E.64 R2, desc[UR8][R6.64+0xd00] ;  /* 0x000d00080602b981 */ /* 0x000164000c1e1b00 */
.L_x_322:
[----:B------:R-:W1:Y:S01]  /*7590*/  S2UR UR6, SR_CgaCtaId ;  /* 0x00000000000679c3 */ /* 0x000e620000008800 */
[----:B------:R-:W-:-:S07]  /*75a0*/  UMOV UR4, 0x400 ;  /* 0x0000040000047882 */ /* 0x000fce0000000000 */
[----:B------:R-:W-:Y:S08]  /*75b0*/  BAR.SYNC.DEFER_BLOCKING 0x0 ;  /* 0x0000000000007b1d */ /* 0x000ff00000010000 */
[----:B------:R-:W2:Y:S01]  /*75c0*/  S2UR UR5, SR_CgaCtaId ;  /* 0x00000000000579c3 */ /* 0x000ea20000008800 */
[----:B-1----:R-:W-:-:S06]  /*75d0*/  ULEA UR6, UR6, UR4, 0x18 ;  /* 0x0000000406067291 */ /* 0x002fcc000f8ec0ff */
[C---:B------:R-:W-:Y:S02]  /*75e0*/  LEA R0, R15.reuse, UR6, 0x2 ;  /* 0x000000060f007c11 */ /* 0x040fe4000f8e10ff */
[----:B0-----:R-:W-:Y:S01]  /*75f0*/  LEA R7, R12, UR6, 0x2 ;  /* 0x000000060c077c11 */ /* 0x001fe2000f8e10ff */
[----:B--2---:R-:W-:Y:S01]  /*7600*/  ULEA UR4, UR5, UR4, 0x18 ;  /* 0x0000000405047291 */ /* 0x004fe2000f8ec0ff */
[----:B------:R-:W-:Y:S01]  /*7610*/  LEA R63, R14, UR6, 0x2 ;  /* 0x000000060e3f7c11 */ /* 0x000fe2000f8e10ff */
[----:B------:R-:W-:Y:S01]  /*7620*/  IMAD R15, R15, 0x4, R0 ;  /* 0x000000040f0f7824 */ /* 0x000fe200078e0200 */
[----:B------:R-:W-:Y:S01]  /*7630*/  LEA R65, R34, UR6, 0x2 ;  /* 0x0000000622417c11 */ /* 0x000fe2000f8e10ff */
[----:B------:R-:W0:Y:S01]  /*7640*/  S2R R0, SR_TID.X ;  /* 0x0000000000007919 */ /* 0x000e220000002100 */
[----:B------:R-:W-:Y:S01]  /*7650*/  LEA R67, R36, UR6, 0x2 ;  /* 0x0000000624437c11 */ /* 0x000fe2000f8e10ff */
[----:B------:R-:W-:Y:S01]  /*7660*/  IMAD R7, R12, 0x4, R7 ;  /* 0x000000040c077824 */ /* 0x000fe200078e0207 */
        /* <DEDUP_REMOVED lines=9> */
[----:B-----5:R0:W-:Y:S01]  /*7700*/  STS.64 [R7+-0x8], R56 ;  /* 0xfffff83807007388 */ /* 0x0201e20000000a00 */
[----:B------:R-:W-:Y:S01]  /*7710*/  LEA R75, R44, UR4, 0x2 ;  /* 0x000000042c4b7c11 */ /* 0x000fe2000f8e10ff */
[----:B------:R-:W-:Y:S01]  /*7720*/  IMAD R71, R40, 0x4, R71 ;  /* 0x0000000428477824 */ /* 0x000fe200078e0247 */
[----:B------:R-:W-:Y:S01]  /*7730*/  LEA R77, R46, UR4, 0x2 ;  /* 0x000000042e4d7c11 */ /* 0x000fe2000f8e10ff */
[----:B------:R-:W-:Y:S01]  /*7740*/  IMAD R48, R48, 0x4, R6 ;  /* 0x0000000430307824 */ /* 0x000fe200078e0206 */
[----:B------:R1:W-:Y:S01]  /*7750*/  STS.64 [R63+-0x8], R32 ;  /* 0xfffff8203f007388 */ /* 0x0003e20000000a00 */
        /* <DEDUP_REMOVED lines=8> */
[----:B------:R-:W-:-:S02]  /*77e0*/  IMAD R52, R52, 0x4, R6 ;  /* 0x0000000434347824 */ /* 0x000fc400078e0206 */
[----:B------:R-:W-:Y:S01]  /*77f0*/  IMAD R54, R54, 0x4, R12 ;  /* 0x0000000436367824 */ /* 0x000fe200078e020c */
[----:B------:R1:W-:Y:S01]  /*7800*/  STS.64 [R67+-0x8], R26 ;  /* 0xfffff81a43007388 */ /* 0x0003e20000000a00 */
[----:B0-----:R-:W-:-:S03]  /*7810*/  LEA R7, R0, UR6, 0x2 ;  /* 0x0000000600077c11 */ /* 0x001fc6000f8e10ff */
[----:B------:R1:W-:Y:S04]  /*7820*/  STS.64 [R69+-0x8], R24 ;  /* 0xfffff81845007388 */ /* 0x0003e80000000a00 */
[----:B------:R1:W-:Y:S04]  /*7830*/  STS.64 [R71+-0x8], R22 ;  /* 0xfffff81647007388 */ /* 0x0003e80000000a00 */
[----:B------:R1:W-:Y:S04]  /*7840*/  STS.64 [R73+-0x8], R20 ;  /* 0xfffff81449007388 */ /* 0x0003e80000000a00 */
[----:B------:R1:W-:Y:S04]  /*7850*/  STS.64 [R75+-0x8], R18 ;  /* 0xfffff8124b007388 */ /* 0x0003e80000000a00 */
[----:B------:R1:W-:Y:S04]  /*7860*/  STS.64 [R77+-0x8], R16 ;  /* 0xfffff8104d007388 */ /* 0x0003e80000000a00 */
[----:B------:R1:W-:Y:S04]  /*7870*/  STS.64 [R48+-0x8], R10 ;  /* 0xfffff80a30007388 */ /* 0x0003e80000000a00 */
[----:B------:R1:W-:Y:S04]  /*7880*/  STS.64 [R50+-0x8], R8 ;  /* 0xfffff80832007388 */ /* 0x0003e80000000a00 */
[----:B------:R1:W-:Y:S04]  /*7890*/  STS.64 [R52+-0x8], R4 ;  /* 0xfffff80434007388 */ /* 0x0003e80000000a00 */
[----:B------:R1:W-:Y:S01]  /*78a0*/  STS.64 [R54+-0x8], R2 ;  /* 0xfffff80236007388 */ /* 0x0003e20000000a00 */
[----:B------:R-:W-:Y:S06]  /*78b0*/  BAR.SYNC.DEFER_BLOCKING 0x0 ;  /* 0x0000000000007b1d */ /* 0x000fec0000010000 */
[----:B------:R-:W-:Y:S05]  /*78c0*/  @P5 BRA `(.L_x_323) ;  /* 0x0000000800045947 */ /* 0x000fea0003800000 */
[----:B-1----:R-:W-:Y:S01]  /*78d0*/  LEA R4, R61, UR4, 0x3 ;  /* 0x000000043d047c11 */ /* 0x002fe2000f8e18ff */
[----:B------:R-:W-:Y:S01]  /*78e0*/  IMAD R7, R0, 0x4, R7 ;  /* 0x0000000400077824 */ /* 0x000fe200078e0207 */
[----:B------:R-:W0:Y:S01]  /*78f0*/  LDCU.64 UR6, c[0x0][0x3b0] ;  /* 0x00007600ff0677ac */ /* 0x000e220008000a00 */
[----:B------:R-:W-:Y:S02]  /*7900*/  LEA R60, R60, UR4, 0x3 ;  /* 0x000000043c3c7c11 */ /* 0x000fe4000f8e18ff */
[----:B------:R-:W-:Y:S01]  /*7910*/  LEA R59, R59, UR4, 0x3 ;  /* 0x000000043b3b7c11 */ /* 0x000fe2000f8e18ff */
[----:B------:R-:W1:Y:S01]  /*7920*/  LDS.64 R4, [R4+0xa800] ;  /* 0x00a8000004047984 */ /* 0x000e620000000a00 */
[----:B------:R-:W-:Y:S02]  /*7930*/  LEA R55, R55, UR4, 0x3 ;  /* 0x0000000437377c11 */ /* 0x000fe4000f8e18ff */
[----:B------:R-:W-:Y:S01]  /*7940*/  LEA R53, R53, UR4, 0x3 ;  /* 0x0000000435357c11 */ /* 0x000fe2000f8e18ff */
[----:B------:R-:W2:Y:S01]  /*7950*/  LDS.64 R2, [R7] ;  /* 0x0000000007027984 */ /* 0x000ea20000000a00 */
[----:B------:R-:W-:-:S02]  /*7960*/  LEA R51, R51, UR4, 0x3 ;  /* 0x0000000433337c11 */ /* 0x000fc4000f8e18ff */
[----:B------:R-:W-:Y:S02]  /*7970*/  LEA R49, R49, UR4, 0x3 ;  /* 0x0000000431317c11 */ /* 0x000fe4000f8e18ff */
[----:B------:R-:W-:Y:S02]  /*7980*/  LEA R47, R47, UR4, 0x3 ;  /* 0x000000042f2f7c11 */ /* 0x000fe4000f8e18ff */
[----:B------:R-:W-:Y:S02]  /*7990*/  LEA R45, R45, UR4, 0x3 ;  /* 0x000000042d2d7c11 */ /* 0x000fe4000f8e18ff */
[----:B------:R-:W-:Y:S02]  /*79a0*/  LEA R43, R43, UR4, 0x3 ;  /* 0x000000042b2b7c11 */ /* 0x000fe4000f8e18ff */
[----:B------:R-:W-:Y:S02]  /*79b0*/  LEA R41, R41, UR4, 0x3 ;  /* 0x0000000429297c11 */ /* 0x000fe4000f8e18ff */
[----:B------:R-:W-:-:S02]  /*79c0*/  LEA R39, R39, UR4, 0x3 ;  /* 0x0000000427277c11 */ /* 0x000fc4000f8e18ff */
[----:B------:R-:W-:Y:S02]  /*79d0*/  LEA R37, R37, UR4, 0x3 ;  /* 0x0000000425257c11 */ /* 0x000fe4000f8e18ff */
[----:B------:R-:W-:Y:S02]  /*79e0*/  LEA R35, R35, UR4, 0x3 ;  /* 0x0000000423237c11 */ /* 0x000fe4000f8e18ff */
[----:B-1----:R-:W-:-:S05]  /*79f0*/  IADD3 R6, P0, PT, R4, R0, RZ ;  /* 0x0000000004067210 */ /* 0x002fca0007f1e0ff */
[----:B------:R-:W-:Y:S01]  /*7a00*/  IMAD.X R5, RZ, RZ, R5, P0 ;  /* 0x000000ffff057224 */ /* 0x000fe200000e0605 */
[----:B0-----:R-:W-:-:S04]  /*7a10*/  LEA R10, P0, R6, UR6, 0x3 ;  /* 0x00000006060a7c11 */ /* 0x001fc8000f8018ff */
[----:B------:R-:W-:-:S05]  /*7a20*/  LEA.HI.X R11, R6, UR7, R5, 0x3, P0 ;  /* 0x00000007060b7c11 */ /* 0x000fca00080f1c05 */
[----:B--2---:R-:W-:Y:S01]  /*7a30*/  STG.E.64 desc[UR8][R10.64], R2 ;  /* 0x000000020a007986 */ /* 0x004fe2000c101b08 */
[----:B------:R-:W-:-:S03]  /*7a40*/  NOP ;  /* 0x0000000000007918 */ /* 0x000fc60000000000 */
[----:B------:R-:W0:Y:S04]  /*7a50*/  LDS.64 R8, [R60+0xa800] ;  /* 0x00a800003c087984 */ /* 0x000e280000000a00 */
[----:B------:R-:W1:Y:S01]  /*7a60*/  LDS.64 R4, [R7+0xc00] ;  /* 0x000c000007047984 */ /* 0x000e620000000a00 */
[----:B0-----:R-:W-:-:S05]  /*7a70*/  IADD3 R6, P0, PT, R8, R0, RZ ;  /* 0x0000000008067210 */ /* 0x001fca0007f1e0ff */
[----:B------:R-:W-:Y:S01]  /*7a80*/  IMAD.X R9, RZ, RZ, R9, P0 ;  /* 0x000000ffff097224 */ /* 0x000fe200000e0609 */
[----:B------:R-:W-:-:S04]  /*7a90*/  LEA R12, P0, R6, UR6, 0x3 ;  /* 0x00000006060c7c11 */ /* 0x000fc8000f8018ff */
[----:B------:R-:W-:-:S05]  /*7aa0*/  LEA.HI.X R13, R6, UR7, R9, 0x3, P0 ;  /* 0x00000007060d7c11 */ /* 0x000fca00080f1c09 */
[----:B-1----:R-:W-:Y:S01]  /*7ab0*/  STG.E.64 desc[UR8][R12.64+0xc00], R4 ;  /* 0x000c00040c007986 */ /* 0x002fe2000c101b08 */
        /* <DEDUP_REMOVED lines=96> */
[----:B------:R-:W-:Y:S01]  /*80c0*/  NOP ;  /* 0x0000000000007918 */ /* 0x000fe20000000000 */
[----:B------:R-:W-:Y:S05]  /*80d0*/  EXIT ;  /* 0x000000000000794d */ /* 0x000fea0003800000 */
.L_x_323:
[----:B------:R-:W-:Y:S01]  /*80e0*/  IMAD R13, R13, -0x1500, R58 ;  /* 0xffffeb000d0d7824 */ /* 0x000fe200078e023a */
[----:B------:R-:W-:Y:S01]  /*80f0*/  BSSY.RECONVERGENT B0, `(.L_x_324) ;  /* 0x000001a000007945 */ /* 0x000fe20003800200 */
[C---:B-1----:R-:W-:Y:S01]  /*8100*/  VIADD R2, R0.reuse, 0x180 ;  /* 0x0000018000027836 */ /* 0x042fe20000000000 */
[----:B------:R-:W-:Y:S01]  /*8110*/  LEA R61, R61, UR4, 0x3 ;  /* 0x000000043d3d7c11 */ /* 0x000fe2000f8e18ff */
[C---:B------:R-:W-:Y:S01]  /*8120*/  VIADD R4, R0.reuse, 0x300 ;  /* 0x0000030000047836 */ /* 0x040fe20000000000 */
        /* <DEDUP_REMOVED lines=11> */
[----:B------:R-:W-:Y:S01]  /*81e0*/  ISETP.GE.AND P2, PT, R6, R13, PT ;  /* 0x0000000d0600720c */ /* 0x000fe20003f46270 */
[----:B------:R-:W-:-:S12]  /*81f0*/  @P3 BRA `(.L_x_325) ;  /* 0x0000000000243947 */ /* 0x000fd80003800000 */
[----:B------:R-:W0:Y:S01]  /*8200*/  LDS.64 R2, [R61+0xa800] ;  /* 0x00a800003d027984 */ /* 0x000e220000000a00 */
[----:B------:R-:W-:Y:S01]  /*8210*/  IMAD R4, R0, 0x4, R7 ;  /* 0x0000000400047824 */ /* 0x000fe200078e0207 */
[----:B------:R-:W1:Y:S05]  /*8220*/  LDCU.64 UR6, c[0x0][0x3b0] ;  /* 0x00007600ff0677ac */ /* 0x000e6a0008000a00 */
[----:B------:R-:W2:Y:S01]  /*8230*/  LDS.64 R4, [R4] ;  /* 0x0000000004047984 */ /* 0x000ea20000000a00 */
[----:B0-----:R-:W-:-:S05]  /*8240*/  IADD3 R6, P3, PT, R2, R0, RZ ;  /* 0x0000000002067210 */ /* 0x001fca0007f7e0ff */
[----:B------:R-:W-:Y:S01]  /*8250*/  IMAD.X R3, RZ, RZ, R3, P3 ;  /* 0x000000ffff037224 */ /* 0x000fe200018e0603 */
[----:B-1----:R-:W-:-:S04]  /*8260*/  LEA R2, P3, R6, UR6, 0x3 ;  /* 0x0000000606027c11 */ /* 0x002fc8000f8618ff */
[----:B------:R-:W-:-:S05]  /*8270*/  LEA.HI.X R3, R6, UR7, R3, 0x3, P3 ;  /* 0x0000000706037c11 */ /* 0x000fca00098f1c03 */
[----:B--2---:R0:W-:Y:S04]  /*8280*/  STG.E.64 desc[UR8][R2.64], R4 ;  /* 0x0000000402007986 */ /* 0x0041e8000c101b08 */
.L_x_325:
[----:B------:R-:W-:Y:S05]  /*8290*/  BSYNC.RECONVERGENT B0 ;  /* 0x0000000000007941 */ /* 0x000fea0003800200 */
.L_x_324:
[----:B------:R-:W-:Y:S01]  /*82a0*/  NOP ;  /* 0x0000000000007918 */ /* 0x000fe20000000000 */
[----:B------:R-:W-:Y:S01]  /*82b0*/  BSSY.RECONVERGENT B0, `(.L_x_326) ;  /* 0x000000e000007945 */ /* 0x000fe20003800200 */
[----:B------:R-:W-:Y:S02]  /*82c0*/  ISETP.GE.AND P3, PT, R8, R13, PT ;  /* 0x0000000d0800720c */ /* 0x000fe40003f66270 */
[----:B------:R-:W-:Y:S02]  /*82d0*/  LEA R60, R60, UR4, 0x3 ;  /* 0x000000043c3c7c11 */ /* 0x000fe4000f8e18ff */
[----:B------:R-:W-:Y:S01]  /*82e0*/  LOP3.LUT R8, R0, 0xc00, RZ, 0xfc, !PT ;  /* 0x00000c0000087812 */ /* 0x000fe200078efcff */
[----:B------:R-:W-:Y:S08]  /*82f0*/  @P4 BRA `(.L_x_327) ;  /* 0x0000000000244947 */ /* 0x000ff00003800000 */
[----:B0-----:R-:W0:Y:S01]  /*8300*/  LDS.64 R2, [R60+0xa800] ;  /* 0x00a800003c027984 */ /* 0x001e220000000a00 */
[----:B------:R-:W-:Y:S01]  /*8310*/  IMAD R4, R0, 0x4, R7 ;  /* 0x0000000400047824 */ /* 0x000fe200078e0207 */
[----:B------:R-:W1:Y:S05]  /*8320*/  LDCU.64 UR6, c[0x0][0x3b0] ;  /* 0x00007600ff0677ac */ /* 0x000e6a0008000a00 */
[----:B------:R-:W2:Y:S01]  /*8330*/  LDS.64 R4, [R4+0xc00] ;  /* 0x000c000004047984 */ /* 0x000ea20000000a00 */
[----:B0-----:R-:W-:-:S05]  /*8340*/  IADD3 R6, P4, PT, R2, R0, RZ ;  /* 0x0000000002067210 */ /* 0x001fca0007f9e0ff */
[----:B------:R-:W-:Y:S01]  /*8350*/  IMAD.X R3, RZ, RZ, R3, P4 ;  /* 0x000000ffff037224 */ /* 0x000fe200020e0603 */
[----:B-1----:R-:W-:-:S04]  /*8360*/  LEA R2, P4, R6, UR6, 0x3 ;  /* 0x0000000606027c11 */ /* 0x002fc8000f8818ff */
[----:B------:R-:W-:-:S05]  /*8370*/  LEA.HI.X R3, R6, UR7, R3, 0x3, P4 ;  /* 0x0000000706037c11 */ /* 0x000fca000a0f1c03 */
[----:B--2---:R1:W-:Y:S04]  /*8380*/  STG.E.64 desc[UR8][R2.64+0xc00], R4 ;  /* 0x000c000402007986 */ /* 0x0043e8000c101b08 */
.L_x_327:
[----:B------:R-:W-:Y:S05]  /*8390*/  BSYNC.RECONVERGENT B0 ;  /* 0x0000000000007941 */ /* 0x000fea0003800200 */
.L_x_326:
[----:B------:R-:W-:Y:S01]  /*83a0*/  NOP ;  /* 0x0000000000007918 */ /* 0x000fe20000000000 */
[----:B------:R-:W-:Y:S01]  /*83b0*/  BSSY.RECONVERGENT B0, `(.L_x_328) ;  /* 0x000000e000007945 */ /* 0x000fe20003800200 */
[----:B------:R-:W-:Y:S01]  /*83c0*/  ISETP.GE.AND P4, PT, R8, R13, PT ;  /* 0x0000000d0800720c */ /* 0x000fe20003f86270 */
[----:B------:R-:W-:Y:S01]  /*83d0*/  VIADD R8, R0, 0xd80 ;  /* 0x00000d8000087836 */ /* 0x000fe20000000000 */
[----:B------:R-:W-:Y:S01]  /*83e0*/  LEA R59, R59, UR4, 0x3 ;  /* 0x000000043b3b7c11 */ /* 0x000fe2000f8e18ff */
[----:B------:R-:W-:Y:S10]  /*83f0*/  @P5 BRA `(.L_x_329) ;  /* 0x0000000000245947 */ /* 0x000ff40003800000 */
[----:B01----:R-:W0:Y:S01]  /*8400*/  LDS.64 R2, [R59+0xa800] ;  /* 0x00a800003b027984 */ /* 0x003e220000000a00 */
        /* <DEDUP_REMOVED lines=8> */
.L_x_329:
[----:B------:R-:W-:Y:S05]  /*8490*/  BSYNC.RECONVERGENT B0 ;  /* 0x0000000000007941 */ /* 0x000fea0003800200 */
.L_x_328:
[----:B------:R-:W-:Y:S01]  /*84a0*/  NOP ;  /* 0x0000000000007918 */ /* 0x000fe20000000000 */
[----:B------:R-:W-:Y:S01]  /*84b0*/  BSSY.RECONVERGENT B0, `(.L_x_330) ;  /* 0x000000e000007945 */ /* 0x000fe20003800200 */
[----:B------:R-:W-:Y:S01]  /*84c0*/  ISETP.GE.AND P5, PT, R8, R13, PT ;  /* 0x0000000d0800720c */ /* 0x000fe20003fa6270 */
[----:B------:R-:W-:Y:S01]  /*84d0*/  VIADD R8, R0, 0xf00 ;  /* 0x00000f0000087836 */ /* 0x000fe20000000000 */
[----:B------:R-:W-:Y:S01]  /*84e0*/  LEA R55, R55, UR4, 0x3 ;  /* 0x0000000437377c11 */ /* 0x000fe2000f8e18ff */
[----:B------:R-:W-:Y:S10]  /*84f0*/  @P6 BRA `(.L_x_331) ;  /* 0x0000000000246947 */ /* 0x000ff40003800000 */
[----:B012---:R-:W0:Y:S01]  /*8500*/  LDS.64 R2, [R55+0xa800] ;  /* 0x00a8000037027984 */ /* 0x007e220000000a00 */
        /* <DEDUP_REMOVED lines=8> */
.L_x_331:
[----:B------:R-:W-:Y:S05]  /*8590*/  BSYNC.RECONVERGENT B0 ;  /* 0x0000000000007941 */ /* 0x000fea0003800200 */
.L_x_330:
[----:B------:R-:W-:Y:S01]  /*85a0*/  NOP ;  /* 0x0000000000007918 */ /* 0x000fe20000000000 */
[----:B------:R-:W-:Y:S01]  /*85b0*/  BSSY.RECONVERGENT B0, `(.L_x_332) ;  /* 0x000000e000007945 */ /* 0x000fe20003800200 */
[----:B------:R-:W-:Y:S01]  /*85c0*/  ISETP.GE.AND P6, PT, R8, R13, PT ;  /* 0x0000000d0800720c */ /* 0x000fe20003fc6270 */
[----:B------:R-:W-:Y:S01]  /*85d0*/  VIADD R8, R0, 0x1080 ;  /* 0x0000108000087836 */ /* 0x000fe20000000000 */
[----:B------:R-:W-:Y:S01]  /*85e0*/  LEA R53, R53, UR4, 0x3 ;  /* 0x0000000435357c11 */ /* 0x000fe2000f8e18ff */
[----:B------:R-:W-:Y:S10]  /*85f0*/  @P0 BRA `(.L_x_333) ;  /* 0x0000000000240947 */ /* 0x000ff40003800000 */
[----:B0123--:R-:W0:Y:S01]  /*8600*/  LDS.64 R2, [R53+0xa800] ;  /* 0x00a8000035027984 */ /* 0x00fe220000000a00 */
        /* <DEDUP_REMOVED lines=8> */
.L_x_333:
[----:B------:R-:W-:Y:S05]  /*8690*/  BSYNC.RECONVERGENT B0 ;  /* 0x0000000000007941 */ /* 0x000fea0003800200 */
.L_x_332:
[----:B------:R-:W-:Y:S01]  /*86a0*/  NOP ;  /* 0x0000000000007918 */ /* 0x000fe20000000000 */
[----:B------:R-:W-:Y:S01]  /*86b0*/  BSSY.RECONVERGENT B0, `(.L_x_334) ;  /* 0x000000e000007945 */ /* 0x000fe20003800200 */
[----:B------:R-:W-:Y:S01]  /*86c0*/  ISETP.GE.AND P0, PT, R8, R13, PT ;  /* 0x0000000d0800720c */ /* 0x000fe20003f06270 */
[----:B------:R-:W-:Y:S01]  /*86d0*/  VIADD R8, R0, 0x1200 ;  /* 0x0000120000087836 */ /* 0x000fe20000000000 */
[----:B------:R-:W-:Y:S01]  /*86e0*/  LEA R51, R51, UR4, 0x3 ;  /* 0x0000000433337c11 */ /* 0x000fe2000f8e18ff */
[----:B------:R-:W-:Y:S10]  /*86f0*/  @P1 BRA `(.L_x_335) ;  /* 0x0000000000241947 */ /* 0x000ff40003800000 */
[----:B01234-:R-:W0:Y:S01]  /*8700*/  LDS.64 R2, [R51+0xa800] ;  /* 0x00a8000033027984 */ /* 0x01fe220000000a00 */
        /* <DEDUP_REMOVED lines=8> */
.L_x_335:
[----:B------:R-:W-:Y:S05]  /*8790*/  BSYNC.RECONVERGENT B0 ;  /* 0x0000000000007941 */ /* 0x000fea0003800200 */
.L_x_334:
        /* <DEDUP_REMOVED lines=15> */
.L_x_337:
[----:B------:R-:W-:Y:S05]  /*8890*/  BSYNC.RECONVERGENT B0 ;  /* 0x0000000000007941 */ /* 0x000fea0003800200 */
.L_x_336:
[----:B------:R-:W-:Y:S01]  /*88a0*/  NOP ;  /* 0x0000000000007918 */ /* 0x000fe20000000000 */
[----:B------:R-:W-:Y:S01]  /*88b0*/  BSSY.RECONVERGENT B0, `(.L_x_338) ;  /* 0x000000d000007945 */ /* 0x000fe20003800200 */
[----:B------:R-:W-:Y:S02]  /*88c0*/  ISETP.GE.AND P2, PT, R8, R13, PT ;  /* 0x0000000d0800720c */ /* 0x000fe40003f46270 */
        /* <DEDUP_REMOVED lines=11> */
.L_x_339:
[----:B------:R-:W-:Y:S05]  /*8980*/  BSYNC.RECONVERGENT B0 ;  /* 0x0000000000007941 */ /* 0x000fea0003800200 */
.L_x_338:
[----:B------:R-:W-:Y:S01]  /*8990*/  NOP ;  /* 0x0000000000007918 */ /* 0x000fe20000000000 */
[----:B------:R-:W-:Y:S01]  /*89a0*/  BSSY.RECONVERGENT B0, `(.L_x_340) ;  /* 0x000000c000007945 */ /* 0x000fe20003800200 */
[----:B------:R-:W-:-:S03]  /*89b0*/  LEA R45, R45, UR4, 0x3 ;  /* 0x000000042d2d7c11 */ /* 0x000fc6000f8e18ff */
[----:B------:R-:W-:Y:S05]  /*89c0*/  @P4 BRA `(.L_x_341) ;  /* 0x0000000000244947 */ /* 0x000fea0003800000 */
        /* <DEDUP_REMOVED lines=9> */
.L_x_341:
[----:B------:R-:W-:Y:S05]  /*8a60*/  BSYNC.RECONVERGENT B0 ;  /* 0x0000000000007941 */ /* 0x000fea0003800200 */
.L_x_340:
        /* <DEDUP_REMOVED lines=13> */
.L_x_343:
[----:B------:R-:W-:Y:S05]  /*8b40*/  BSYNC.RECONVERGENT B0 ;  /* 0x0000000000007941 */ /* 0x000fea0003800200 */
.L_x_342:
        /* <DEDUP_REMOVED lines=13> */
.L_x_345:
[----:B------:R-:W-:Y:S05]  /*8c20*/  BSYNC.RECONVERGENT B0 ;  /* 0x0000000000007941 */ /* 0x000fea0003800200 */
.L_x_344:
        /* <DEDUP_REMOVED lines=13> */
.L_x_347:
[----:B------:R-:W-:Y:S05]  /*8d00*/  BSYNC.RECONVERGENT B0 ;  /* 0x0000000000007941 */ /* 0x000fea0003800200 */
.L_x_346:
[----:B------:R-:W-:Y:S01]  /*8d10*/  NOP ;  /* 0x0000000000007918 */ /* 0x000fe20000000000 */
[----:B------:R-:W-:Y:S01]  /*8d20*/  BSSY.RECONVERGENT B0, `(.L_x_348) ;  /* 0x000000d000007945 */ /* 0x000fe20003800200 */
[----:B------:R-:W-:Y:S02]  /*8d30*/  LEA R37, R37, UR4, 0x3 ;  /* 0x0000000425257c11 */ /* 0x000fe4000f8e18ff */
[----:B------:R-:W-:Y:S01]  /*8d40*/  LEA R35, R35, UR4, 0x3 ;  /* 0x0000000423237c11 */ /* 0x000fe2000f8e18ff */
[----:B------:R-:W-:Y:S06]  /*8d50*/  @P1 BRA `(.L_x_349) ;  /* 0x0000000000241947 */ /* 0x000fec0003800000 */
        /* <DEDUP_REMOVED lines=9> */
.L_x_349:
[----:B------:R-:W-:Y:S05]  /*8df0*/  BSYNC.RECONVERGENT B0 ;  /* 0x0000000000007941 */ /* 0x000fea0003800200 */
.L_x_348:
[----:B------:R-:W-:Y:S01]  /*8e00*/  NOP ;  /* 0x0000000000007918 */ /* 0x000fe20000000000 */
[----:B01234-:R-:W0:Y:S01]  /*8e10*/  LDS.64 R2, [R35+0xa800] ;  /* 0x00a8000023027984 */ /* 0x01fe220000000a00 */
[----:B------:R-:W-:Y:S02]  /*8e20*/  @!P2 IMAD R4, R0, 0x4, R7 ;  /* 0x000000040004a824 */ /* 0x000fe400078e0207 */
[----:B------:R-:W1:Y:S04]  /*8e30*/  @!P2 LDC.64 R6, c[0x0][0x3b0] ;  /* 0x0000ec00ff06ab82 */ /* 0x000e680000000a00 */
[----:B------:R-:W2:Y:S01]  /*8e40*/  @!P2 LDS.64 R4, [R4+0x9c00] ;  /* 0x009c00000404a984 */ /* 0x000ea20000000a00 */
[----:B0-----:R-:W-:-:S05]  /*8e50*/  IADD3 R0, P0, PT, R2, R0, RZ ;  /* 0x0000000002007210 */ /* 0x001fca0007f1e0ff */
[----:B------:R-:W-:Y:S01]  /*8e60*/  IMAD.X R3, RZ, RZ, R3, P0 ;  /* 0x000000ffff037224 */ /* 0x000fe200000e0603 */
[----:B-1----:R-:W-:-:S04]  /*8e70*/  @!P2 LEA R2, P0, R0, R6, 0x3 ;  /* 0x000000060002a211 */ /* 0x002fc800078018ff */
[----:B------:R-:W-:-:S05]  /*8e80*/  @!P2 LEA.HI.X R3, R0, R7, R3, 0x3, P0 ;  /* 0x000000070003a211 */ /* 0x000fca00000f1c03 */
[----:B--2---:R-:W-:Y:S01]  /*8e90*/  @!P2 STG.E.64 desc[UR8][R2.64+0x9c00], R4 ;  /* 0x009c00040200a986 */ /* 0x004fe2000c101b08 */
[----:B------:R-:W-:Y:S01]  /*8ea0*/  NOP ;  /* 0x0000000000007918 */ /* 0x000fe20000000000 */
[----:B------:R-:W-:Y:S05]  /*8eb0*/  EXIT ;  /* 0x000000000000794d */ /* 0x000fea0003800000 */
.L_x_253:
[----:B------:R-:W-:Y:S02]  /*8ec0*/  IMAD.MOV.U32 R76, RZ, RZ, R53 ;  /* 0x000000ffff4c7224 */ /* 0x000fe400078e0035 */
[----:B------:R-:W-:Y:S02]  /*8ed0*/  IMAD.MOV.U32 R61, RZ, RZ, 0x1 ;  /* 0x00000001ff3d7424 */ /* 0x000fe400078e00ff */
[----:B------:R-:W-:Y:S02]  /*8ee0*/  IMAD.MOV.U32 R63, RZ, RZ, RZ ;  /* 0x000000ffff3f7224 */ /* 0x000fe400078e00ff */
[----:B------:R-:W-:-:S07]  /*8ef0*/  IMAD.MOV.U32 R59, RZ, RZ, -0x1 ;  /* 0xffffffffff3b7424 */ /* 0x000fce00078e00ff */
[----:B------:R-:W-:Y:S05]  /*8f00*/  WARPSYNC.COLLECTIVE R59, `(.L_x_350) ;  /* 0x000000003b087348 */ /* 0x000fea0003c00000 */
[----:B------:R0:W1:Y:S02]  /*8f10*/  SHFL.UP P0, R74, R76, R61, R63 ;  /* 0x0400003d4c4a7389 */ /* 0x000064000000003f */
[----:B01----:R-:W-:Y:S05]  /*8f20*/  ENDCOLLECTIVE ;  /* 0x000000000000791b */ /* 0x003fea0003800000 */
.L_x_350:
[----:B------:R-:W-:Y:S02]  /*8f30*/  IMAD.MOV.U32 R61, RZ, RZ, 0x2 ;  /* 0x00000002ff3d7424 */ /* 0x000fe400078e00ff */
[----:B------:R-:W-:-:S04]  /*8f40*/  IMAD.MOV.U32 R70, RZ, RZ, R74 ;  /* 0x000000ffff467224 */ /* 0x000fc800078e004a */
[----:B------:R-:W-:-:S04]  /*8f50*/  @P0 IMAD.IADD R70, R53, 0x1, R70 ;  /* 0x0000000135460824 */ /* 0x000fc800078e0246 */
[----:B------:R-:W-:-:S07]  /*8f60*/  IMAD.MOV.U32 R76, RZ, RZ, R70 ;  /* 0x000000ffff4c7224 */ /* 0x000fce00078e0046 */
[----:B------:R-:W-:Y:S05]  /*8f70*/  WARPSYNC.COLLECTIVE R59, `(.L_x_351) ;  /* 0x000000003b087348 */ /* 0x000fea0003c00000 */
[----:B------:R0:W1:Y:S02]  /*8f80*/  SHFL.UP P0, R74, R76, R61, R63 ;  /* 0x0400003d4c4a7389 */ /* 0x000064000000003f */
[----:B01----:R-:W-:Y:S05]  /*8f90*/  ENDCOLLECTIVE ;  /* 0x000000000000791b */ /* 0x003fea0003800000 */
.L_x_351:
[----:B------:R-:W-:Y:S02]  /*8fa0*/  IMAD.MOV.U32 R61, RZ, RZ, 0x4 ;  /* 0x00000004ff3d7424 */ /* 0x000fe400078e00ff */
[----:B------:R-:W-:-:S04]  /*8fb0*/  IMAD.MOV.U32 R55, RZ, RZ, R74 ;  /* 0x000000ffff377224 */ /* 0x000fc800078e004a */
[----:B------:R-:W-:-:S04]  /*8fc0*/  @P0 IMAD.IADD R55, R70, 0x1, R55 ;  /* 0x0000000146370824 */ /* 0x000fc800078e0237 */
[----:B------:R-:W-:-:S07]  /*8fd0*/  IMAD.MOV.U32 R76, RZ, RZ, R55 ;  /* 0x000000ffff4c7224 */ /* 0x000fce00078e0037 */
[----:B------:R-:W-:Y:S05]  /*8fe0*/  WARPSYNC.COLLECTIVE R59, `(.L_x_352) ;  /* 0x000000003b087348 */ /* 0x000fea0003c00000 */
[----:B------:R0:W1:Y:S02]  /*8ff0*/  SHFL.UP P0, R74, R76, R61, R63 ;  /* 0x0400003d4c4a7389 */ /* 0x000064000000003f */
[----:B01----:R-:W-:Y:S05]  /*9000*/  ENDCOLLECTIVE ;  /* 0x000000000000791b */ /* 0x003fea0003800000 */
.L_x_352:
[----:B------:R-:W-:Y:S02]  /*9010*/  IMAD.MOV.U32 R61, RZ, RZ, 0x8 ;  /* 0x00000008ff3d7424 */ /* 0x000fe400078e00ff */
[----:B------:R-:W-:-:S04]  /*9020*/  IMAD.MOV.U32 R72, RZ, RZ, R74 ;  /* 0x000000ffff487224 */ /* 0x000fc800078e004a */
[----:B------:R-:W-:-:S04]  /*9030*/  @P0 IMAD.IADD R72, R55, 0x1, R72 ;  /* 0x0000000137480824 */ /* 0x000fc800078e0248 */
[----:B------:R-:W-:-:S07]  /*9040*/  IMAD.MOV.U32 R76, RZ, RZ, R72 ;  /* 0x000000ffff4c7224 */ /* 0x000fce00078e0048 */
[----:B------:R-:W-:Y:S05]  /*9050*/  WARPSYNC.COLLECTIVE R59, `(.L_x_353) ;  /* 0x000000003b087348 */ /* 0x000fea0003c00000 */
[----:B------:R0:W1:Y:S02]  /*9060*/  SHFL.UP P0, R74, R76, R61, R63 ;  /* 0x0400003d4c4a7389 */ /* 0x000064000000003f */
[----:B01----:R-:W-:Y:S05]  /*9070*/  ENDCOLLECTIVE ;  /* 0x000000000000791b */ /* 0x003fea0003800000 */
.L_x_353:
[----:B------:R-:W-:Y:S02]  /*9080*/  IMAD.MOV.U32 R61, RZ, RZ, 0x10 ;  /* 0x00000010ff3d7424 */ /* 0x000fe400078e00ff */
[----:B------:R-:W-:-:S04]  /*9090*/  IMAD.MOV.U32 R57, RZ, RZ, R74 ;  /* 0x000000ffff397224 */ /* 0x000fc800078e004a */
[----:B------:R-:W-:-:S04]  /*90a0*/  @P0 IMAD.IADD R57, R72, 0x1, R57 ;  /* 0x0000000148390824 */ /* 0x000fc800078e0239 */
[----:B------:R-:W-:-:S07]  /*90b0*/  IMAD.MOV.U32 R76, RZ, RZ, R57 ;  /* 0x000000ffff4c7224 */ /* 0x000fce00078e0039 */
[----:B------:R-:W-:Y:S05]  /*90c0*/  WARPSYNC.COLLECTIVE R59, `(.L_x_354) ;  /* 0x000000003b087348 */ /* 0x000fea0003c00000 */
[----:B------:R0:W1:Y:S02]  /*90d0*/  SHFL.UP P0, R74, R76, R61, R63 ;  /* 0x0400003d4c4a7389 */ /* 0x000064000000003f */
[----:B01----:R-:W-:Y:S05]  /*90e0*/  ENDCOLLECTIVE ;  /* 0x000000000000791b */ /* 0x003fea0003800000 */
.L_x_354:
[----:B------:R-:W-:Y:S05]  /*90f0*/  BRA `(.L_x_355) ;  /* 0xffffff9400707947 */ /* 0x000fea000383ffff */
.L_x_356:
        /* <DEDUP_REMOVED lines=16> */
.L_x_710:


//--------------------- .text._ZN3cub18CUB_300001_SM_10006detail10radix_sort33DeviceRadixSortExclusiveSumKernelINS1_5radix10policy_hubIixyE10Policy1000EyEEvPT0_ --------------------------
	.section	.text._ZN3cub18CUB_300001_SM_10006detail10radix_sort33DeviceRadixSortExclusiveSumKernelINS1_5radix10policy_hubIixyE10Policy1000EyEEvPT0_,"ax",@progbits
	.align	128
        .global         _ZN3cub18CUB_300001_SM_10006detail10radix_sort33DeviceRadixSortExclusiveSumKernelINS1_5radix10policy_hubIixyE10Policy1000EyEEvPT0_
        .type           _ZN3cub18CUB_300001_SM_10006detail10radix_sort33DeviceRadixSortExclusiveSumKernelINS1_5radix10policy_hubIixyE10Policy1000EyEEvPT0_,@function
        .size           _ZN3cub18CUB_300001_SM_10006detail10radix_sort33DeviceRadixSortExclusiveSumKernelINS1_5radix10policy_hubIixyE10Policy1000EyEEvPT0_,(.L_x_711 - _ZN3cub18CUB_300001_SM_10006detail10radix_sort33DeviceRadixSortExclusiveSumKernelINS1_5radix10policy_hubIixyE10Policy1000EyEEvPT0_)
        .other          _ZN3cub18CUB_300001_SM_10006detail10radix_sort33DeviceRadixSortExclusiveSumKernelINS1_5radix10policy_hubIixyE10Policy1000EyEEvPT0_,@"STO_CUDA_ENTRY STV_DEFAULT"
_ZN3cub18CUB_300001_SM_10006detail10radix_sort33DeviceRadixSortExclusiveSumKernelINS1_5radix10policy_hubIixyE10Policy1000EyEEvPT0_:
.text._ZN3cub18CUB_300001_SM_10006detail10radix_sort33DeviceRadixSortExclusiveSumKernelINS1_5radix10policy_hubIixyE10Policy1000EyEEvPT0_:
        /* <DEDUP_REMOVED lines=63> */
.L_x_369:
        /* <DEDUP_REMOVED lines=28> */
.L_x_357:
[----:B------:R-:W-:Y:S05]  /*05b0*/  WARPSYNC.ALL ;  /* 0x0000000000007948 */ /* 0x000fea0003800000 */
[----:B------:R-:W-:Y:S06]  /*05c0*/  BAR.SYNC.DEFER_BLOCKING 0x0 ;  /* 0x0000000000007b1d */ /* 0x000fec0000010000 */
[----:B------:R-:W-:Y:S05]  /*05d0*/  @P1 EXIT ;  /* 0x000000000000194d */ /* 0x000fea0003800000 */
[----:B01----:R-:W0:Y:S04]  /*05e0*/  LDS.64 R2, [R0+0x10] ;  /* 0x0000100000027984 */ /* 0x003e280000000a00 */
[----:B0-----:R-:W-:Y:S01]  /*05f0*/  STG.E.64 desc[UR4][R16.64], R2 ;  /* 0x0000000210007986 */ /* 0x001fe2000c101b04 */
[----:B------:R-:W-:Y:S05]  /*0600*/  EXIT ;  /* 0x000000000000794d */ /* 0x000fea0003800000 */
.L_x_358:
[----:B------:R-:W-:Y:S02]  /*0610*/  IMAD.MOV.U32 R24, RZ, RZ, R20 ;  /* 0x000000ffff187224 */ /* 0x000fe400078e0014 */
[----:B------:R-:W-:Y:S02]  /*0620*/  IMAD.MOV.U32 R23, RZ, RZ, 0x1 ;  /* 0x00000001ff177424 */ /* 0x000fe400078e00ff */
[----:B------:R-:W-:Y:S02]  /*0630*/  IMAD.MOV.U32 R22, RZ, RZ, RZ ;  /* 0x000000ffff167224 */ /* 0x000fe400078e00ff */
[----:B------:R-:W-:-:S07]  /*0640*/  IMAD.MOV.U32 R21, RZ, RZ, -0x1 ;  /* 0xffffffffff157424 */ /* 0x000fce00078e00ff */
[----:B------:R-:W-:Y:S05]  /*0650*/  WARPSYNC.COLLECTIVE R21, `(.L_x_359) ;  /* 0x0000000015087348 */ /* 0x000fea0003c00000 */
[----:B------:R0:W1:Y:S02]  /*0660*/  SHFL.UP P0, R25, R24, R23, R22 ;  /* 0x0400001718197389 */ /* 0x0000640000000016 */
[----:B01----:R-:W-:Y:S05]  /*0670*/  ENDCOLLECTIVE ;  /* 0x000000000000791b */ /* 0x003fea0003800000 */
.L_x_359:
[----:B------:R-:W-:Y:S02]  /*0680*/  IMAD.MOV.U32 R24, RZ, RZ, R19 ;  /* 0x000000ffff187224 */ /* 0x000fe400078e0013 */
[----:B------:R-:W-:-:S07]  /*0690*/  IMAD.MOV.U32 R27, RZ, RZ, R25 ;  /* 0x000000ffff1b7224 */ /* 0x000fce00078e0019 */
[----:B------:R-:W-:Y:S05]  /*06a0*/  WARPSYNC.COLLECTIVE R21, `(.L_x_360) ;  /* 0x0000000015087348 */ /* 0x000fea0003c00000 */
[----:B------:R0:W1:Y:S02]  /*06b0*/  SHFL.UP P0, R25, R24, R23, R22 ;  /* 0x0400001718197389 */ /* 0x0000640000000016 */
[----:B01----:R-:W-:Y:S05]  /*06c0*/  ENDCOLLECTIVE ;  /* 0x000000000000791b */ /* 0x003fea0003800000 */
.L_x_360:
        /* <DEDUP_REMOVED lines=9> */
.L_x_361:
[----:B------:R-:W-:Y:S02]  /*0760*/  IMAD.MOV.U32 R24, RZ, RZ, R26 ;  /* 0x000000ffff187224 */ /* 0x000fe400078e001a */
[----:B------:R-:W-:-:S07]  /*0770*/  IMAD.MOV.U32 R28, RZ, RZ, R25 ;  /* 0x000000ffff1c7224 */ /* 0x000fce00078e0019 */
[----:B------:R-:W-:Y:S05]  /*0780*/  WARPSYNC.COLLECTIVE R21, `(.L_x_362) ;  /* 0x0000000015087348 */ /* 0x000fea0003c00000 */
[----:B------:R0:W1:Y:S02]  /*0790*/  SHFL.UP P0, R25, R24, R23, R22 ;  /* 0x0400001718197389 */ /* 0x0000640000000016 */
[----:B01----:R-:W-:Y:S05]  /*07a0*/  ENDCOLLECTIVE ;  /* 0x000000000000791b */ /* 0x003fea0003800000 */
.L_x_362:
        /* <DEDUP_REMOVED lines=9> */
.L_x_363:
[----:B------:R-:W-:Y:S02]  /*0840*/  IMAD.MOV.U32 R24, RZ, RZ, R29 ;  /* 0x000000ffff187224 */ /* 0x000fe400078e001d */
[----:B------:R-:W-:-:S07]  /*0850*/  IMAD.MOV.U32 R27, RZ, RZ, R25 ;  /* 0x000000ffff1b7224 */ /* 0x000fce00078e0019 */
[----:B------:R-:W-:Y:S05]  /*0860*/  WARPSYNC.COLLECTIVE R21, `(.L_x_364) ;  /* 0x0000000015087348 */ /* 0x000fea0003c00000 */
[----:B------:R0:W1:Y:S02]  /*0870*/  SHFL.UP P0, R25, R24, R23, R22 ;  /* 0x0400001718197389 */ /* 0x0000640000000016 */
[----:B01----:R-:W-:Y:S05]  /*0880*/  ENDCOLLECTIVE ;  /* 0x000000000000791b */ /* 0x003fea0003800000 */
.L_x_364:
        /* <DEDUP_REMOVED lines=9> */
.L_x_365:
[----:B------:R-:W-:Y:S02]  /*0920*/  IMAD.MOV.U32 R24, RZ, RZ, R29 ;  /* 0x000000ffff187224 */ /* 0x000fe400078e001d */
[----:B------:R-:W-:-:S07]  /*0930*/  IMAD.MOV.U32 R27, RZ, RZ, R25 ;  /* 0x000000ffff1b7224 */ /* 0x000fce00078e0019 */
[----:B------:R-:W-:Y:S05]  /*0940*/  WARPSYNC.COLLECTIVE R21, `(.L_x_366) ;  /* 0x0000000015087348 */ /* 0x000fea0003c00000 */
[----:B------:R0:W1:Y:S02]  /*0950*/  SHFL.UP P0, R25, R24, R23, R22 ;  /* 0x0400001718197389 */ /* 0x0000640000000016 */
[----:B01----:R-:W-:Y:S05]  /*0960*/  ENDCOLLECTIVE ;  /* 0x000000000000791b */ /* 0x003fea0003800000 */
.L_x_366:
        /* <DEDUP_REMOVED lines=9> */
.L_x_367:
[----:B------:R-:W-:Y:S02]  /*0a00*/  IMAD.MOV.U32 R24, RZ, RZ, R26 ;  /* 0x000000ffff187224 */ /* 0x000fe400078e001a */
[----:B------:R-:W-:-:S07]  /*0a10*/  IMAD.MOV.U32 R28, RZ, RZ, R25 ;  /* 0x000000ffff1c7224 */ /* 0x000fce00078e0019 */
[----:B------:R-:W-:Y:S05]  /*0a20*/  WARPSYNC.COLLECTIVE R21, `(.L_x_368) ;  /* 0x0000000015087348 */ /* 0x000fea0003c00000 */
[----:B------:R0:W1:Y:S02]  /*0a30*/  SHFL.UP P0, R25, R24, R23, R22 ;  /* 0x0400001718197389 */ /* 0x0000640000000016 */
[----:B01----:R-:W-:Y:S05]  /*0a40*/  ENDCOLLECTIVE ;  /* 0x000000000000791b */ /* 0x003fea0003800000 */
.L_x_368:
[----:B------:R-:W-:Y:S05]  /*0a50*/  BRA `(.L_x_369) ;  /* 0xfffffff800647947 */ /* 0x000fea000383ffff */
.L_x_370:
        /* <DEDUP_REMOVED lines=10> */
.L_x_711:


//--------------------- .text._ZN3cub18CUB_300001_SM_10006detail10radix_sort30DeviceRadixSortHistogramKernelINS1_5radix10policy_hubIixyE10Policy1000ELNS0_9SortOrderE1EiyNS1_21identity_decomposer_tEEEvPT2_PKT1_SA_iiT3_ --------------------------
	.section	.text._ZN3cub18CUB_300001_SM_10006detail10radix_sort30DeviceRadixSortHistogramKernelINS1_5radix10policy_hubIixyE10Policy1000ELNS0_9SortOrderE1EiyNS1_21identity_decomposer_tEEEvPT2_PKT1_SA_iiT3_,"ax",@progbits
	.align	128
        .global         _ZN3cub18CUB_300001_SM_10006detail10radix_sort30DeviceRadixSortHistogramKernelINS1_5radix10policy_hubIixyE10Policy1000ELNS0_9SortOrderE1EiyNS1_21identity_decomposer_tEEEvPT2_PKT1_SA_iiT3_
        .type           _ZN3cub18CUB_300001_SM_10006detail10radix_sort30DeviceRadixSortHistogramKernelINS1_5radix10policy_hubIixyE10Policy1000ELNS0_9SortOrderE1EiyNS1_21identity_decomposer_tEEEvPT2_PKT1_SA_iiT3_,@function
        .size           _ZN3cub18CUB_300001_SM_10006detail10radix_sort30DeviceRadixSortHistogramKernelINS1_5radix10policy_hubIixyE10Policy1000ELNS0_9SortOrderE1EiyNS1_21identity_decomposer_tEEEvPT2_PKT1_SA_iiT3_,(.L_x_712 - _ZN3cub18CUB_300001_SM_10006detail10radix_sort30DeviceRadixSortHistogramKernelINS1_5radix10policy_hubIixyE10Policy1000ELNS0_9SortOrderE1EiyNS1_21identity_decomposer_tEEEvPT2_PKT1_SA_iiT3_)
        .other          _ZN3cub18CUB_300001_SM_10006detail10radix_sort30DeviceRadixSortHistogramKernelINS1_5radix10policy_hubIixyE10Policy1000ELNS0_9SortOrderE1EiyNS1_21identity_decomposer_tEEEvPT2_PKT1_SA_iiT3_,@"STO_CUDA_ENTRY STV_DEFAULT"
_ZN3cub18CUB_300001_SM_10006detail10radix_sort30DeviceRadixSortHistogramKernelINS1_5radix10policy_hubIixyE10Policy1000ELNS0_9SortOrderE1EiyNS1_21identity_decomposer_tEEEvPT2_PKT1_SA_iiT3_:
.text._ZN3cub18CUB_300001_SM_10006detail10radix_sort30DeviceRadixSortHistogramKernelINS1_5radix10policy_hubIixyE10Policy1000ELNS0_9SortOrderE1EiyNS1_21identity_decomposer_tEEEvPT2_PKT1_SA_iiT3_:
        /* <DEDUP_REMOVED lines=42> */
.L_x_454:
        /* <DEDUP_REMOVED lines=9> */
.L_x_374:
        /* <DEDUP_REMOVED lines=21> */
.L_x_373:
        /* <DEDUP_REMOVED lines=19> */
.L_x_376:
        /* <DEDUP_REMOVED lines=18> */
.L_x_375:
[----:B------:R-:W-:-:S13]  /*06d0*/  ISETP.GT.U32.AND P2, PT, R4, 0x7f, PT ;  /* 0x0000007f0400780c */ /* 0x000fda0003f44070 */
[----:B------:R-:W-:Y:S05]  /*06e0*/  @P2 BRA `(.L_x_372) ;  /* 0x0000000000e02947 */ /* 0x000fea0003800000 */
[----:B--23--:R-:W-:Y:S01]  /*06f0*/  HFMA2 R3, -RZ, RZ, 0, 0 ;  /* 0x00000000ff037431 */ /* 0x00cfe200000001ff */
[----:B------:R-:W-:Y:S06]  /*0700*/  @!P1 BRA `(.L_x_377) ;  /* 0x0000000000589947 */ /* 0x000fec0003800000 */
[----:B------:R-:W-:-:S07]  /*0710*/  IMAD.MOV.U32 R3, RZ, RZ, RZ ;  /* 0x000000ffff037224 */ /* 0x000fce00078e00ff */
.L_x_378:
        /* <DEDUP_REMOVED lines=21> */
.L_x_377:
        /* <DEDUP_REMOVED lines=14> */
.L_x_379:
        /* <DEDUP_REMOVED lines=18> */
.L_x_372:
[----:B------:R-:W-:Y:S05]  /*0a70*/  BSYNC.RECONVERGENT B0 ;  /* 0x0000000000007941 */ /* 0x000fea0003800200 */
.L_x_371:
        /* <DEDUP_REMOVED lines=16> */
.L_x_385:
        /* <DEDUP_REMOVED lines=36> */
.L_x_381:
        /* <DEDUP_REMOVED lines=67> */
.L_x_382:
        /* <DEDUP_REMOVED lines=24> */
.L_x_384:
        /* <DEDUP_REMOVED lines=73> */
.L_x_383:
[----:B------:R-:W-:Y:S05]  /*1800*/  BRA.U !UP0, `(.L_x_385) ;  /* 0xfffffff108dc7547 */ /* 0x000fea000b83ffff */
.L_x_380:
        /* <DEDUP_REMOVED lines=9> */
.L_x_405:
        /* <DEDUP_REMOVED lines=16> */
.L_x_390:
[----:B------:R-:W-:Y:S05]  /*19a0*/  BSYNC.RECONVERGENT B1 ;  /* 0x0000000000017941 */ /* 0x000fea0003800200 */
.L_x_389:
        /* <DEDUP_REMOVED lines=15> */
.L_x_392:
[----:B------:R-:W-:Y:S05]  /*1aa0*/  BSYNC.RECONVERGENT B1 ;  /* 0x0000000000017941 */ /* 0x000fea0003800200 */
.L_x_391:
[----:B------:R-:W-:Y:S04]  /*1ab0*/  BSSY.RECONVERGENT B1, `(.L_x_393) ;  /* 0x0000007000017945 */ /* 0x000fe80003800200 */
[----:B------:R-:W-:Y:S05]  /*1ac0*/  @!P0 BRA `(.L_x_394) ;  /* 0x0000000000148947 */ /* 0x000fea0003800000 */
[----:B01----:R-:W-:Y:S02]  /*1ad0*/  IMAD R17, R5, 0x100, R4 ;  /* 0x0000010005117824 */ /* 0x003fe400078e0204 */
[----:B------:R-:W-:-:S03]  /*1ae0*/  IMAD.MOV.U32 R23, RZ, RZ, RZ ;  /* 0x000000ffff177224 */ /* 0x000fc600078e00ff */
[----:B------:R-:W-:-:S05]  /*1af0*/  IADD3 R17, PT, PT, R17, 0x200, RZ ;  /* 0x0000020011117810 */ /* 0x000fca0007ffe0ff */
[----:B------:R-:W-:-:S05]  /*1b00*/  IMAD.WIDE.U32 R16, R17, 0x8, R2 ;  /* 0x0000000811107825 */ /* 0x000fca00078e0002 */
[----:B------:R2:W-:Y:S02]  /*1b10*/  REDG.E.ADD.64.STRONG.GPU desc[UR20][R16.64], R22 ;  /* 0x000000161000798e */ /* 0x0005e4000c12e514 */
.L_x_394:
[----:B------:R-:W-:Y:S05]  /*1b20*/  BSYNC.RECONVERGENT B1 ;  /* 0x0000000000017941 */ /* 0x000fea0003800200 */
.L_x_393:
[----:B------:R-:W-:Y:S04]  /*1b30*/  BSSY.RECONVERGENT B1, `(.L_x_395) ;  /* 0x0000007000017945 */ /* 0x000fe80003800200 */
[----:B------:R-:W-:Y:S05]  /*1b40*/  @!P1 BRA `(.L_x_396) ;  /* 0x0000000000149947 */ /* 0x000fea0003800000 */
[----:B012---:R-:W-:Y:S02]  /*1b50*/  IMAD R17, R5, 0x100, R4 ;  /* 0x0000010005117824 */ /* 0x007fe400078e0204 */
[----:B------:R-:W-:Y:S02]  /*1b60*/  IMAD.MOV.U32 R15, RZ, RZ, RZ ;  /* 0x000000ffff0f7224 */ /* 0x000fe400078e00ff */
[----:B------:R-:W-:-:S04]  /*1b70*/  VIADD R17, R17, 0x300 ;  /* 0x0000030011117836 */ /* 0x000fc80000000000 */
[----:B------:R-:W-:-:S05]  /*1b80*/  IMAD.WIDE.U32 R16, R17, 0x8, R2 ;  /* 0x0000000811107825 */ /* 0x000fca00078e0002 */
[----:B------:R3:W-:Y:S02]  /*1b90*/  REDG.E.ADD.64.STRONG.GPU desc[UR20][R16.64], R14 ;  /* 0x0000000e1000798e */ /* 0x0007e4000c12e514 */
.L_x_396:
[----:B------:R-:W-:Y:S05]  /*1ba0*/  BSYNC.RECONVERGENT B1 ;  /* 0x0000000000017941 */ /* 0x000fea0003800200 */
.L_x_395:
[----:B------:R-:W-:Y:S04]  /*1bb0*/  BSSY.RECONVERGENT B1, `(.L_x_397) ;  /* 0x0000007000017945 */ /* 0x000fe80003800200 */
[----:B------:R-:W-:Y:S05]  /*1bc0*/  @!P2 BRA `(.L_x_398) ;  /* 0x000000000014a947 */ /* 0x000fea0003800000 */
[----:B---3--:R-:W-:Y:S02]  /*1bd0*/  IMAD R15, R5, 0x100, R4 ;  /* 0x00000100050f7824 */ /* 0x008fe400078e0204 */
[----:B------:R-:W-:Y:S02]  /*1be0*/  HFMA2 R13, -RZ, RZ, 0, 0 ;  /* 0x00000000ff0d7431 */ /* 0x000fe400000001ff */
[----:B------:R-:W-:-:S04]  /*1bf0*/  VIADD R15, R15, 0x400 ;  /* 0x000004000f0f7836 */ /* 0x000fc80000000000 */
[----:B------:R-:W-:-:S05]  /*1c00*/  IMAD.WIDE.U32 R14, R15, 0x8, R2 ;  /* 0x000000080f0e7825 */ /* 0x000fca00078e0002 */
[----:B------:R4:W-:Y:S02]  /*1c10*/  REDG.E.ADD.64.STRONG.GPU desc[UR20][R14.64], R12 ;  /* 0x0000000c0e00798e */ /* 0x0009e4000c12e514 */
.L_x_398:
[----:B------:R-:W-:Y:S05]  /*1c20*/  BSYNC.RECONVERGENT B1 ;  /* 0x0000000000017941 */ /* 0x000fea0003800200 */
.L_x_397:
[----:B------:R-:W-:Y:S04]  /*1c30*/  BSSY.RECONVERGENT B1, `(.L_x_399) ;  /* 0x0000007000017945 */ /* 0x000fe80003800200 */
[----:B------:R-:W-:Y:S05]  /*1c40*/  @!P3 BRA `(.L_x_400) ;  /* 0x000000000014b947 */ /* 0x000fea0003800000 */
[----:B----4-:R-:W-:Y:S02]  /*1c50*/  IMAD R13, R5, 0x100, R4 ;  /* 0x00000100050d7824 */ /* 0x010fe400078e0204 */
[----:B------:R-:W-:Y:S02]  /*1c60*/  IMAD.MOV.U32 R7, RZ, RZ, RZ ;  /* 0x000000ffff077224 */ /* 0x000fe400078e00ff */
[----:B------:R-:W-:-:S04]  /*1c70*/  VIADD R13, R13, 0x500 ;  /* 0x000005000d0d7836 */ /* 0x000fc80000000000 */
[----:B------:R-:W-:-:S05]  /*1c80*/  IMAD.WIDE.U32 R12, R13, 0x8, R2 ;  /* 0x000000080d0c7825 */ /* 0x000fca00078e0002 */
[----:B------:R4:W-:Y:S02]  /*1c90*/  REDG.E.ADD.64.STRONG.GPU desc[UR20][R12.64], R6 ;  /* 0x000000060c00798e */ /* 0x0009e4000c12e514 */
.L_x_400:
[----:B------:R-:W-:Y:S05]  /*1ca0*/  BSYNC.RECONVERGENT B1 ;  /* 0x0000000000017941 */ /* 0x000fea0003800200 */
.L_x_399:
[----:B------:R-:W-:Y:S04]  /*1cb0*/  BSSY.RECONVERGENT B1, `(.L_x_401) ;  /* 0x0000007000017945 */ /* 0x000fe80003800200 */
[----:B------:R-:W-:Y:S05]  /*1cc0*/  @!P4 BRA `(.L_x_402) ;  /* 0x000000000014c947 */ /* 0x000fea0003800000 */
[----:B----4-:R-:W-:Y:S02]  /*1cd0*/  IMAD R7, R5, 0x100, R4 ;  /* 0x0000010005077824 */ /* 0x010fe400078e0204 */
[----:B------:R-:W-:Y:S02]  /*1ce0*/  IMAD.MOV.U32 R9, RZ, RZ, RZ ;  /* 0x000000ffff097224 */ /* 0x000fe400078e00ff */
[----:B------:R-:W-:-:S04]  /*1cf0*/  VIADD R7, R7, 0x600 ;  /* 0x0000060007077836 */ /* 0x000fc80000000000 */
[----:B------:R-:W-:-:S05]  /*1d00*/  IMAD.WIDE.U32 R6, R7, 0x8, R2 ;  /* 0x0000000807067825 */ /* 0x000fca00078e0002 */
[----:B------:R4:W-:Y:S02]  /*1d10*/  REDG.E.ADD.64.STRONG.GPU desc[UR20][R6.64], R8 ;  /* 0x000000080600798e */ /* 0x0009e4000c12e514 */
.L_x_402:
[----:B------:R-:W-:Y:S05]  /*1d20*/  BSYNC.RECONVERGENT B1 ;  /* 0x0000000000017941 */ /* 0x000fea0003800200 */
.L_x_401:
[----:B------:R-:W-:Y:S04]  /*1d30*/  BSSY.RECONVERGENT B1, `(.L_x_403) ;  /* 0x0000007000017945 */ /* 0x000fe80003800200 */
[----:B------:R-:W-:Y:S05]  /*1d40*/  @!P5 BRA `(.L_x_404) ;  /* 0x000000000014d947 */ /* 0x000fea0003800000 */
[----:B----4-:R-:W-:Y:S01]  /*1d50*/  LEA R7, R5, R4, 0x8 ;  /* 0x0000000405077211 */ /* 0x010fe200078e40ff */
[----:B------:R-:W-:-:S04]  /*1d60*/  IMAD.MOV.U32 R11, RZ, RZ, RZ ;  /* 0x000000ffff0b7224 */ /* 0x000fc800078e00ff */
[----:B------:R-:W-:-:S04]  /*1d70*/  VIADD R7, R7, 0x700 ;  /* 0x0000070007077836 */ /* 0x000fc80000000000 */
[----:B------:R-:W-:-:S05]  /*1d80*/  IMAD.WIDE.U32 R6, R7, 0x8, R2 ;  /* 0x0000000807067825 */ /* 0x000fca00078e0002 */
[----:B------:R4:W-:Y:S02]  /*1d90*/  REDG.E.ADD.64.STRONG.GPU desc[UR20][R6.64], R10 ;  /* 0x0000000a0600798e */ /* 0x0009e4000c12e514 */
.L_x_404:
[----:B------:R-:W-:Y:S05]  /*1da0*/  BSYNC.RECONVERGENT B1 ;  /* 0x0000000000017941 */ /* 0x000fea0003800200 */
.L_x_403:
[----:B------:R-:W-:-:S05]  /*1db0*/  VIADD R5, R5, 0x8 ;  /* 0x0000000805057836 */ /* 0x000fca0000000000 */
[----:B------:R-:W-:-:S13]  /*1dc0*/  ISETP.NE.AND P0, PT, R5, UR27, PT ;  /* 0x0000001b05007c0c */ /* 0x000fda000bf05270 */
[----:B------:R-:W-:Y:S05]  /*1dd0*/  @P0 BRA `(.L_x_405) ;  /* 0xfffffff800b00947 */ /* 0x000fea000383ffff */
[----:B------:R-:W-:-:S07]  /*1de0*/  IMAD.U32 R3, RZ, RZ, UR27 ;  /* 0x0000001bff037e24 */ /* 0x000fce000f8e00ff */
.L_x_388:
        /* <DEDUP_REMOVED lines=24> */
.L_x_409:
[----:B------:R-:W-:Y:S05]  /*1f70*/  BSYNC.RECONVERGENT B1 ;  /* 0x0000000000017941 */ /* 0x000fea0003800200 */
.L_x_408:
        /* <DEDUP_REMOVED lines=9> */
.L_x_411:
[----:B------:R-:W-:Y:S05]  /*2010*/  BSYNC.RECONVERGENT B1 ;  /* 0x0000000000017941 */ /* 0x000fea0003800200 */
.L_x_410:
        /* <DEDUP_REMOVED lines=8> */
.L_x_413:
[----:B------:R-:W-:Y:S05]  /*20a0*/  BSYNC.RECONVERGENT B1 ;  /* 0x0000000000017941 */ /* 0x000fea0003800200 */
.L_x_412:
        /* <DEDUP_REMOVED lines=9> */
.L_x_415:
[----:B------:R-:W-:Y:S05]  /*2140*/  BSYNC.RECONVERGENT B1 ;  /* 0x0000000000017941 */ /* 0x000fea0003800200 */
.L_x_414:
[----:B------:R-:W-:-:S07]  /*2150*/  VIADD R3, R3, 0x4 ;  /* 0x0000000403037836 */ /* 0x000fce0000000000 */
.L_x_407:
        /* <DEDUP_REMOVED lines=18> */
.L_x_419:
[----:B------:R-:W-:Y:S05]  /*2280*/  BSYNC.RECONVERGENT B2 ;  /* 0x0000000000027941 */ /* 0x000fea0003800200 */
.L_x_418:
        /* <DEDUP_REMOVED lines=9> */
.L_x_421:
[----:B------:R-:W-:Y:S05]  /*2320*/  BSYNC.RECONVERGENT B2 ;  /* 0x0000000000027941 */ /* 0x000fea0003800200 */
.L_x_420:
[----:B------:R-:W-:-:S07]  /*2330*/  VIADD R3, R3, 0x2 ;  /* 0x0000000203037836 */ /* 0x000fce0000000000 */
.L_x_417:
        /* <DEDUP_REMOVED lines=12> */
.L_x_416:
[----:B------:R-:W-:Y:S05]  /*2400*/  BSYNC.RECONVERGENT B1 ;  /* 0x0000000000017941 */ /* 0x000fea0003800200 */
.L_x_406:
[----:B------:R-:W-:-:S13]  /*2410*/  ISETP.GT.U32.AND P0, PT, R4, 0x7f, PT ;  /* 0x0000007f0400780c */ /* 0x000fda0003f04070 */
[----:B------:R-:W-:Y:S05]  /*2420*/  @P0 BRA `(.L_x_387) ;  /* 0x0000000800900947 */ /* 0x000fea0003800000 */
[----:B------:R-:W-:Y:S01]  /*2430*/  UISETP.GE.U32.AND UP0, UPT, UR22, 0x7, UPT ;  /* 0x000000071600788c */ /* 0x000fe2000bf06070 */
[----:B0-----:R-:W-:-:S08]  /*2440*/  IMAD.MOV.U32 R3, RZ, RZ, RZ ;  /* 0x000000ffff037224 */ /* 0x001fd000078e00ff */
[----:B------:R-:W-:Y:S05]  /*2450*/  BRA.U !UP0, `(.L_x_422) ;  /* 0x0000000508147547 */ /* 0x000fea000b800000 */
[----:B------:R-:W0:Y:S01]  /*2460*/  LDC.64 R2, c[0x0][0x380] ;  /* 0x0000e000ff027b82 */ /* 0x000e220000000a00 */
[----:B------:R-:W-:-:S07]  /*2470*/  IMAD.MOV.U32 R9, RZ, RZ, RZ ;  /* 0x000000ffff097224 */ /* 0x000fce00078e00ff */
.L_x_439:
        /* <DEDUP_REMOVED lines=18> */
.L_x_424:
[----:B------:R-:W-:Y:S05]  /*25a0*/  BSYNC.RECONVERGENT B1 ;  /* 0x0000000000017941 */ /* 0x000fea0003800200 */
.L_x_423:
[----:B------:R-:W-:Y:S04]  /*25b0*/  BSSY.RECONVERGENT B1, `(.L_x_425) ;  /* 0x0000005000017945 */ /* 0x000fe80003800200 */
[----:B------:R-:W-:Y:S05]  /*25c0*/  @!P1 BRA `(.L_x_426) ;  /* 0x00000000000c9947 */ /* 0x000fea0003800000 */
[----:B0-----:R-:W-:Y:S02]  /*25d0*/  IMAD.MOV.U32 R14, RZ, RZ, R13 ;  /* 0x000000ffff0e7224 */ /* 0x001fe400078e000d */
[----:B------:R-:W-:-:S05]  /*25e0*/  IMAD.MOV.U32 R15, RZ, RZ, RZ ;  /* 0x000000ffff0f7224 */ /* 0x000fca00078e00ff */
[----:B------:R1:W-:Y:S02]  /*25f0*/  REDG.E.ADD.64.STRONG.GPU desc[UR20][R6.64+0xc00], R14 ;  /* 0x000c000e0600798e */ /* 0x0003e4000c12e514 */
.L_x_426:
[----:B------:R-:W-:Y:S05]  /*2600*/  BSYNC.RECONVERGENT B1 ;  /* 0x0000000000017941 */ /* 0x000fea0003800200 */
.L_x_425:
        /* <DEDUP_REMOVED lines=12> */
.L_x_428:
[----:B------:R-:W-:Y:S05]  /*26d0*/  BSYNC.RECONVERGENT B1 ;  /* 0x0000000000017941 */ /* 0x000fea0003800200 */
.L_x_427:
[----:B------:R-:W-:Y:S04]  /*26e0*/  BSSY.RECONVERGENT B1, `(.L_x_429) ;  /* 0x0000005000017945 */ /* 0x000fe80003800200 */
[----:B------:R-:W-:Y:S05]  /*26f0*/  @!P1 BRA `(.L_x_430) ;  /* 0x00000000000c9947 */ /* 0x000fea0003800000 */
[----:B012---:R-:W-:Y:S02]  /*2700*/  IMAD.MOV.U32 R14, RZ, RZ, R18 ;  /* 0x000000ffff0e7224 */ /* 0x007fe400078e0012 */
[----:B------:R-:W-:-:S05]  /*2710*/  IMAD.MOV.U32 R15, RZ, RZ, RZ ;  /* 0x000000ffff0f7224 */ /* 0x000fca00078e00ff */
[----:B------:R3:W-:Y:S02]  /*2720*/  REDG.E.ADD.64.STRONG.GPU desc[UR20][R6.64+0x1c00], R14 ;  /* 0x001c000e0600798e */ /* 0x0007e4000c12e514 */
.L_x_430:
[----:B------:R-:W-:Y:S05]  /*2730*/  BSYNC.RECONVERGENT B1 ;  /* 0x0000000000017941 */ /* 0x000fea0003800200 */
.L_x_429:
[----:B------:R-:W-:Y:S04]  /*2740*/  BSSY.RECONVERGENT B1, `(.L_x_431) ;  /* 0x0000005000017945 */ /* 0x000fe80003800200 */
[----:B------:R-:W-:Y:S05]  /*2750*/  @!P2 BRA `(.L_x_432) ;  /* 0x00000000000ca947 */ /* 0x000fea0003800000 */
[----:B0123--:R-:W-:Y:S01]  /*2760*/  MOV R14, R19 ;  /* 0x00000013000e7202 */ /* 0x00ffe20000000f00 */
[----:B------:R-:W-:-:S05]  /*2770*/  IMAD.MOV.U32 R15, RZ, RZ, RZ ;  /* 0x000000ffff0f7224 */ /* 0x000fca00078e00ff */
[----:B------:R4:W-:Y:S02]  /*2780*/  REDG.E.ADD.64.STRONG.GPU desc[UR20][R6.64+0x2400], R14 ;  /* 0x0024000e0600798e */ /* 0x0009e4000c12e514 */
.L_x_432:
[----:B------:R-:W-:Y:S05]  /*2790*/  BSYNC.RECONVERGENT B1 ;  /* 0x0000000000017941 */ /* 0x000fea0003800200 */
.L_x_431:
[----:B------:R-:W-:Y:S04]  /*27a0*/  BSSY.RECONVERGENT B1, `(.L_x_433) ;  /* 0x0000004000017945 */ /* 0x000fe80003800200 */
[----:B------:R-:W-:Y:S05]  /*27b0*/  @!P3 BRA `(.L_x_434) ;  /* 0x000000000008b947 */ /* 0x000fea0003800000 */
[----:B------:R-:W-:-:S05]  /*27c0*/  IMAD.MOV.U32 R17, RZ, RZ, RZ ;  /* 0x000000ffff117224 */ /* 0x000fca00078e00ff */
[----:B------:R0:W-:Y:S02]  /*27d0*/  REDG.E.ADD.64.STRONG.GPU desc[UR20][R6.64+0x2c00], R16 ;  /* 0x002c00100600798e */ /* 0x0001e4000c12e514 */
.L_x_434:
[----:B------:R-:W-:Y:S05]  /*27e0*/  BSYNC.RECONVERGENT B1 ;  /* 0x0000000000017941 */ /* 0x000fea0003800200 */
.L_x_433:
[----:B------:R-:W-:Y:S04]  /*27f0*/  BSSY.RECONVERGENT B1, `(.L_x_435) ;  /* 0x0000004000017945 */ /* 0x000fe80003800200 */
[----:B------:R-:W-:Y:S05]  /*2800*/  @!P4 BRA `(.L_x_436) ;  /* 0x000000000008c947 */ /* 0x000fea0003800000 */
[----:B------:R-:W-:-:S05]  /*2810*/  IMAD.MOV.U32 R13, RZ, RZ, RZ ;  /* 0x000000ffff0d7224 */ /* 0x000fca00078e00ff */
[----:B------:R0:W-:Y:S02]  /*2820*/  REDG.E.ADD.64.STRONG.GPU desc[UR20][R6.64+0x3400], R12 ;  /* 0x0034000c0600798e */ /* 0x0001e4000c12e514 */
.L_x_436:
[----:B------:R-:W-:Y:S05]  /*2830*/  BSYNC.RECONVERGENT B1 ;  /* 0x0000000000017941 */ /* 0x000fea0003800200 */
.L_x_435:
[----:B------:R-:W-:Y:S04]  /*2840*/  BSSY.RECONVERGENT B1, `(.L_x_437) ;  /* 0x0000004000017945 */ /* 0x000fe80003800200 */
[----:B------:R-:W-:Y:S05]  /*2850*/  @!P5 BRA `(.L_x_438) ;  /* 0x000000000008d947 */ /* 0x000fea0003800000 */
[----:B------:R-:W-:-:S05]  /*2860*/  IMAD.MOV.U32 R11, RZ, RZ, RZ ;  /* 0x000000ffff0b7224 */ /* 0x000fca00078e00ff */
[----:B------:R0:W-:Y:S02]  /*2870*/  REDG.E.ADD.64.STRONG.GPU desc[UR20][R6.64+0x3c00], R10 ;  /* 0x003c000a0600798e */ /* 0x0001e4000c12e514 */
.L_x_438:
[----:B------:R-:W-:Y:S05]  /*2880*/  BSYNC.RECONVERGENT B1 ;  /* 0x0000000000017941 */ /* 0x000fea0003800200 */
.L_x_437:
[----:B------:R-:W-:Y:S05]  /*2890*/  @P0 BRA `(.L_x_439) ;  /* 0xfffffff800f80947 */ /* 0x000fea000383ffff */
[----:B------:R-:W-:-:S07]  /*28a0*/  IMAD.U32 R3, RZ, RZ, UR27 ;  /* 0x0000001bff037e24 */ /* 0x000fce000f8e00ff */
.L_x_422:
        /* <DEDUP_REMOVED lines=20> */
.L_x_442:
[----:B------:R-:W-:Y:S05]  /*29f0*/  BSYNC.RECONVERGENT B1 ;  /* 0x0000000000017941 */ /* 0x000fea0003800200 */
.L_x_441:
        /* <DEDUP_REMOVED lines=9> */
.L_x_444:
[----:B------:R-:W-:Y:S05]  /*2a90*/  BSYNC.RECONVERGENT B1 ;  /* 0x0000000000017941 */ /* 0x000fea0003800200 */
.L_x_443:
        /* <DEDUP_REMOVED lines=8> */
.L_x_446:
[----:B------:R-:W-:Y:S05]  /*2b20*/  BSYNC.RECONVERGENT B1 ;  /* 0x0000000000017941 */ /* 0x000fea0003800200 */
.L_x_445:
        /* <DEDUP_REMOVED lines=9> */
.L_x_448:
[----:B------:R-:W-:Y:S05]  /*2bc0*/  BSYNC.RECONVERGENT B1 ;  /* 0x0000000000017941 */ /* 0x000fea0003800200 */
.L_x_447:
[----:B------:R-:W-:-:S07]  /*2bd0*/  VIADD R3, R3, 0x4 ;  /* 0x0000000403037836 */ /* 0x000fce0000000000 */
.L_x_440:
        /* <DEDUP_REMOVED lines=17> */
.L_x_451:
[----:B------:R-:W-:Y:S05]  /*2cf0*/  BSYNC.RECONVERGENT B1 ;  /* 0x0000000000017941 */ /* 0x000fea0003800200 */
.L_x_450:
        /* <DEDUP_REMOVED lines=9> */
.L_x_453:
[----:B------:R-:W-:Y:S05]  /*2d90*/  BSYNC.RECONVERGENT B1 ;  /* 0x0000000000017941 */ /* 0x000fea0003800200 */
.L_x_452:
[----:B------:R-:W-:-:S07]  /*2da0*/  VIADD R3, R3, 0x2 ;  /* 0x0000000203037836 */ /* 0x000fce0000000000 */
.L_x_449:
        /* <DEDUP_REMOVED lines=12> */
.L_x_387:
[----:B------:R-:W-:Y:S05]  /*2e70*/  BSYNC.RECONVERGENT B0 ;  /* 0x0000000000007941 */ /* 0x000fea0003800200 */
.L_x_386:
[----:B------:R-:W-:Y:S01]  /*2e80*/  BAR.SYNC.DEFER_BLOCKING 0x0 ;  /* 0x0000000000007b1d */ /* 0x000fe20000010000 */
[----:B------:R-:W-:-:S04]  /*2e90*/  UIADD3 UR6, UP0, UPT, UR6, 0x1, URZ ;  /* 0x0000000106067890 */ /* 0x000fc8000ff1e0ff */
[----:B------:R-:W-:Y:S02]  /*2ea0*/  UIADD3.X UR7, UPT, UPT, URZ, UR7, URZ, UP0, !UPT ;  /* 0x00000007ff077290 */ /* 0x000fe400087fe4ff */
[----:B------:R-:W-:-:S04]  /*2eb0*/  UISETP.NE.U32.AND UP0, UPT, UR6, UR11, UPT ;  /* 0x0000000b0600728c */ /* 0x000fc8000bf05070 */
[----:B------:R-:W-:-:S09]  /*2ec0*/  UISETP.NE.AND.EX UP0, UPT, UR7, UR12, UPT, UP0 ;  /* 0x0000000c0700728c */ /* 0x000fd2000bf05300 */
[----:B------:R-:W-:Y:S05]  /*2ed0*/  BRA.U UP0, `(.L_x_454) ;  /* 0xffffffd100f07547 */ /* 0x000fea000b83ffff */
[----:B------:R-:W-:Y:S05]  /*2ee0*/  EXIT ;  /* 0x000000000000794d */ /* 0x000fea0003800000 */
.L_x_455:
        /* <DEDUP_REMOVED lines=9> */
.L_x_712:


//--------------------- .text._ZN3cub18CUB_300001_SM_10006detail10radix_sort31DeviceRadixSortSingleTileKernelINS1_5radix10policy_hubIixyE10Policy1000ELNS0_9SortOrderE1EixyNS1_21identity_decomposer_tEEEvPKT1_PSA_PKT2_PSE_T3_iiT4_ --------------------------
	.section	.text._ZN3cub18CUB_300001_SM_10006detail10radix_sort31DeviceRadixSortSingleTileKernelINS1_5radix10policy_hubIixyE10Policy1000ELNS0_9SortOrderE1EixyNS1_21identity_decomposer_tEEEvPKT1_PSA_PKT2_PSE_T3_iiT4_,"ax",@progbits
	.align	128
        .global         _ZN3cub18CUB_300001_SM_10006detail10radix_sort31DeviceRadixSortSingleTileKernelINS1_5radix10policy_hubIixyE10Policy1000ELNS0_9SortOrderE1EixyNS1_21identity_decomposer_tEEEvPKT1_PSA_PKT2_PSE_T3_iiT4_
        .type           _ZN3cub18CUB_300001_SM_10006detail10radix_sort31DeviceRadixSortSingleTileKernelINS1_5radix10policy_hubIixyE10Policy1000ELNS0_9SortOrderE1EixyNS1_21identity_decomposer_tEEEvPKT1_PSA_PKT2_PSE_T3_iiT4_,@function
        .size           _ZN3cub18CUB_300001_SM_10006detail10radix_sort31DeviceRadixSortSingleTileKernelINS1_5radix10policy_hubIixyE10Policy1000ELNS0_9SortOrderE1EixyNS1_21identity_decomposer_tEEEvPKT1_PSA_PKT2_PSE_T3_iiT4_,(.L_x_713 - _ZN3cub18CUB_300001_SM_10006detail10radix_sort31DeviceRadixSortSingleTileKernelINS1_5radix10policy_hubIixyE10Policy1000ELNS0_9SortOrderE1EixyNS1_21identity_decomposer_tEEEvPKT1_PSA_PKT2_PSE_T3_iiT4_)
        .other          _ZN3cub18CUB_300001_SM_10006detail10radix_sort31DeviceRadixSortSingleTileKernelINS1_5radix10policy_hubIixyE10Policy1000ELNS0_9SortOrderE1EixyNS1_21identity_decomposer_tEEEvPKT1_PSA_PKT2_PSE_T3_iiT4_,@"STO_CUDA_ENTRY STV_DEFAULT"
_ZN3cub18CUB_300001_SM_10006detail10radix_sort31DeviceRadixSortSingleTileKernelINS1_5radix10policy_hubIixyE10Policy1000ELNS0_9SortOrderE1EixyNS1_21identity_decomposer_tEEEvPKT1_PSA_PKT2_PSE_T3_iiT4_:
.text._ZN3cub18CUB_300001_SM_10006detail10radix_sort31DeviceRadixSortSingleTileKernelINS1_5radix10policy_hubIixyE10Policy1000ELNS0_9SortOrderE1EixyNS1_21identity_decomposer_tEEEvPKT1_PSA_PKT2_PSE_T3_iiT4_:
[----:B------:R-:W-:Y:S01]  /*0000*/  LDC R1, c[0x0][0x37c] ;  /* 0x0000df00ff017b82 */ /* 0x000fe20000000800 */
[----:B------:R-:W0:Y:S01]  /*0010*/  S2R R0, SR_TID.X ;  /* 0x0000000000007919 */ /* 0x000e220000002100 */
[----:B------:R-:W1:Y:S06]  /*0020*/  LDCU UR4, c[0x0][0x3a0] ;  /* 0x00007400ff0477ac */ /* 0x000e6c0008000800 */
[----:B------:R-:W2:Y:S01]  /*0030*/  LDC.64 R4, c[0x0][0x380] ;  /* 0x0000e000ff047b82 */ /* 0x000ea20000000a00 */
[----:B------:R-:W3:Y:S01]  /*0040*/  LDCU.64 UR10, c[0x0][0x358] ;  /* 0x00006b00ff0a77ac */ /* 0x000ee20008000a00 */
[----:B------:R-:W4:Y:S06]  /*0050*/  LDCU.64 UR6, c[0x0][0x3a8] ;  /* 0x00007500ff0677ac */ /* 0x000f2c0008000a00 */
[----:B------:R-:W4:Y:S01]  /*0060*/  S2UR UR5, SR_CgaCtaId ;  /* 0x00000000000579c3 */ /* 0x000f220000008800 */
[----:B------:R-:W1:Y:S01]  /*0070*/  LDCU UR9, c[0x0][0x3ac] ;  /* 0x00007580ff0977ac */ /* 0x000e620008000800 */
[----:B0-----:R-:W-:-:S04]  /*0080*/  IMAD R9, R0, 0x9, RZ ;  /* 0x0000000900097824 */ /* 0x001fc800078e02ff */
[C---:B--2---:R-:W-:Y:S01]  /*0090*/  IMAD.WIDE.U32 R4, R9.reuse, 0x4, R4 ;  /* 0x0000000409047825 */ /* 0x044fe200078e0004 */
[----:B-1----:R-:W-:-:S03]  /*00a0*/  ISETP.GE.AND P2, PT, R9, UR4, PT ;  /* 0x0000000409007c0c */ /* 0x002fc6000bf46270 */
[----:B------:R-:W-:-:S05]  /*00b0*/  VIADD R6, R9, 0x1 ;  /* 0x0000000109067836 */ /* 0x000fca0000000000 */
[----:B------:R-:W-:Y:S01]  /*00c0*/  ISETP.GE.AND P1, PT, R6, UR4, PT ;  /* 0x0000000406007c0c */ /* 0x000fe2000bf26270 */
[----:B------:R-:W-:-:S04]  /*00d0*/  VIADD R6, R9, 0x2 ;  /* 0x0000000209067836 */ /* 0x000fc80000000000 */
[----:B---3--:R-:W2:Y:S01]  /*00e0*/  @!P2 LDG.E R33, desc[UR10][R4.64] ;  /* 0x0000000a0421a981 */ /* 0x008ea2000c1e1900 */
[----:B------:R-:W-:Y:S02]  /*00f0*/  ISETP.GE.AND P0, PT, R6, UR4, PT ;  /* 0x0000000406007c0c */ /* 0x000fe4000bf06270 */
[----:B------:R-:W-:-:S05]  /*0100*/  P2R R6, PR, RZ, 0x2 ;  /* 0x00000002ff067803 */ /* 0x000fca0000000000 */
[----:B------:R-:W3:Y:S01]  /*0110*/  @!P1 LDG.E R8, desc[UR10][R4.64+0x4] ;  /* 0x0000040a04089981 */ /* 0x000ee2000c1e1900 */
[----:B------:R-:W-:Y:S01]  /*0120*/  P2R R32, PR, RZ, 0x1 ;  /* 0x00000001ff207803 */ /* 0x000fe20000000000 */
[----:B------:R-:W-:-:S04]  /*0130*/  VIADD R30, R9, 0x6 ;  /* 0x00000006091e7836 */ /* 0x000fc80000000000 */
[----:B------:R-:W3:Y:S01]  /*0140*/  @!P0 LDG.E R10, desc[UR10][R4.64+0x8] ;  /* 0x0000080a040a8981 */ /* 0x000ee2000c1e1900 */
[----:B------:R-:W-:Y:S01]  /*0150*/  ISETP.NE.AND P0, PT, R6, RZ, PT ;  /* 0x000000ff0600720c */ /* 0x000fe20003f05270 */
[C---:B------:R-:W-:Y:S01]  /*0160*/  VIADD R11, R9.reuse, 0x3 ;  /* 0x00000003090b7836 */ /* 0x040fe20000000000 */
[----:B------:R-:W0:Y:S01]  /*0170*/  LDC.64 R6, c[0x0][0x390] ;  /* 0x0000e400ff067b82 */ /* 0x000e220000000a00 */
[C---:B------:R-:W-:Y:S01]  /*0180*/  VIADD R29, R9.reuse, 0x5 ;  /* 0x00000005091d7836 */ /* 0x040fe20000000000 */
[----:B------:R-:W-:Y:S01]  /*0190*/  ISETP.GE.AND P4, PT, R30, UR4, PT ;  /* 0x000000041e007c0c */ /* 0x000fe2000bf86270 */
[----:B------:R-:W-:Y:S01]  /*01a0*/  VIADD R30, R9, 0x8 ;  /* 0x00000008091e7836 */ /* 0x000fe20000000000 */
[----:B------:R-:W-:Y:S01]  /*01b0*/  ISETP.GE.AND P1, PT, R11, UR4, PT ;  /* 0x000000040b007c0c */ /* 0x000fe2000bf26270 */
[----:B------:R-:W-:Y:S01]  /*01c0*/  VIADD R28, R9, 0x4 ;  /* 0x00000004091c7836 */ /* 0x000fe20000000000 */
[----:B------:R-:W-:Y:S01]  /*01d0*/  ISETP.GE.AND P3, PT, R29, UR4, PT ;  /* 0x000000041d007c0c */ /* 0x000fe2000bf66270 */
[----:B------:R-:W-:Y:S01]  /*01e0*/  VIADD R29, R9, 0x7 ;  /* 0x00000007091d7836 */ /* 0x000fe20000000000 */
[----:B------:R-:W-:-:S02]  /*01f0*/  ISETP.GE.AND P6, PT, R30, UR4, PT ;  /* 0x000000041e007c0c */ /* 0x000fc4000bfc6270 */
[----:B------:R-:W-:Y:S02]  /*0200*/  ISETP.GE.AND P2, PT, R28, UR4, PT ;  /* 0x000000041c007c0c */ /* 0x000fe4000bf46270 */
[----:B------:R-:W-:Y:S02]  /*0210*/  ISETP.GE.AND P5, PT, R29, UR4, PT ;  /* 0x000000041d007c0c */ /* 0x000fe4000bfa6270 */
[----:B------:R-:W-:Y:S01]  /*0220*/  P2R R31, PR, RZ, 0x1 ;  /* 0x00000001ff1f7803 */ /* 0x000fe20000000000 */
[----:B------:R-:W3:Y:S04]  /*0230*/  @!P4 LDG.E R38, desc[UR10][R4.64+0x18] ;  /* 0x0000180a0426c981 */ /* 0x000ee8000c1e1900 */
[----:B------:R-:W3:Y:S01]  /*0240*/  @!P1 LDG.E R34, desc[UR10][R4.64+0xc] ;  /* 0x00000c0a04229981 */ /* 0x000ee2000c1e1900 */
[----:B------:R-:W-:-:S03]  /*0250*/  ISETP.GE.AND P0, PT, R9, UR4, PT ;  /* 0x0000000409007c0c */ /* 0x000fc6000bf06270 */
[----:B------:R-:W3:Y:S01]  /*0260*/  @!P3 LDG.E R36, desc[UR10][R4.64+0x14] ;  /* 0x0000140a0424b981 */ /* 0x000ee2000c1e1900 */
[----:B0-----:R-:W-:-:S03]  /*0270*/  IMAD.WIDE.U32 R6, R9, 0x8, R6 ;  /* 0x0000000809067825 */ /* 0x001fc600078e0006 */
[----:B------:R-:W3:Y:S04]  /*0280*/  @!P6 LDG.E R40, desc[UR10][R4.64+0x20] ;  /* 0x0000200a0428e981 */ /* 0x000ee8000c1e1900 */
[----:B------:R-:W3:Y:S04]  /*0290*/  @!P2 LDG.E R11, desc[UR10][R4.64+0x10] ;  /* 0x0000100a040ba981 */ /* 0x000ee8000c1e1900 */
[----:B------:R-:W3:Y:S01]  /*02a0*/  @!P5 LDG.E R9, desc[UR10][R4.64+0x1c] ;  /* 0x00001c0a0409d981 */ /* 0x000ee2000c1e1900 */
[----:B------:R-:W-:Y:S01]  /*02b0*/  BAR.SYNC.DEFER_BLOCKING 0x0 ;  /* 0x0000000000007b1d */ /* 0x000fe20000010000 */
[----:B------:R-:W-:-:S02]  /*02c0*/  IMAD.MOV.U32 R28, RZ, RZ, RZ ;  /* 0x000000ffff1c7224 */ /* 0x000fc400078e00ff */
[----:B------:R-:W-:-:S03]  /*02d0*/  IMAD.MOV.U32 R29, RZ, RZ, RZ ;  /* 0x000000ffff1d7224 */ /* 0x000fc600078e00ff */
[----:B------:R0:W5:Y:S01]  /*02e0*/  @!P0 LDG.E.64 R2, desc[UR10][R6.64] ;  /* 0x0000000a06028981 */ /* 0x000162000c1e1b00 */
[----:B------:R-:W-:-:S03]  /*02f0*/  UMOV UR4, 0x400 ;  /* 0x0000040000047882 */ /* 0x000fc60000000000 */
[----:B------:R0:W5:Y:S01]  /*0300*/  @!P1 LDG.E.64 R16, desc[UR10][R6.64+0x18] ;  /* 0x0000180a06109981 */ /* 0x000162000c1e1b00 */
[----:B----4-:R-:W-:-:S03]  /*0310*/  ULEA UR4, UR5, UR4, 0x18 ;  /* 0x0000000405047291 */ /* 0x010fc6000f8ec0ff */
[----:B------:R0:W5:Y:S04]  /*0320*/  @!P2 LDG.E.64 R18, desc[UR10][R6.64+0x20] ;  /* 0x0000200a0612a981 */ /* 0x000168000c1e1b00 */
[----:B------:R0:W5:Y:S04]  /*0330*/  @!P3 LDG.E.64 R20, desc[UR10][R6.64+0x28] ;  /* 0x0000280a0614b981 */ /* 0x000168000c1e1b00 */
[----:B------:R0:W5:Y:S04]  /*0340*/  @!P4 LDG.E.64 R22, desc[UR10][R6.64+0x30] ;  /* 0x0000300a0616c981 */ /* 0x000168000c1e1b00 */
[----:B------:R0:W5:Y:S04]  /*0350*/  @!P5 LDG.E.64 R24, desc[UR10][R6.64+0x38] ;  /* 0x0000380a0618d981 */ /* 0x000168000c1e1b00 */
[----:B------:R0:W5:Y:S01]  /*0360*/  @!P6 LDG.E.64 R26, desc[UR10][R6.64+0x40] ;  /* 0x0000400a061ae981 */ /* 0x000162000c1e1b00 */
[----:B------:R-:W-:-:S05]  /*0370*/  LEA R37, R0, UR4, 0x2 ;  /* 0x0000000400257c11 */ /* 0x000fca000f8e10ff */
[----:B------:R-:W-:Y:S01]  /*0380*/  IMAD R39, R0, 0x80, R37 ;  /* 0x0000008000277824 */ /* 0x000fe200078e0225 */
[----:B------:R-:W-:-:S03]  /*0390*/  SHF.R.U32.HI R94, RZ, 0x5, R0 ;  /* 0x00000005ff5e7819 */ /* 0x000fc60000011600 */
[----:B------:R-:W-:Y:S01]  /*03a0*/  IMAD R41, R0, -0x60, R39 ;  /* 0xffffffa000297824 */ /* 0x000fe200078e0227 */
[----:B------:R-:W-:-:S03]  /*03b0*/  UIADD3 UR8, UPT, UPT, UR6, 0x6, URZ ;  /* 0x0000000606087890 */ /* 0x000fc6000fffe0ff */
[----:B------:R-:W-:Y:S01]  /*03c0*/  IMAD R43, R0, 0x24, R41 ;  /* 0x00000024002b7824 */ /* 0x000fe200078e0229 */
[----:B------:R-:W-:Y:S01]  /*03d0*/  UIADD3 UR5, UPT, UPT, -UR6, UR7, URZ ;  /* 0x0000000706057290 */ /* 0x000fe2000fffe1ff */
[----:B--2---:R-:W-:Y:S02]  /*03e0*/  @!P0 LOP3.LUT R28, R33, 0x80000000, RZ, 0x3c, !PT ;  /* 0x80000000211c8812 */ /* 0x004fe400078e3cff */
[----:B------:R-:W-:-:S13]  /*03f0*/  ISETP.NE.AND P0, PT, R31, RZ, PT ;  /* 0x000000ff1f00720c */ /* 0x000fda0003f05270 */
[----:B---3--:R-:W-:Y:S01]  /*0400*/  @!P0 LOP3.LUT R29, R8, 0x80000000, RZ, 0x3c, !PT ;  /* 0x80000000081d8812 */ /* 0x008fe200078e3cff */
[----:B------:R0:W5:Y:S01]  /*0410*/  @!P0 LDG.E.64 R12, desc[UR10][R6.64+0x8] ;  /* 0x0000080a060c8981 */ /* 0x000162000c1e1b00 */
[----:B------:R-:W-:Y:S02]  /*0420*/  ISETP.NE.AND P0, PT, R32, RZ, PT ;  /* 0x000000ff2000720c */ /* 0x000fe40003f05270 */
[----:B------:R-:W1:Y:S11]  /*0430*/  S2R R32, SR_LANEID ;  /* 0x0000000000207919 */ /* 0x000e760000000000 */
[----:B------:R0:W5:Y:S01]  /*0440*/  @!P0 LDG.E.64 R14, desc[UR10][R6.64+0x10] ;  /* 0x0000100a060e8981 */ /* 0x000162000c1e1b00 */
[----:B------:R-:W-:-:S02]  /*0450*/  CS2R R30, SRZ ;  /* 0x00000000001e7805 */ /* 0x000fc4000001ff00 */
[----:B------:R-:W-:Y:S02]  /*0460*/  @!P1 LOP3.LUT R31, R34, 0x80000000, RZ, 0x3c, !PT ;  /* 0x80000000221f9812 */ /* 0x000fe400078e3cff */
[----:B------:R-:W-:Y:S02]  /*0470*/  CS2R R34, SRZ ;  /* 0x0000000000227805 */ /* 0x000fe4000001ff00 */
[----:B------:R-:W-:Y:S01]  /*0480*/  @!P4 LOP3.LUT R35, R38, 0x80000000, RZ, 0x3c, !PT ;  /* 0x800000002623c812 */ /* 0x000fe200078e3cff */
[----:B------:R-:W-:Y:S01]  /*0490*/  IMAD.MOV.U32 R38, RZ, RZ, RZ ;  /* 0x000000ffff267224 */ /* 0x000fe200078e00ff */
[----:B------:R-:W-:Y:S01]  /*04a0*/  @!P3 LOP3.LUT R34, R36, 0x80000000, RZ, 0x3c, !PT ;  /* 0x800000002422b812 */ /* 0x000fe200078e3cff */
[----:B------:R-:W-:Y:S01]  /*04b0*/  IMAD.MOV.U32 R33, RZ, RZ, RZ ;  /* 0x000000ffff217224 */ /* 0x000fe200078e00ff */
[----:B------:R-:W-:Y:S01]  /*04c0*/  @!P0 LOP3.LUT R30, R10, 0x80000000, RZ, 0x3c, !PT ;  /* 0x800000000a1e8812 */ /* 0x000fe200078e3cff */
[----:B------:R-:W-:Y:S01]  /*04d0*/  IMAD.MOV.U32 R36, RZ, RZ, RZ ;  /* 0x000000ffff247224 */ /* 0x000fe200078e00ff */
[----:B------:R-:W-:-:S02]  /*04e0*/  @!P6 LOP3.LUT R38, R40, 0x80000000, RZ, 0x3c, !PT ;  /* 0x800000002826e812 */ /* 0x000fc400078e3cff */
[----:B------:R-:W-:Y:S02]  /*04f0*/  LEA R40, R94, UR4, 0x2 ;  /* 0x000000045e287c11 */ /* 0x000fe4000f8e10ff */
[----:B------:R-:W-:Y:S02]  /*0500*/  @!P2 LOP3.LUT R33, R11, 0x80000000, RZ, 0x3c, !PT ;  /* 0x800000000b21a812 */ /* 0x000fe400078e3cff */
[----:B------:R-:W-:Y:S01]  /*0510*/  @!P5 LOP3.LUT R36, R9, 0x80000000, RZ, 0x3c, !PT ;  /* 0x800000000924d812 */ /* 0x000fe200078e3cff */
[----:B01----:R-:W-:Y:S06]  /*0520*/  BAR.SYNC.DEFER_BLOCKING 0x0 ;  /* 0x0000000000007b1d */ /* 0x003fec0000010000 */
.L_x_457:
[----:B------:R-:W-:Y:S01]  /*0530*/  UISETP.LT.AND UP0, UPT, UR5, 0x6, UPT ;  /* 0x000000060500788c */ /* 0x000fe2000bf01270 */
[----:B------:R-:W-:Y:S01]  /*0540*/  STS [R37], RZ ;  /* 0x000000ff25007388 */ /* 0x000fe20000000800 */
[----:B------:R-:W-:Y:S01]  /*0550*/  UIADD3 UR6, UPT, UPT, UR8, -0x6, URZ ;  /* 0xfffffffa08067890 */ /* 0x000fe2000fffe0ff */
[----:B------:R-:W-:Y:S01]  /*0560*/  ISETP.NE.AND P1, PT, R32, 0x1f, PT ;  /* 0x0000001f2000780c */ /* 0x000fe20003f25270 */
[----:B------:R-:W-:Y:S01]  /*0570*/  USEL UR4, UR5, 0x6, UP0 ;  /* 0x0000000605047887 */ /* 0x000fe20008000000 */
[----:B------:R-:W-:Y:S01]  /*0580*/  STS [R37+0x400], RZ ;  /* 0x000400ff25007388 */ /* 0x000fe20000000800 */
[C---:B------:R-:W-:Y:S01]  /*0590*/  ISETP.NE.AND P2, PT, R94.reuse, 0x6, PT ;  /* 0x000000065e00780c */ /* 0x040fe20003f45270 */
[----:B------:R-:W-:Y:S01]  /*05a0*/  UISETP.GE.AND UP0, UPT, UR8, UR9, UPT ;  /* 0x000000090800728c */ /* 0x000fe2000bf06270 */
[----:B------:R-:W-:Y:S01]  /*05b0*/  SHF.R.U32.HI R4, RZ, UR6, R28 ;  /* 0x00000006ff047c19 */ /* 0x000fe2000801161c */
[----:B------:R-:W-:Y:S01]  /*05c0*/  UBMSK UR4, URZ, UR4 ;  /* 0x00000004ff04729b */ /* 0x000fe20008000000 */
[----:B------:R-:W-:Y:S01]  /*05d0*/  STS [R37+0x800], RZ ;  /* 0x000800ff25007388 */ /* 0x000fe20000000800 */
[----:B------:R-:W-:-:S03]  /*05e0*/  ISETP.NE.AND P3, PT, R94, 0x7, PT ;  /* 0x000000075e00780c */ /* 0x000fc60003f65270 */
[----:B------:R-:W-:Y:S01]  /*05f0*/  STS [R37+0xc00], RZ ;  /* 0x000c00ff25007388 */ /* 0x000fe20000000800 */
[----:B------:R-:W-:-:S03]  /*0600*/  LOP3.LUT R4, R4, UR4, RZ, 0xc0, !PT ;  /* 0x0000000404047c12 */ /* 0x000fc6000f8ec0ff */
[----:B------:R-:W-:Y:S02]  /*0610*/  STS [R37+0x1000], RZ ;  /* 0x001000ff25007388 */ /* 0x000fe40000000800 */
[----:B0-----:R-:W-:Y:S01]  /*0620*/  IMAD.SHL.U32 R5, R4, 0x400, RZ ;  /* 0x0000040004057824 */ /* 0x001fe200078e00ff */
        /* <DEDUP_REMOVED lines=78> */
[----:B------:R-:W-:-:S04]  /*0b10*/  LOP3.LUT R4, R4, UR4, RZ, 0xc0, !PT ;  /* 0x0000000404047c12 */ /* 0x000fc8000f8ec0ff */
[----:B------:R-:W-:Y:S02]  /*0b20*/  SHF.L.U32 R6, R4, 0xa, RZ ;  /* 0x0000000a04067819 */ /* 0x000fe400000006ff */
[----:B------:R-:W-:Y:S02]  /*0b30*/  SHF.R.U32.HI R4, RZ, 0x4, R4 ;  /* 0x00000004ff047819 */ /* 0x000fe40000011604 */
[----:B------:R-:W-:Y:S02]  /*0b40*/  LOP3.LUT R6, R6, 0x7c00, RZ, 0xc, !PT ;  /* 0x00007c0006067812 */ /* 0x000fe400078e0cff */
[----:B------:R-:W-:-:S04]  /*0b50*/  LOP3.LUT R4, R4, 0xffffffe, RZ, 0xc0, !PT ;  /* 0x0ffffffe04047812 */ /* 0x000fc800078ec0ff */
[----:B------:R-:W-:Y:S02]  /*0b60*/  IADD3 R56, PT, PT, -R4, R37, R6 ;  /* 0x0000002504387210 */ /* 0x000fe40007ffe106 */
[----:B------:R-:W-:Y:S01]  /*0b70*/  SHF.R.U32.HI R4, RZ, UR6, R36 ;  /* 0x00000006ff047c19 */ /* 0x000fe20008011624 */
[----:B-1----:R-:W-:-:S03]  /*0b80*/  VIADD R7, R51, 0x1 ;  /* 0x0000000133077836 */ /* 0x002fc60000000000 */
[----:B------:R-:W-:Y:S02]  /*0b90*/  LOP3.LUT R4, R4, UR4, RZ, 0xc0, !PT ;  /* 0x0000000404047c12 */ /* 0x000fe4000f8ec0ff */
[----:B------:R-:W-:Y:S04]  /*0ba0*/  STS.U16 [R50+0x2], R7 ;  /* 0x0000020732007388 */ /* 0x000fe80000000400 */
        /* <DEDUP_REMOVED lines=72> */
[----:B------:R-:W3:Y:S02]  /*1030*/  LDS R88, [R39+0x68] ;  /* 0x0000680027587984 */ /* 0x000ee40000000800 */
[----:B----4-:R-:W-:Y:S02]  /*1040*/  IADD3 R78, PT, PT, R78, R77, RZ ;  /* 0x0000004d4e4e7210 */ /* 0x010fe40007ffe0ff */
[----:B------:R-:W4:Y:S03]  /*1050*/  LDS R89, [R39+0x6c] ;  /* 0x00006c0027597984 */ /* 0x000f260000000800 */
[----:B------:R-:W-:Y:S01]  /*1060*/  IMAD.IADD R79, R79, 0x1, R78 ;  /* 0x000000014f4f7824 */ /* 0x000fe200078e024e */
        /* <DEDUP_REMOVED lines=37> */
[C---:B0-----:R-:W-:Y:S02]  /*12c0*/  SEL R45, R4.reuse, R45, !P0 ;  /* 0x0000002d042d7207 */ /* 0x041fe40004000000 */
[----:B------:R-:W-:Y:S02]  /*12d0*/  IADD3 R5, PT, PT, R4, R5, RZ ;  /* 0x0000000504057210 */ /* 0x000fe40007ffe0ff */
        /* <DEDUP_REMOVED lines=28> */
[----:B------:R-:W-:Y:S01]  /*14a0*/  IADD3 R100, PT, PT, R73, R4, RZ ;  /* 0x0000000449647210 */ /* 0x000fe20007ffe0ff */
        /* <DEDUP_REMOVED lines=72> */
[----:B------:R-:W4:Y:S01]  /*1930*/  LDS.U16 R60, [R60+0x2] ;  /* 0x000002003c3c7984 */ /* 0x000f220000000400 */
[----:B0-----:R-:W-:Y:S01]  /*1940*/  IMAD.IADD R42, R42, 0x1, R5 ;  /* 0x000000012a2a7824 */ /* 0x001fe200078e0205 */
[----:B-1----:R-:W-:Y:S01]  /*1950*/  IADD3 R47, PT, PT, R47, R46, RZ ;  /* 0x0000002e2f2f7210 */ /* 0x002fe20007ffe0ff */
[----:B--2---:R-:W-:-:S02]  /*1960*/  IMAD.IADD R8, R49, 0x1, R48 ;  /* 0x0000000131087824 */ /* 0x004fc400078e0230 */
[----:B---3--:R-:W-:Y:S02]  /*1970*/  IMAD.IADD R51, R51, 0x1, R50 ;  /* 0x0000000133337824 */ /* 0x008fe400078e0232 */
[----:B----4-:R-:W-:Y:S02]  /*1980*/  IMAD.IADD R53, R53, 0x1, R52 ;  /* 0x0000000135357824 */ /* 0x010fe400078e0234 */
[----:B------:R-:W-:Y:S02]  /*1990*/  IMAD.IADD R54, R55, 0x1, R54 ;  /* 0x0000000137367824 */ /* 0x000fe400078e0236 */
        /* <DEDUP_REMOVED lines=10> */
[----:B------:R-:W-:Y:S01]  /*1a40*/  IMAD R49, R8, 0x4, R7 ;  /* 0x0000000408317824 */ /* 0x000fe200078e0207 */
[----:B------:R-:W-:Y:S01]  /*1a50*/  LEA R6, R51, UR4, 0x2 ;  /* 0x0000000433067c11 */ /* 0x000fe2000f8e10ff */
[----:B------:R0:W-:Y:S01]  /*1a60*/  STS [R5], R28 ;  /* 0x0000001c05007388 */ /* 0x0001e20000000800 */
[----:B------:R-:W-:Y:S01]  /*1a70*/  IMAD R11, R42, 0x4, R5 ;  /* 0x000000042a0b7824 */ /* 0x000fe200078e0205 */
[----:B------:R-:W-:Y:S01]  /*1a80*/  LEA R8, R53, UR4, 0x2 ;  /* 0x0000000435087c11 */ /* 0x000fe2000f8e10ff */
[----:B------:R-:W-:Y:S01]  /*1a90*/  IMAD R47, R47, 0x4, R4 ;  /* 0x000000042f2f7824 */ /* 0x000fe200078e0204 */
[----:B------:R-:W-:Y:S01]  /*1aa0*/  STS [R4], R29 ;  /* 0x0000001d04007388 */ /* 0x000fe20000000800 */
[----:B------:R-:W-:Y:S01]  /*1ab0*/  LEA R10, R57, UR4, 0x2 ;  /* 0x00000004390a7c11 */ /* 0x000fe2000f8e10ff */
[----:B------:R-:W-:Y:S01]  /*1ac0*/  IMAD R51, R51, 0x4, R6 ;  /* 0x0000000433337824 */ /* 0x000fe200078e0206 */
[----:B------:R-:W-:Y:S01]  /*1ad0*/  LEA R9, R58, UR4, 0x2 ;  /* 0x000000043a097c11 */ /* 0x000fe2000f8e10ff */
[----:B------:R1:W-:Y:S01]  /*1ae0*/  STS [R7], R30 ;  /* 0x0000001e07007388 */ /* 0x0003e20000000800 */
[----:B------:R-:W-:Y:S01]  /*1af0*/  IMAD R53, R53, 0x4, R8 ;  /* 0x0000000435357824 */ /* 0x000fe200078e0208 */
[----:B0-----:R-:W-:Y:S01]  /*1b00*/  LEA R5, R54, UR4, 0x2 ;  /* 0x0000000436057c11 */ /* 0x001fe2000f8e10ff */
[----:B------:R-:W-:Y:S01]  /*1b10*/  IMAD R57, R57, 0x4, R10 ;  /* 0x0000000439397824 */ /* 0x000fe200078e020a */
[----:B------:R0:W-:Y:S01]  /*1b20*/  STS [R6], R31 ;  /* 0x0000001f06007388 */ /* 0x0001e20000000800 */
[----:B------:R-:W-:-:S02]  /*1b30*/  IMAD R59, R58, 0x4, R9 ;  /* 0x000000043a3b7824 */ /* 0x000fc400078e0209 */
[----:B------:R-:W-:Y:S01]  /*1b40*/  IMAD R55, R54, 0x4, R5 ;  /* 0x0000000436377824 */ /* 0x000fe200078e0205 */
[----:B------:R0:W-:Y:S01]  /*1b50*/  STS [R8], R33 ;  /* 0x0000002108007388 */ /* 0x0001e20000000800 */
[----:B-1----:R-:W-:-:S03]  /*1b60*/  LEA R7, R60, UR4, 0x2 ;  /* 0x000000043c077c11 */ /* 0x002fc6000f8e10ff */
[----:B------:R0:W-:Y:S02]  /*1b70*/  STS [R5], R34 ;  /* 0x0000002205007388 */ /* 0x0001e40000000800 */
[----:B------:R-:W-:Y:S02]  /*1b80*/  IMAD R61, R60, 0x4, R7 ;  /* 0x000000043c3d7824 */ /* 0x000fe400078e0207 */
[----:B------:R0:W-:Y:S04]  /*1b90*/  STS [R10], R35 ;  /* 0x000000230a007388 */ /* 0x0001e80000000800 */
[----:B------:R0:W-:Y:S04]  /*1ba0*/  STS [R9], R36 ;  /* 0x0000002409007388 */ /* 0x0001e80000000800 */
[----:B------:R0:W-:Y:S01]  /*1bb0*/  STS [R7], R38 ;  /* 0x0000002607007388 */ /* 0x0001e20000000800 */
[----:B------:R-:W-:Y:S06]  /*1bc0*/  BAR.SYNC.DEFER_BLOCKING 0x0 ;  /* 0x0000000000007b1d */ /* 0x000fec0000010000 */
[----:B------:R0:W1:Y:S04]  /*1bd0*/  LDS R28, [R41] ;  /* 0x00000000291c7984 */ /* 0x0000680000000800 */
[----:B------:R0:W2:Y:S04]  /*1be0*/  LDS R29, [R41+0x4] ;  /* 0x00000400291d7984 */ /* 0x0000a80000000800 */
[----:B------:R0:W3:Y:S04]  /*1bf0*/  LDS R30, [R41+0x8] ;  /* 0x00000800291e7984 */ /* 0x0000e80000000800 */
[----:B------:R0:W4:Y:S04]  /*1c00*/  LDS R31, [R41+0xc] ;  /* 0x00000c00291f7984 */ /* 0x0001280000000800 */
[----:B------:R0:W0:Y:S04]  /*1c10*/  LDS R33, [R41+0x10] ;  /* 0x0000100029217984 */ /* 0x0000280000000800 */
[----:B------:R0:W0:Y:S04]  /*1c20*/  LDS R34, [R41+0x14] ;  /* 0x0000140029227984 */ /* 0x0000280000000800 */
[----:B------:R0:W0:Y:S04]  /*1c30*/  LDS R35, [R41+0x18] ;  /* 0x0000180029237984 */ /* 0x0000280000000800 */
[----:B------:R0:W0:Y:S04]  /*1c40*/  LDS R36, [R41+0x1c] ;  /* 0x00001c0029247984 */ /* 0x0000280000000800 */
[----:B------:R0:W0:Y:S01]  /*1c50*/  LDS R38, [R41+0x20] ;  /* 0x0000200029267984 */ /* 0x0000220000000800 */
[----:B------:R-:W-:Y:S06]  /*1c60*/  BAR.SYNC.DEFER_BLOCKING 0x0 ;  /* 0x0000000000007b1d */ /* 0x000fec0000010000 */
[----:B-----5:R0:W-:Y:S04]  /*1c70*/  STS.64 [R11], R2 ;  /* 0x000000020b007388 */ /* 0x0201e80000000a00 */
[----:B------:R0:W-:Y:S04]  /*1c80*/  STS.64 [R47], R12 ;  /* 0x0000000c2f007388 */ /* 0x0001e80000000a00 */
[----:B------:R0:W-:Y:S04]  /*1c90*/  STS.64 [R49], R14 ;  /* 0x0000000e31007388 */ /* 0x0001e80000000a00 */
[----:B------:R0:W-:Y:S04]  /*1ca0*/  STS.64 [R51], R16 ;  /* 0x0000001033007388 */ /* 0x0001e80000000a00 */
[----:B------:R0:W-:Y:S04]  /*1cb0*/  STS.64 [R53], R18 ;  /* 0x0000001235007388 */ /* 0x0001e80000000a00 */
[----:B------:R0:W-:Y:S04]  /*1cc0*/  STS.64 [R55], R20 ;  /* 0x0000001437007388 */ /* 0x0001e80000000a00 */
[----:B------:R0:W-:Y:S04]  /*1cd0*/  STS.64 [R57], R22 ;  /* 0x0000001639007388 */ /* 0x0001e80000000a00 */
[----:B------:R0:W-:Y:S04]  /*1ce0*/  STS.64 [R59], R24 ;  /* 0x000000183b007388 */ /* 0x0001e80000000a00 */
[----:B------:R0:W-:Y:S01]  /*1cf0*/  STS.64 [R61], R26 ;  /* 0x0000001a3d007388 */ /* 0x0001e20000000a00 */
[----:B------:R-:W-:Y:S06]  /*1d00*/  BAR.SYNC.DEFER_BLOCKING 0x0 ;  /* 0x0000000000007b1d */ /* 0x000fec0000010000 */
[----:B------:R0:W0:Y:S04]  /*1d10*/  LDS.64 R2, [R43] ;  /* 0x000000002b027984 */ /* 0x0000280000000a00 */
[----:B------:R0:W0:Y:S04]  /*1d20*/  LDS.64 R12, [R43+0x8] ;  /* 0x000008002b0c7984 */ /* 0x0000280000000a00 */
[----:B------:R0:W0:Y:S04]  /*1d30*/  LDS.64 R14, [R43+0x10] ;  /* 0x000010002b0e7984 */ /* 0x0000280000000a00 */
[----:B------:R0:W0:Y:S04]  /*1d40*/  LDS.64 R16, [R43+0x18] ;  /* 0x000018002b107984 */ /* 0x0000280000000a00 */
[----:B------:R0:W0:Y:S04]  /*1d50*/  LDS.64 R18, [R43+0x20] ;  /* 0x000020002b127984 */ /* 0x0000280000000a00 */
[----:B------:R0:W0:Y:S04]  /*1d60*/  LDS.64 R20, [R43+0x28] ;  /* 0x000028002b147984 */ /* 0x0000280000000a00 */
[----:B------:R0:W0:Y:S04]  /*1d70*/  LDS.64 R22, [R43+0x30] ;  /* 0x000030002b167984 */ /* 0x0000280000000a00 */
[----:B------:R0:W0:Y:S04]  /*1d80*/  LDS.64 R24, [R43+0x38] ;  /* 0x000038002b187984 */ /* 0x0000280000000a00 */
[----:B------:R0:W0:Y:S01]  /*1d90*/  LDS.64 R26, [R43+0x40] ;  /* 0x000040002b1a7984 */ /* 0x0000220000000a00 */
[----:B------:R-:W-:Y:S06]  /*1da0*/  BAR.SYNC.DEFER_BLOCKING 0x0 ;  /* 0x0000000000007b1d */ /* 0x000fec0000010000 */
[----:B-1234-:R-:W-:Y:S05]  /*1db0*/  BRA `(.L_x_457) ;  /* 0xffffffe400dc7947 */ /* 0x01efea000383ffff */
.L_x_456:
[----:B------:R-:W0:Y:S01]  /*1dc0*/  LDCU.64 UR6, c[0x0][0x3a0] ;  /* 0x00007400ff0677ac */ /* 0x000e220008000a00 */
[----:B------:R-:W-:Y:S01]  /*1dd0*/  LEA R7, R8, UR4, 0x2 ;  /* 0x0000000408077c11 */ /* 0x000fe2000f8e10ff */
[----:B------:R-:W-:Y:S01]  /*1de0*/  IMAD R43, R0, -0x44, R43 ;  /* 0xffffffbc002b7824 */ /* 0x000fe200078e022b */
[----:B------:R-:W-:Y:S02]  /*1df0*/  LEA R5, R42, UR4, 0x2 ;  /* 0x000000042a057c11 */ /* 0x000fe4000f8e10ff */
[----:B------:R-:W-:Y:S01]  /*1e00*/  LEA R4, R47, UR4, 0x2 ;  /* 0x000000042f047c11 */ /* 0x000fe2000f8e10ff */
[----:B------:R-:W-:Y:S01]  /*1e10*/  IMAD R41, R8, 0x4, R7 ;  /* 0x0000000408297824 */ /* 0x000fe200078e0207 */
[----:B------:R-:W-:Y:S01]  /*1e20*/  LEA R8, R53, UR4, 0x2 ;  /* 0x0000000435087c11 */ /* 0x000fe2000f8e10ff */
[----:B------:R1:W-:Y:S01]  /*1e30*/  STS [R5], R28 ;  /* 0x0000001c05007388 */ /* 0x0003e20000000800 */
[----:B------:R-:W-:Y:S01]  /*1e40*/  IMAD R11, R42, 0x4, R5 ;  /* 0x000000042a0b7824 */ /* 0x000fe200078e0205 */
[----:B------:R-:W-:Y:S01]  /*1e50*/  LEA R9, R58, UR4, 0x2 ;  /* 0x000000043a097c11 */ /* 0x000fe2000f8e10ff */
[----:B------:R-:W-:Y:S01]  /*1e60*/  IMAD R47, R47, 0x4, R4 ;  /* 0x000000042f2f7824 */ /* 0x000fe200078e0204 */
[----:B------:R2:W-:Y:S01]  /*1e70*/  STS [R4], R29 ;  /* 0x0000001d04007388 */ /* 0x0005e20000000800 */
[----:B------:R-:W-:-:S02]  /*1e80*/  IMAD R53, R53, 0x4, R8 ;  /* 0x0000000435357824 */ /* 0x000fc400078e0208 */
[----:B------:R-:W-:Y:S01]  /*1e90*/  IMAD R49, R58, 0x4, R9 ;  /* 0x000000043a317824 */ /* 0x000fe200078e0209 */
[----:B------:R3:W-:Y:S01]  /*1ea0*/  STS [R7], R30 ;  /* 0x0000001e07007388 */ /* 0x0007e20000000800 */
[----:B0-----:R-:W-:Y:S01]  /*1eb0*/  IMAD.U32 R6, RZ, RZ, UR7 ;  /* 0x00000007ff067e24 */ /* 0x001fe2000f8e00ff */
[----:B------:R-:W-:Y:S02]  /*1ec0*/  ISETP.LT.U32.AND P1, PT, R0, UR6, PT ;  /* 0x0000000600007c0c */ /* 0x000fe4000bf21070 */
[----:B-1----:R-:W-:Y:S02]  /*1ed0*/  LEA R5, R54, UR4, 0x2 ;  /* 0x0000000436057c11 */ /* 0x002fe4000f8e10ff */
[----:B------:R-:W-:Y:S02]  /*1ee0*/  ISETP.GT.U32.AND.EX P1, PT, R6, RZ, PT, P1 ;  /* 0x000000ff0600720c */ /* 0x000fe40003f24110 */
[----:B------:R-:W-:Y:S01]  /*1ef0*/  LEA R6, R51, UR4, 0x2 ;  /* 0x0000000433067c11 */ /* 0x000fe2000f8e10ff */
[----:B------:R-:W-:Y:S01]  /*1f00*/  IMAD R45, R54, 0x4, R5 ;  /* 0x00000004362d7824 */ /* 0x000fe200078e0205 */
[----:B--2---:R-:W-:-:S02]  /*1f10*/  LEA R4, R57, UR4, 0x2 ;  /* 0x0000000439047c11 */ /* 0x004fc4000f8e10ff */
[C---:B---3--:R-:W-:Y:S01]  /*1f20*/  LEA R7, R60.reuse, UR4, 0x2 ;  /* 0x000000043c077c11 */ /* 0x048fe2000f8e10ff */
[----:B------:R0:W-:Y:S01]  /*1f30*/  STS [R6], R31 ;  /* 0x0000001f06007388 */ /* 0x0001e20000000800 */
[----:B------:R-:W-:Y:S01]  /*1f40*/  LEA R51, R51, R6, 0x2 ;  /* 0x0000000633337211 */ /* 0x000fe200078e10ff */
[----:B------:R-:W-:Y:S02]  /*1f50*/  IMAD R57, R57, 0x4, R4 ;  /* 0x0000000439397824 */ /* 0x000fe400078e0204 */
[----:B------:R-:W-:Y:S01]  /*1f60*/  STS [R8], R33 ;  /* 0x0000002108007388 */ /* 0x000fe20000000800 */
[----:B------:R-:W-:-:S03]  /*1f70*/  IMAD R55, R60, 0x4, R7 ;  /* 0x000000043c377824 */ /* 0x000fc600078e0207 */
[----:B------:R1:W-:Y:S01]  /*1f80*/  STS [R5], R34 ;  /* 0x0000002205007388 */ /* 0x0003e20000000800 */
[----:B0-----:R-:W-:-:S03]  /*1f90*/  VIADD R6, R0, 0x500 ;  /* 0x0000050000067836 */ /* 0x001fc60000000000 */
[----:B------:R0:W-:Y:S02]  /*1fa0*/  STS [R4], R35 ;  /* 0x0000002304007388 */ /* 0x0001e40000000800 */
[----:B------:R-:W-:Y:S02]  /*1fb0*/  ISETP.LT.U32.AND P5, PT, R6, UR6, PT ;  /* 0x0000000606007c0c */ /* 0x000fe4000bfa1070 */
[----:B------:R-:W-:Y:S01]  /*1fc0*/  STS [R9], R36 ;  /* 0x0000002409007388 */ /* 0x000fe20000000800 */
[----:B-1----:R-:W-:-:S03]  /*1fd0*/  VIADD R5, R0, 0x200 ;  /* 0x0000020000057836 */ /* 0x002fc60000000000 */
[----:B------:R1:W-:Y:S01]  /*1fe0*/  STS [R7], R38 ;  /* 0x0000002607007388 */ /* 0x0003e20000000800 */
[----:B0-----:R-:W-:Y:S01]  /*1ff0*/  VIADD R4, R0, 0x100 ;  /* 0x0000010000047836 */ /* 0x001fe20000000000 */
[----:B------:R-:W-:Y:S01]  /*2000*/  BAR.SYNC.DEFER_BLOCKING 0x0 ;  /* 0x0000000000007b1d */ /* 0x000fe20000010000 */
[----:B------:R-:W-:-:S03]  /*2010*/  ISETP.LT.U32.AND P0, PT, R5, UR6, PT ;  /* 0x0000000605007c0c */ /* 0x000fc6000bf01070 */
[----:B------:R-:W-:Y:S01]  /*2020*/  ISETP.LT.U32.AND P6, PT, R4, UR6, PT ;  /* 0x0000000604007c0c */ /* 0x000fe2000bfc1070 */
[C---:B------:R-:W-:Y:S01]  /*2030*/  VIADD R4, R0.reuse, 0x300 ;  /* 0x0000030000047836 */ /* 0x040fe20000000000 */
[C---:B------:R-:W-:Y:S01]  /*2040*/  LOP3.LUT R5, R0.reuse, 0x400, RZ, 0xfc, !PT ;  /* 0x0000040000057812 */ /* 0x040fe200078efcff */
[----:B-1----:R-:W-:Y:S01]  /*2050*/  IMAD R38, R0, 0x4, R43 ;  /* 0x0000000400267824 */ /* 0x002fe200078e022b */
[----:B------:R-:W0:Y:S01]  /*2060*/  LDC.64 R8, c[0x0][0x388] ;  /* 0x0000e200ff087b82 */ /* 0x000e220000000a00 */
[----:B------:R-:W-:Y:S01]  /*2070*/  IMAD.U32 R7, RZ, RZ, UR7 ;  /* 0x00000007ff077e24 */ /* 0x000fe2000f8e00ff */
[----:B------:R-:W-:Y:S02]  /*2080*/  ISETP.LT.U32.AND P4, PT, R4, UR6, PT ;  /* 0x0000000604007c0c */ /* 0x000fe4000bf81070 */
[----:B------:R-:W-:Y:S02]  /*2090*/  ISETP.LT.U32.AND P3, PT, R5, UR6, PT ;  /* 0x0000000605007c0c */ /* 0x000fe4000bf61070 */
[----:B------:R-:W-:Y:S01]  /*20a0*/  ISETP.GT.U32.AND.EX P6, PT, R7, RZ, PT, P6 ;  /* 0x000000ff0700720c */ /* 0x000fe20003fc4160 */
[----:B------:R-:W-:Y:S04]  /*20b0*/  LDS R30, [R43] ;  /* 0x000000002b1e7984 */ /* 0x000fe80000000800 */
[----:B------:R-:W1:Y:S04]  /*20c0*/  LDS R31, [R43+0x400] ;  /* 0x000400002b1f7984 */ /* 0x000e680000000800 */
[----:B------:R-:W-:Y:S04]  /*20d0*/  LDS R32, [R43+0x800] ;  /* 0x000800002b207984 */ /* 0x000fe80000000800 */
[----:B------:R-:W2:Y:S04]  /*20e0*/  LDS R33, [R43+0xc00] ;  /* 0x000c00002b217984 */ /* 0x000ea80000000800 */
[----:B------:R-:W-:Y:S04]  /*20f0*/  LDS R34, [R43+0x1000] ;  /* 0x001000002b227984 */ /* 0x000fe80000000800 */
[----:B------:R-:W-:Y:S04]  /*2100*/  LDS R35, [R43+0x1400] ;  /* 0x001400002b237984 */ /* 0x000fe80000000800 */
[----:B------:R-:W-:Y:S04]  /*2110*/  LDS R37, [R43+0x1800] ;  /* 0x001800002b257984 */ /* 0x000fe80000000800 */
[----:B------:R-:W-:Y:S04]  /*2120*/  LDS R36, [R43+0x1c00] ;  /* 0x001c00002b247984 */ /* 0x000fe80000000800 */
[----:B------:R-:W-:Y:S01]  /*2130*/  LDS R39, [R43+0x2000] ;  /* 0x002000002b277984 */ /* 0x000fe20000000800 */
[----:B------:R-:W-:Y:S01]  /*2140*/  BAR.SYNC.DEFER_BLOCKING 0x0 ;  /* 0x0000000000007b1d */ /* 0x000fe20000010000 */
[----:B-1----:R-:W-:-:S05]  /*2150*/  @P6 LOP3.LUT R31, R31, 0x80000000, RZ, 0x3c, !PT ;  /* 0x800000001f1f6812 */ /* 0x002fca00078e3cff */
[----:B-----5:R1:W-:Y:S04]  /*2160*/  STS.64 [R11], R2 ;  /* 0x000000020b007388 */ /* 0x0203e80000000a00 */
[----:B------:R3:W-:Y:S04]  /*2170*/  STS.64 [R47], R12 ;  /* 0x0000000c2f007388 */ /* 0x0007e80000000a00 */
[----:B------:R-:W-:Y:S04]  /*2180*/  STS.64 [R41], R14 ;  /* 0x0000000e29007388 */ /* 0x000fe80000000a00 */
[----:B------:R0:W-:Y:S01]  /*2190*/  STS.64 [R51], R16 ;  /* 0x0000001033007388 */ /* 0x0001e20000000a00 */
[----:B-1----:R-:W1:Y:S03]  /*21a0*/  LDC.64 R10, c[0x0][0x398] ;  /* 0x0000e600ff0a7b82 */ /* 0x002e660000000a00 */
[----:B------:R-:W-:Y:S01]  /*21b0*/  STS.64 [R53], R18 ;  /* 0x0000001235007388 */ /* 0x000fe20000000a00 */
[----:B---3--:R-:W-:-:S03]  /*21c0*/  VIADD R12, R0, 0x600 ;  /* 0x00000600000c7836 */ /* 0x008fc60000000000 */
[----:B------:R3:W-:Y:S02]  /*21d0*/  STS.64 [R45], R20 ;  /* 0x000000142d007388 */ /* 0x0007e40000000a00 */
[----:B------:R-:W-:Y:S02]  /*21e0*/  ISETP.LT.U32.AND P2, PT, R12, UR6, PT ;  /* 0x000000060c007c0c */ /* 0x000fe4000bf41070 */
[----:B------:R4:W-:Y:S01]  /*21f0*/  STS.64 [R57], R22 ;  /* 0x0000001639007388 */ /* 0x0009e20000000a00 */
[----:B0-----:R-:W-:-:S03]  /*2200*/  IMAD.WIDE.U32 R16, R0, 0x4, R8 ;  /* 0x0000000400107825 */ /* 0x001fc600078e0008 */
[----:B------:R0:W-:Y:S04]  /*2210*/  STS.64 [R49], R24 ;  /* 0x0000001831007388 */ /* 0x0001e80000000a00 */
[----:B------:R-:W-:Y:S01]  /*2220*/  STS.64 [R55], R26 ;  /* 0x0000001a37007388 */ /* 0x000fe20000000a00 */
[----:B---3--:R-:W-:Y:S01]  /*2230*/  @P1 LOP3.LUT R21, R30, 0x80000000, RZ, 0x3c, !PT ;  /* 0x800000001e151812 */ /* 0x008fe200078e3cff */
[C---:B------:R-:W-:Y:S01]  /*2240*/  VIADD R20, R0.reuse, 0x700 ;  /* 0x0000070000147836 */ /* 0x040fe20000000000 */
[----:B------:R-:W-:Y:S01]  /*2250*/  BAR.SYNC.DEFER_BLOCKING 0x0 ;  /* 0x0000000000007b1d */ /* 0x000fe20000010000 */
[C---:B-1----:R-:W-:Y:S01]  /*2260*/  IMAD.WIDE.U32 R18, R0.reuse, 0x8, R10 ;  /* 0x0000000800127825 */ /* 0x042fe200078e000a */
[----:B------:R-:W-:-:S03]  /*2270*/  LOP3.LUT R0, R0, 0x800, RZ, 0xfc, !PT ;  /* 0x0000080000007812 */ /* 0x000fc600078efcff */
[----:B----4-:R-:W-:Y:S02]  /*2280*/  IMAD.U32 R22, RZ, RZ, UR7 ;  /* 0x00000007ff167e24 */ /* 0x010fe4000f8e00ff */
[----:B------:R-:W-:Y:S02]  /*2290*/  IMAD.U32 R23, RZ, RZ, UR7 ;  /* 0x00000007ff177e24 */ /* 0x000fe4000f8e00ff */
[----:B0-----:R-:W-:Y:S01]  /*22a0*/  IMAD.U32 R24, RZ, RZ, UR7 ;  /* 0x00000007ff187e24 */ /* 0x001fe2000f8e00ff */
[----:B------:R-:W-:Y:S02]  /*22b0*/  ISETP.GT.U32.AND.EX P0, PT, R22, RZ, PT, P0 ;  /* 0x000000ff1600720c */ /* 0x000fe40003f04100 */
[----:B------:R-:W-:Y:S02]  /*22c0*/  ISETP.GT.U32.AND.EX P4, PT, R23, RZ, PT, P4 ;  /* 0x000000ff1700720c */ /* 0x000fe40003f84140 */
[----:B------:R-:W-:Y:S01]  /*22d0*/  ISETP.GT.U32.AND.EX P3, PT, R24, RZ, PT, P3 ;  /* 0x000000ff1800720c */ /* 0x000fe20003f64130 */
[----:B------:R-:W0:Y:S10]  /*22e0*/  @P1 LDS.64 R28, [R38] ;  /* 0x00000000261c1984 */ /* 0x000e340000000a00 */
[----:B--2---:R-:W-:Y:S01]  /*22f0*/  @P4 LOP3.LUT R33, R33, 0x80000000, RZ, 0x3c, !PT ;  /* 0x8000000021214812 */ /* 0x004fe200078e3cff */
[----:B------:R-:W1:Y:S04]  /*2300*/  LDS.64 R2, [R38+0x800] ;  /* 0x0008000026027984 */ /* 0x000e680000000a00 */
[----:B------:R-:W2:Y:S04]  /*2310*/  LDS.64 R4, [R38+0x1000] ;  /* 0x0010000026047984 */ /* 0x000ea80000000a00 */
[----:B------:R-:W3:Y:S04]  /*2320*/  LDS.64 R6, [R38+0x1800] ;  /* 0x0018000026067984 */ /* 0x000ee80000000a00 */
[----:B------:R-:W4:Y:S04]  /*2330*/  LDS.64 R8, [R38+0x2000] ;  /* 0x0020000026087984 */ /* 0x000f280000000a00 */
[----:B------:R-:W4:Y:S04]  /*2340*/  LDS.64 R10, [R38+0x2800] ;  /* 0x00280000260a7984 */ /* 0x000f280000000a00 */
[----:B------:R-:W4:Y:S04]  /*2350*/  LDS.64 R12, [R38+0x3000] ;  /* 0x00300000260c7984 */ /* 0x000f280000000a00 */
[----:B------:R-:W4:Y:S04]  /*2360*/  LDS.64 R14, [R38+0x3800] ;  /* 0x00380000260e7984 */ /* 0x000f280000000a00 */
[----:B------:R1:W-:Y:S04]  /*2370*/  @P1 STG.E desc[UR10][R16.64], R21 ;  /* 0x0000001510001986 */ /* 0x0003e8000c10190a */
[----:B0-----:R-:W-:Y:S01]  /*2380*/  @P1 STG.E.64 desc[UR10][R18.64], R28 ;  /* 0x0000001c12001986 */ /* 0x001fe2000c101b0a */
[----:B------:R-:W-:Y:S01]  /*2390*/  ISETP.LT.U32.AND P1, PT, R20, UR6, PT ;  /* 0x0000000614007c0c */ /* 0x000fe2000bf21070 */
[----:B------:R-:W-:-:S02]  /*23a0*/  IMAD.U32 R20, RZ, RZ, UR7 ;  /* 0x00000007ff147e24 */ /* 0x000fc4000f8e00ff */
[----:B------:R-:W-:Y:S01]  /*23b0*/  @P6 STG.E desc[UR10][R16.64+0x400], R31 ;  /* 0x0004001f10006986 */ /* 0x000fe2000c10190a */
[----:B-1----:R-:W-:Y:S02]  /*23c0*/  IMAD.U32 R21, RZ, RZ, UR7 ;  /* 0x00000007ff157e24 */ /* 0x002fe4000f8e00ff */
[----:B------:R-:W-:Y:S01]  /*23d0*/  ISETP.GT.U32.AND.EX P5, PT, R20, RZ, PT, P5 ;  /* 0x000000ff1400720c */ /* 0x000fe20003fa4150 */
[----:B------:R0:W-:Y:S01]  /*23e0*/  @P6 STG.E.64 desc[UR10][R18.64+0x800], R2 ;  /* 0x0008000212006986 */ /* 0x0001e2000c101b0a */
[----:B------:R-:W-:Y:S01]  /*23f0*/  ISETP.LT.U32.AND P6, PT, R0, UR6, PT ;  /* 0x0000000600007c0c */ /* 0x000fe2000bfc1070 */
[----:B------:R-:W-:Y:S01]  /*2400*/  IMAD.U32 R0, RZ, RZ, UR7 ;  /* 0x00000007ff007e24 */ /* 0x000fe2000f8e00ff */
[----:B------:R-:W-:Y:S02]  /*2410*/  ISETP.GT.U32.AND.EX P2, PT, R21, RZ, PT, P2 ;  /* 0x000000ff1500720c */ /* 0x000fe40003f44120 */
[----:B------:R-:W-:Y:S02]  /*2420*/  @P0 LOP3.LUT R21, R32, 0x80000000, RZ, 0x3c, !PT ;  /* 0x8000000020150812 */ /* 0x000fe400078e3cff */
[----:B------:R-:W-:-:S02]  /*2430*/  ISETP.GT.U32.AND.EX P1, PT, R0, RZ, PT, P1 ;  /* 0x000000ff0000720c */ /* 0x000fc40003f24110 */
[----:B------:R-:W-:Y:S01]  /*2440*/  ISETP.GT.U32.AND.EX P6, PT, R20, RZ, PT, P6 ;  /* 0x000000ff1400720c */ /* 0x000fe20003fc4160 */
[----:B------:R1:W-:Y:S02]  /*2450*/  @P0 STG.E desc[UR10][R16.64+0x800], R21 ;  /* 0x0008001510000986 */ /* 0x0003e4000c10190a */
[----:B------:R-:W-:Y:S02]  /*2460*/  @P5 LOP3.LUT R35, R35, 0x80000000, RZ, 0x3c, !PT ;  /* 0x8000000023235812 */ /* 0x000fe400078e3cff */
[----:B0-----:R-:W-:Y:S01]  /*2470*/  @P3 LOP3.LUT R3, R34, 0x80000000, RZ, 0x3c, !PT ;  /* 0x8000000022033812 */ /* 0x001fe200078e3cff */
[----:B--2---:R1:W-:Y:S01]  /*2480*/  @P0 STG.E.64 desc[UR10][R18.64+0x1000], R4 ;  /* 0x0010000412000986 */ /* 0x0043e2000c101b0a */
[----:B------:R-:W-:-:S03]  /*2490*/  @P2 LOP3.LUT R37, R37, 0x80000000, RZ, 0x3c, !PT ;  /* 0x8000000025252812 */ /* 0x000fc600078e3cff */
[----:B------:R1:W-:Y:S01]  /*24a0*/  @P4 STG.E desc[UR10][R16.64+0xc00], R33 ;  /* 0x000c002110004986 */ /* 0x0003e2000c10190a */
[----:B------:R-:W-:-:S03]  /*24b0*/  @P1 LOP3.LUT R23, R36, 0x80000000, RZ, 0x3c, !PT ;  /* 0x8000000024171812 */ /* 0x000fc600078e3cff */
[----:B---3--:R1:W-:Y:S04]  /*24c0*/  @P4 STG.E.64 desc[UR10][R18.64+0x1800], R6 ;  /* 0x0018000612004986 */ /* 0x0083e8000c101b0a */
[----:B------:R1:W-:Y:S04]  /*24d0*/  @P3 STG.E desc[UR10][R16.64+0x1000], R3 ;  /* 0x0010000310003986 */ /* 0x0003e8000c10190a */
[----:B----4-:R1:W-:Y:S04]  /*24e0*/  @P3 STG.E.64 desc[UR10][R18.64+0x2000], R8 ;  /* 0x0020000812003986 */ /* 0x0103e8000c101b0a */
[----:B------:R1:W-:Y:S04]  /*24f0*/  @P5 STG.E desc[UR10][R16.64+0x1400], R35 ;  /* 0x0014002310005986 */ /* 0x0003e8000c10190a */
[----:B------:R1:W-:Y:S04]  /*2500*/  @P5 STG.E.64 desc[UR10][R18.64+0x2800], R10 ;  /* 0x0028000a12005986 */ /* 0x0003e8000c101b0a */
[----:B------:R1:W-:Y:S04]  /*2510*/  @P2 STG.E desc[UR10][R16.64+0x1800], R37 ;  /* 0x0018002510002986 */ /* 0x0003e8000c10190a */
[----:B------:R1:W-:Y:S04]  /*2520*/  @P2 STG.E.64 desc[UR10][R18.64+0x3000], R12 ;  /* 0x0030000c12002986 */ /* 0x0003e8000c101b0a */
[----:B------:R1:W-:Y:S04]  /*2530*/  @P1 STG.E desc[UR10][R16.64+0x1c00], R23 ;  /* 0x001c001710001986 */ /* 0x0003e8000c10190a */
[----:B------:R1:W-:Y:S01]  /*2540*/  @P1 STG.E.64 desc[UR10][R18.64+0x3800], R14 ;  /* 0x0038000e12001986 */ /* 0x0003e2000c101b0a */
[----:B------:R-:W-:Y:S05]  /*2550*/  @!P6 EXIT ;  /* 0x000000000000e94d */ /* 0x000fea0003800000 */
[----:B-1----:R-:W0:Y:S01]  /*2560*/  LDS.64 R2, [R38+0x4000] ;  /* 0x0040000026027984 */ /* 0x002e220000000a00 */
[----:B------:R-:W-:-:S05]  /*2570*/  LOP3.LUT R39, R39, 0x80000000, RZ, 0x3c, !PT ;  /* 0x8000000027277812 */ /* 0x000fca00078e3cff */
[----:B------:R-:W-:Y:S04]  /*2580*/  STG.E desc[UR10][R16.64+0x2000], R39 ;  /* 0x0020002710007986 */ /* 0x000fe8000c10190a */
[----:B0-----:R-:W-:Y:S01]  /*2590*/  STG.E.64 desc[UR10][R18.64+0x4000], R2 ;  /* 0x0040000212007986 */ /* 0x001fe2000c101b0a */
[----:B------:R-:W-:Y:S05]  /*25a0*/  EXIT ;  /* 0x000000000000794d */ /* 0x000fea0003800000 */
.L_x_458:
        /* <DEDUP_REMOVED lines=13> */
.L_x_713:


//--------------------- .text._ZN3cub18CUB_300001_SM_10006detail11EmptyKernelIvEEvv --------------------------
	.section	.text._ZN3cub18CUB_300001_SM_10006detail11EmptyKernelIvEEvv,"ax",@progbits
	.align	128
        .global         _ZN3cub18CUB_300001_SM_10006detail11EmptyKernelIvEEvv
        .type           _ZN3cub18CUB_300001_SM_10006detail11EmptyKernelIvEEvv,@function
        .size           _ZN3cub18CUB_300001_SM_10006detail11EmptyKernelIvEEvv,(.L_x_714 - _ZN3cub18CUB_300001_SM_10006detail11EmptyKernelIvEEvv)
        .other          _ZN3cub18CUB_300001_SM_10006detail11EmptyKernelIvEEvv,@"STO_CUDA_ENTRY STV_DEFAULT"
_ZN3cub18CUB_300001_SM_10006detail11EmptyKernelIvEEvv:
.text._ZN3cub18CUB_300001_SM_10006detail11EmptyKernelIvEEvv:
[----:B------:R-:W-:Y:S01]  /*0000*/  LDC R1, c[0x0][0x37c] ;  /* 0x0000df00ff017b82 */ /* 0x000fe20000000800 */
[----:B------:R-:W-:Y:S05]  /*0010*/  EXIT ;  /* 0x000000000000794d */ /* 0x000fea0003800000 */
.L_x_459:
        /* <DEDUP_REMOVED lines=14> */
.L_x_714:


//--------------------- .text._Z20GpuEnumerationKernelPKiS0_S0_S0_ixxS0_iS0_iS0_S0_iPiPx --------------------------
	.section	.text._Z20GpuEnumerationKernelPKiS0_S0_S0_ixxS0_iS0_iS0_S0_iPiPx,"ax",@progbits
	.align	128
        .global         _Z20GpuEnumerationKernelPKiS0_S0_S0_ixxS0_iS0_iS0_S0_iPiPx
        .type           _Z20GpuEnumerationKernelPKiS0_S0_S0_ixxS0_iS0_iS0_S0_iPiPx,@function
        .size           _Z20GpuEnumerationKernelPKiS0_S0_S0_ixxS0_iS0_iS0_S0_iPiPx,(.L_x_705 - _Z20GpuEnumerationKernelPKiS0_S0_S0_ixxS0_iS0_iS0_S0_iPiPx)
        .other          _Z20GpuEnumerationKernelPKiS0_S0_S0_ixxS0_iS0_iS0_S0_iPiPx,@"STO_CUDA_ENTRY STV_DEFAULT"
_Z20GpuEnumerationKernelPKiS0_S0_S0_ixxS0_iS0_iS0_S0_iPiPx:
.text._Z20GpuEnumerationKernelPKiS0_S0_S0_ixxS0_iS0_iS0_S0_iPiPx:
[----:B------:R-:W0:Y:S08]  /*0000*/  LDC R1, c[0x0][0x37c] ;  /* 0x0000df00ff017b82 */ /* 0x000e300000000800 */
[----:B------:R-:W1:Y:S01]  /*0010*/  LDC.64 R2, c[0x0][0x3a8] ;  /* 0x0000ea00ff027b82 */ /* 0x000e620000000a00 */
[----:B------:R-:W1:Y:S01]  /*0020*/  LDCU.64 UR4, c[0x0][0x3b0] ;  /* 0x00007600ff0477ac */ /* 0x000e620008000a00 */
[----:B0-----:R-:W-:-:S05]  /*0030*/  VIADD R1, R1, 0xffffff50 ;  /* 0xffffff5001017836 */ /* 0x001fca0000000000 */
[C---:B------:R-:W-:Y:S02]  /*0040*/  R2UR UR11, R1.reuse ;  /* 0x00000000010b72ca */ /* 0x040fe400000e0000 */
[C---:B------:R-:W-:Y:S02]  /*0050*/  R2UR UR7, R1.reuse ;  /* 0x00000000010772ca */ /* 0x040fe400000e0000 */
[----:B------:R-:W-:Y:S02]  /*0060*/  R2UR UR6, R1 ;  /* 0x00000000010672ca */ /* 0x000fe400000e0000 */
[----:B-1----:R-:W-:-:S04]  /*0070*/  IADD3 R7, P0, PT, -R2, UR4, RZ ;  /* 0x0000000402077c10 */ /* 0x002fc8000ff1e1ff */
[----:B------:R-:W-:Y:S02]  /*0080*/  IADD3.X R2, PT, PT, ~R3, UR5, RZ, P0, !PT ;  /* 0x0000000503027c10 */ /* 0x000fe400087fe5ff */
[----:B------:R-:W-:-:S04]  /*0090*/  ISETP.GE.U32.AND P0, PT, R7, 0x1, PT ;  /* 0x000000010700780c */ /* 0x000fc80003f06070 */
[----:B------:R-:W-:-:S13]  /*00a0*/  ISETP.GE.AND.EX P0, PT, R2, RZ, PT, P0 ;  /* 0x000000ff0200720c */ /* 0x000fda0003f06300 */
[----:B------:R-:W-:Y:S05]  /*00b0*/  @!P0 EXIT ;  /* 0x000000000000894d */ /* 0x000fea0003800000 */
[----:B------:R-:W0:Y:S01]  /*00c0*/  LDC R20, c[0x0][0x360] ;  /* 0x0000d800ff147b82 */ /* 0x000e220000000800 */
[----:B------:R-:W1:Y:S07]  /*00d0*/  S2R R5, SR_TID.X ;  /* 0x0000000000057919 */ /* 0x000e6e0000002100 */
[----:B------:R-:W0:Y:S08]  /*00e0*/  LDC R3, c[0x0][0x370] ;  /* 0x0000dc00ff037b82 */ /* 0x000e300000000800 */
[----:B------:R-:W1:Y:S01]  /*00f0*/  S2UR UR4, SR_CTAID.X ;  /* 0x00000000000479c3 */ /* 0x000e620000002500 */
[----:B0-----:R-:W-:-:S05]  /*0100*/  IMAD R0, R20, R3, RZ ;  /* 0x0000000314007224 */ /* 0x001fca00078e02ff */
[----:B------:R-:W-:Y:S01]  /*0110*/  IADD3 R3, P0, P1, R0, -0x1, R7 ;  /* 0xffffffff00037810 */ /* 0x000fe2000791e007 */
[----:B-1----:R-:W-:-:S03]  /*0120*/  IMAD R20, R20, UR4, R5 ;  /* 0x0000000414147c24 */ /* 0x002fc6000f8e0205 */
[----:B------:R-:W-:-:S04]  /*0130*/  IADD3.X R2, PT, PT, RZ, -0x1, R2, P0, P1 ;  /* 0xffffffffff027810 */ /* 0x000fc800007e2402 */
[----:B------:R-:W-:-:S13]  /*0140*/  ISETP.NE.U32.AND P0, PT, R2, RZ, PT ;  /* 0x000000ff0200720c */ /* 0x000fda0003f05070 */
[----:B------:R-:W-:Y:S05]  /*0150*/  @P0 BRA `(.L_x_460) ;  /* 0x0000000000500947 */ /* 0x000fea0003800000 */
[----:B------:R-:W0:Y:S01]  /*0160*/  I2F.U32.RP R2, R0 ;  /* 0x0000000000027306 */ /* 0x000e220000209000 */
[----:B------:R-:W-:Y:S01]  /*0170*/  IMAD.MOV R7, RZ, RZ, -R0 ;  /* 0x000000ffff077224 */ /* 0x000fe200078e0a00 */
[----:B------:R-:W-:-:S06]  /*0180*/  ISETP.NE.U32.AND P2, PT, R0, RZ, PT ;  /* 0x000000ff0000720c */ /* 0x000fcc0003f45070 */
[----:B0-----:R-:W0:Y:S02]  /*0190*/  MUFU.RCP R2, R2 ;  /* 0x0000000200027308 */ /* 0x001e240000001000 */
[----:B0-----:R-:W-:-:S06]  /*01a0*/  VIADD R4, R2, 0xffffffe ;  /* 0x0ffffffe02047836 */ /* 0x001fcc0000000000 */
[----:B------:R0:W1:Y:S02]  /*01b0*/  F2I.FTZ.U32.TRUNC.NTZ R5, R4 ;  /* 0x0000000400057305 */ /* 0x000064000021f000 */
[----:B0-----:R-:W-:Y:S02]  /*01c0*/  IMAD.MOV.U32 R4, RZ, RZ, RZ ;  /* 0x000000ffff047224 */ /* 0x001fe400078e00ff */
[----:B-1----:R-:W-:-:S04]  /*01d0*/  IMAD R7, R7, R5, RZ ;  /* 0x0000000507077224 */ /* 0x002fc800078e02ff */
[----:B------:R-:W-:-:S06]  /*01e0*/  IMAD.HI.U32 R6, R5, R7, R4 ;  /* 0x0000000705067227 */ /* 0x000fcc00078e0004 */
[----:B------:R-:W-:-:S05]  /*01f0*/  IMAD.HI.U32 R2, R6, R3, RZ ;  /* 0x0000000306027227 */ /* 0x000fca00078e00ff */
[----:B------:R-:W-:-:S05]  /*0200*/  IADD3 R5, PT, PT, -R2, RZ, RZ ;  /* 0x000000ff02057210 */ /* 0x000fca0007ffe1ff */
[----:B------:R-:W-:-:S05]  /*0210*/  IMAD R3, R0, R5, R3 ;  /* 0x0000000500037224 */ /* 0x000fca00078e0203 */
[----:B------:R-:W-:-:S13]  /*0220*/  ISETP.GE.U32.AND P0, PT, R3, R0, PT ;  /* 0x000000000300720c */ /* 0x000fda0003f06070 */
[----:B------:R-:W-:Y:S02]  /*0230*/  @P0 IMAD.IADD R3, R3, 0x1, -R0 ;  /* 0x0000000103030824 */ /* 0x000fe400078e0a00 */
[----:B------:R-:W-:-:S03]  /*0240*/  @P0 VIADD R2, R2, 0x1 ;  /* 0x0000000102020836 */ /* 0x000fc60000000000 */
[----:B------:R-:W-:Y:S01]  /*0250*/  ISETP.GE.U32.AND P1, PT, R3, R0, PT ;  /* 0x000000000300720c */ /* 0x000fe20003f26070 */
[----:B------:R-:W-:-:S12]  /*0260*/  IMAD.MOV.U32 R3, RZ, RZ, RZ ;  /* 0x000000ffff037224 */ /* 0x000fd800078e00ff */
[----:B------:R-:W-:Y:S01]  /*0270*/  @P1 VIADD R2, R2, 0x1 ;  /* 0x0000000102021836 */ /* 0x000fe20000000000 */
[----:B------:R-:W-:Y:S01]  /*0280*/  @!P2 LOP3.LUT R2, RZ, R0, RZ, 0x33, !PT ;  /* 0x00000000ff02a212 */ /* 0x000fe200078e33ff */
[----:B------:R-:W-:Y:S06]  /*0290*/  BRA `(.L_x_461) ;  /* 0x0000000000087947 */ /* 0x000fec0003800000 */
.L_x_460:
[----:B------:R-:W-:-:S07]  /*02a0*/  MOV R4, 0x2c0 ;  /* 0x000002c000047802 */ /* 0x000fce0000000f00 */
[----:B------:R-:W-:Y:S05]  /*02b0*/  CALL.REL.NOINC `($__internal_1_$__cuda_sm20_div_u64) ;  /* 0x0000009800987944 */ /* 0x000fea0003c00000 */
.L_x_461:
[----:B------:R-:W0:Y:S01]  /*02c0*/  LDCU.64 UR4, c[0x0][0x3a8] ;  /* 0x00007500ff0477ac */ /* 0x000e220008000a00 */
[-C--:B------:R-:W-:Y:S02]  /*02d0*/  IMAD R11, R3, R20.reuse, RZ ;  /* 0x00000014030b7224 */ /* 0x080fe400078e02ff */
[----:B------:R-:W-:Y:S01]  /*02e0*/  IMAD.WIDE.U32 R20, R2, R20, RZ ;  /* 0x0000001402147225 */ /* 0x000fe200078e00ff */
[----:B------:R-:W1:Y:S04]  /*02f0*/  LDCU.64 UR8, c[0x0][0x3b0] ;  /* 0x00007600ff0877ac */ /* 0x000e680008000a00 */
[----:B------:R-:W-:Y:S02]  /*0300*/  IADD3 R11, PT, PT, R21, R11, RZ ;  /* 0x0000000b150b7210 */ /* 0x000fe40007ffe0ff */
[----:B0-----:R-:W-:-:S04]  /*0310*/  IADD3 R9, P0, PT, R20, UR4, RZ ;  /* 0x0000000414097c10 */ /* 0x001fc8000ff1e0ff */
[----:B------:R-:W-:Y:S02]  /*0320*/  IADD3.X R10, PT, PT, R11, UR5, RZ, P0, !PT ;  /* 0x000000050b0a7c10 */ /* 0x000fe400087fe4ff */
[----:B-1----:R-:W-:-:S04]  /*0330*/  ISETP.GE.U32.AND P0, PT, R9, UR8, PT ;  /* 0x0000000809007c0c */ /* 0x002fc8000bf06070 */
[----:B------:R-:W-:-:S13]  /*0340*/  ISETP.GE.AND.EX P0, PT, R10, UR9, PT, P0 ;  /* 0x000000090a007c0c */ /* 0x000fda000bf06300 */
[----:B------:R-:W-:Y:S05]  /*0350*/  @P0 EXIT ;  /* 0x000000000000094d */ /* 0x000fea0003800000 */
[----:B------:R-:W0:Y:S01]  /*0360*/  LDCU UR5, c[0x0][0x3a0] ;  /* 0x00007400ff0577ac */ /* 0x000e220008000800 */
[----:B------:R-:W-:Y:S01]  /*0370*/  IADD3 R8, P0, PT, R2, R9, RZ ;  /* 0x0000000902087210 */ /* 0x000fe20007f1e0ff */
[----:B------:R-:W-:Y:S02]  /*0380*/  IMAD.MOV.U32 R6, RZ, RZ, R9 ;  /* 0x000000ffff067224 */ /* 0x000fe400078e0009 */
[--C-:B------:R-:W-:Y:S01]  /*0390*/  IMAD.MOV.U32 R5, RZ, RZ, R10.reuse ;  /* 0x000000ffff057224 */ /* 0x100fe200078e000a */
[----:B------:R-:W-:Y:S01]  /*03a0*/  UIADD3 UR6, UPT, UPT, UR6, 0xa0, URZ ;  /* 0x000000a006067890 */ /* 0x000fe2000fffe0ff */
[----:B------:R-:W-:Y:S01]  /*03b0*/  IMAD.X R2, R3, 0x1, R10, P0 ;  /* 0x0000000103027824 */ /* 0x000fe200000e060a */
[----:B------:R-:W-:Y:S01]  /*03c0*/  ISETP.LT.U32.AND P0, PT, R8, UR8, PT ;  /* 0x0000000808007c0c */ /* 0x000fe2000bf01070 */
[----:B------:R-:W-:-:S03]  /*03d0*/  UMOV UR4, URZ ;  /* 0x000000ff00047c82 */ /* 0x000fc60008000000 */
[----:B------:R-:W-:-:S04]  /*03e0*/  ISETP.LT.AND.EX P0, PT, R2, UR9, PT, P0 ;  /* 0x0000000902007c0c */ /* 0x000fc8000bf01300 */
[----:B------:R-:W-:Y:S02]  /*03f0*/  SEL R8, R8, UR8, P0 ;  /* 0x0000000808087c07 */ /* 0x000fe40008000000 */
[----:B------:R-:W-:Y:S01]  /*0400*/  SEL R7, R2, UR9, P0 ;  /* 0x0000000902077c07 */ /* 0x000fe20008000000 */
[----:B0-----:R-:W-:-:S09]  /*0410*/  UISETP.GT.AND UP0, UPT, UR5, URZ, UPT ;  /* 0x000000ff0500728c */ /* 0x001fd2000bf04270 */
[----:B------:R-:W-:Y:S05]  /*0420*/  BRA.U !UP0, `(.L_x_462) ;  /* 0x0000001108707547 */ /* 0x000fea000b800000 */
[----:B------:R-:W-:Y:S01]  /*0430*/  UIADD3 UR5, UPT, UPT, UR5, -0x4, URZ ;  /* 0xfffffffc05057890 */ /* 0x000fe2000fffe0ff */
[----:B------:R-:W-:Y:S01]  /*0440*/  BSSY.RECONVERGENT B0, `(.L_x_462) ;  /* 0x000011a000007945 */ /* 0x000fe20003800200 */
[----:B------:R-:W-:Y:S01]  /*0450*/  IMAD.MOV.U32 R0, RZ, RZ, RZ ;  /* 0x000000ffff007224 */ /* 0x000fe200078e00ff */
[----:B------:R-:W-:Y:S01]  /*0460*/  MOV R6, R9 ;  /* 0x0000000900067202 */ /* 0x000fe20000000f00 */
[----:B------:R-:W-:Y:S02]  /*0470*/  IMAD.MOV.U32 R5, RZ, RZ, R10 ;  /* 0x000000ffff057224 */ /* 0x000fe400078e000a */
[----:B------:R-:W-:-:S07]  /*0480*/  IMAD.U32 R2, RZ, RZ, UR5 ;  /* 0x00000005ff027e24 */ /* 0x000fce000f8e00ff */
.L_x_488:
[----:B------:R-:W0:Y:S01]  /*0490*/  LDCU UR5, c[0x0][0x3a0] ;  /* 0x00007400ff0577ac */ /* 0x000e220008000800 */
[----:B------:R-:W-:Y:S01]  /*04a0*/  LOP3.LUT R24, RZ, R0, RZ, 0x33, !PT ;  /* 0x00000000ff187212 */ /* 0x000fe200078e33ff */
[----:B------:R-:W-:Y:S01]  /*04b0*/  BSSY.RECONVERGENT B1, `(.L_x_463) ;  /* 0x0000106000017945 */ /* 0x000fe20003800200 */
[----:B------:R-:W-:-:S03]  /*04c0*/  CS2R R14, SRZ ;  /* 0x00000000000e7805 */ /* 0x000fc6000001ff00 */
[----:B0-----:R-:W-:-:S05]  /*04d0*/  VIADD R24, R24, UR5 ;  /* 0x0000000518187c36 */ /* 0x001fca0008000000 */
[----:B------:R-:W-:-:S13]  /*04e0*/  ISETP.GE.AND P0, PT, R24, 0x3, PT ;  /* 0x000000031800780c */ /* 0x000fda0003f06270 */
[----:B------:R-:W-:Y:S05]  /*04f0*/  @!P0 BRA `(.L_x_464) ;  /* 0x0000001000048947 */ /* 0x000fea0003800000 */
[----:B------:R-:W-:Y:S01]  /*0500*/  ISETP.NE.AND P0, PT, R24, 0x3, PT ;  /* 0x000000031800780c */ /* 0x000fe20003f05270 */
[----:B------:R-:W-:Y:S02]  /*0510*/  HFMA2 R15, -RZ, RZ, 0, 0 ;  /* 0x00000000ff0f7431 */ /* 0x000fe400000001ff */
[----:B------:R-:W-:-:S10]  /*0520*/  IMAD.MOV.U32 R14, RZ, RZ, 0x1 ;  /* 0x00000001ff0e7424 */ /* 0x000fd400078e00ff */
[----:B------:R-:W-:Y:S05]  /*0530*/  @!P0 BRA `(.L_x_464) ;  /* 0x0000000c00f48947 */ /* 0x000fea0003800000 */
[----:B------:R-:W-:Y:S01]  /*0540*/  VIMNMX R3, PT, PT, R2, 0x3, PT ;  /* 0x0000000302037848 */ /* 0x000fe20003fe0100 */
[----:B------:R-:W-:Y:S01]  /*0550*/  BSSY.RECONVERGENT B2, `(.L_x_465) ;  /* 0x0000093000027945 */ /* 0x000fe20003800200 */
[----:B------:R-:W-:Y:S02]  /*0560*/  IMAD.MOV.U32 R25, RZ, RZ, RZ ;  /* 0x000000ffff197224 */ /* 0x000fe400078e00ff */
[----:B------:R-:W-:Y:S01]  /*0570*/  IMAD.MOV.U32 R14, RZ, RZ, 0x1 ;  /* 0x00000001ff0e7424 */ /* 0x000fe200078e00ff */
[C---:B------:R-:W-:Y:S01]  /*0580*/  LOP3.LUT R26, R3.reuse, 0x3, RZ, 0xc0, !PT ;  /* 0x00000003031a7812 */ /* 0x040fe200078ec0ff */
[----:B------:R-:W-:Y:S02]  /*0590*/  VIADD R4, R3, 0xffffffff ;  /* 0xffffffff03047836 */ /* 0x000fe40000000000 */
[----:B------:R-:W-:-:S03]  /*05a0*/  IMAD.MOV.U32 R15, RZ, RZ, 0x0 ;  /* 0x00000000ff0f7424 */ /* 0x000fc600078e00ff */
[----:B------:R-:W-:-:S13]  /*05b0*/  ISETP.GE.U32.AND P0, PT, R4, 0x3, PT ;  /* 0x000000030400780c */ /* 0x000fda0003f06070 */
[----:B------:R-:W-:Y:S05]  /*05c0*/  @!P0 BRA `(.L_x_466) ;  /* 0x00000008002c8947 */ /* 0x000fea0003800000 */
[----:B------:R-:W-:Y:S01]  /*05d0*/  LOP3.LUT R25, R3, 0xfffffffc, RZ, 0xc0, !PT ;  /* 0xfffffffc03197812 */ /* 0x000fe200078ec0ff */
[----:B------:R-:W-:Y:S01]  /*05e0*/  IMAD.MOV.U32 R14, RZ, RZ, 0x1 ;  /* 0x00000001ff0e7424 */ /* 0x000fe200078e00ff */
[----:B------:R-:W-:Y:S01]  /*05f0*/  MOV R27, RZ ;  /* 0x000000ff001b7202 */ /* 0x000fe20000000f00 */
[----:B------:R-:W-:-:S07]  /*0600*/  IMAD.MOV.U32 R15, RZ, RZ, 0x0 ;  /* 0x00000000ff0f7424 */ /* 0x000fce00078e00ff */
.L_x_479:
[----:B------:R-:W-:Y:S01]  /*0610*/  IMAD.IADD R19, R24, 0x1, -R27 ;  /* 0x0000000118137824 */ /* 0x000fe200078e0a1b */
[----:B------:R-:W-:Y:S03]  /*0620*/  BSSY.RECONVERGENT B3, `(.L_x_467) ;  /* 0x000001f000037945 */ /* 0x000fe60003800200 */
[-C--:B------:R-:W-:Y:S01]  /*0630*/  IMAD R4, R15, R19.reuse, RZ ;  /* 0x000000130f047224 */ /* 0x080fe200078e02ff */
[----:B------:R-:W-:Y:S01]  /*0640*/  SHF.R.S32.HI R3, RZ, 0x1f, R19 ;  /* 0x0000001fff037819 */ /* 0x000fe20000011413 */
[----:B------:R-:W-:-:S04]  /*0650*/  IMAD.WIDE.U32 R18, R14, R19, RZ ;  /* 0x000000130e127225 */ /* 0x000fc800078e00ff */
[----:B------:R-:W-:-:S04]  /*0660*/  IMAD R3, R3, R14, R4 ;  /* 0x0000000e03037224 */ /* 0x000fc800078e0204 */
[----:B------:R-:W-:Y:S01]  /*0670*/  IMAD.IADD R4, R19, 0x1, R3 ;  /* 0x0000000113047824 */ /* 0x000fe200078e0203 */
[----:B------:R-:W-:-:S04]  /*0680*/  IADD3 R3, PT, PT, R27, 0x1, RZ ;  /* 0x000000011b037810 */ /* 0x000fc80007ffe0ff */
        /* <DEDUP_REMOVED lines=10> */
[----:B------:R-:W-:-:S04]  /*0730*/  IMAD.HI.U32 R13, R13, R15, R12 ;  /* 0x0000000f0d0d7227 */ /* 0x000fc800078e000c */
[----:B------:R-:W-:Y:S02]  /*0740*/  IMAD.MOV.U32 R15, RZ, RZ, RZ ;  /* 0x000000ffff0f7224 */ /* 0x000fe400078e00ff */
[----:B------:R-:W-:-:S04]  /*0750*/  IMAD.HI.U32 R14, R13, R18, RZ ;  /* 0x000000120d0e7227 */ /* 0x000fc800078e00ff */
[----:B------:R-:W-:-:S04]  /*0760*/  IMAD.MOV R13, RZ, RZ, -R14 ;  /* 0x000000ffff0d7224 */ /* 0x000fc800078e0a0e */
[----:B------:R-:W-:-:S05]  /*0770*/  IMAD R18, R3, R13, R18 ;  /* 0x0000000d03127224 */ /* 0x000fca00078e0212 */
[----:B------:R-:W-:-:S13]  /*0780*/  ISETP.GE.U32.AND P0, PT, R18, R3, PT ;  /* 0x000000031200720c */ /* 0x000fda0003f06070 */
[----:B------:R-:W-:Y:S01]  /*0790*/  @P0 IADD3 R18, PT, PT, -R3, R18, RZ ;  /* 0x0000001203120210 */ /* 0x000fe20007ffe1ff */
[----:B------:R-:W-:-:S03]  /*07a0*/  @P0 VIADD R14, R14, 0x1 ;  /* 0x000000010e0e0836 */ /* 0x000fc60000000000 */
[----:B------:R-:W-:-:S13]  /*07b0*/  ISETP.GE.U32.AND P1, PT, R18, R3, PT ;  /* 0x000000031200720c */ /* 0x000fda0003f26070 */
[----:B------:R-:W-:Y:S01]  /*07c0*/  @P1 VIADD R14, R14, 0x1 ;  /* 0x000000010e0e1836 */ /* 0x000fe20000000000 */
[----:B------:R-:W-:Y:S01]  /*07d0*/  @!P2 LOP3.LUT R14, RZ, R3, RZ, 0x33, !PT ;  /* 0x00000003ff0ea212 */ /* 0x000fe200078e33ff */
[----:B------:R-:W-:Y:S06]  /*07e0*/  BRA `(.L_x_469) ;  /* 0x0000000000087947 */ /* 0x000fec0003800000 */
.L_x_468:
[----:B------:R-:W-:-:S07]  /*07f0*/  MOV R12, 0x810 ;  /* 0x00000810000c7802 */ /* 0x000fce0000000f00 */
[----:B------:R-:W-:Y:S05]  /*0800*/  CALL.REL.NOINC `($__internal_0_$__cuda_sm20_div_s64) ;  /* 0x0000008c00f87944 */ /* 0x000fea0003c00000 */
.L_x_469:
[----:B------:R-:W-:Y:S05]  /*0810*/  BSYNC.RECONVERGENT B3 ;  /* 0x0000000000037941 */ /* 0x000fea0003800200 */
.L_x_467:
[----:B------:R-:W-:Y:S01]  /*0820*/  IMAD.IADD R3, R24, 0x1, -R3 ;  /* 0x0000000118037824 */ /* 0x000fe200078e0a03 */
[----:B------:R-:W-:Y:S03]  /*0830*/  BSSY.RECONVERGENT B3, `(.L_x_470) ;  /* 0x000001f000037945 */ /* 0x000fe60003800200 */
[-C--:B------:R-:W-:Y:S01]  /*0840*/  IMAD R4, R15, R3.reuse, RZ ;  /* 0x000000030f047224 */ /* 0x080fe200078e02ff */
[----:B------:R-:W-:Y:S01]  /*0850*/  SHF.R.S32.HI R13, RZ, 0x1f, R3 ;  /* 0x0000001fff0d7819 */ /* 0x000fe20000011403 */
[----:B------:R-:W-:-:S04]  /*0860*/  IMAD.WIDE.U32 R18, R14, R3, RZ ;  /* 0x000000030e127225 */ /* 0x000fc800078e00ff */
[----:B------:R-:W-:Y:S02]  /*0870*/  IMAD R13, R13, R14, R4 ;  /* 0x0000000e0d0d7224 */ /* 0x000fe400078e0204 */
[----:B------:R-:W-:-:S03]  /*0880*/  VIADD R3, R27, 0x2 ;  /* 0x000000021b037836 */ /* 0x000fc60000000000 */
[----:B------:R-:W-:-:S04]  /*0890*/  IADD3 R4, PT, PT, R19, R13, RZ ;  /* 0x0000000d13047210 */ /* 0x000fc80007ffe0ff */
        /* <DEDUP_REMOVED lines=12> */
[----:B------:R-:W-:-:S05]  /*0960*/  IMAD.HI.U32 R14, R13, R18, RZ ;  /* 0x000000120d0e7227 */ /* 0x000fca00078e00ff */
[----:B------:R-:W-:-:S05]  /*0970*/  IADD3 R13, PT, PT, -R14, RZ, RZ ;  /* 0x000000ff0e0d7210 */ /* 0x000fca0007ffe1ff */
[----:B------:R-:W-:-:S05]  /*0980*/  IMAD R18, R3, R13, R18 ;  /* 0x0000000d03127224 */ /* 0x000fca00078e0212 */
[----:B------:R-:W-:-:S13]  /*0990*/  ISETP.GE.U32.AND P0, PT, R18, R3, PT ;  /* 0x000000031200720c */ /* 0x000fda0003f06070 */
[----:B------:R-:W-:Y:S02]  /*09a0*/  @P0 IMAD.IADD R18, R18, 0x1, -R3 ;  /* 0x0000000112120824 */ /* 0x000fe400078e0a03 */
[----:B------:R-:W-:-:S03]  /*09b0*/  @P0 VIADD R14, R14, 0x1 ;  /* 0x000000010e0e0836 */ /* 0x000fc60000000000 */
[----:B------:R-:W-:-:S13]  /*09c0*/  ISETP.GE.U32.AND P1, PT, R18, R3, PT ;  /* 0x000000031200720c */ /* 0x000fda0003f26070 */
[----:B------:R-:W-:Y:S01]  /*09d0*/  @P1 VIADD R14, R14, 0x1 ;  /* 0x000000010e0e1836 */ /* 0x000fe20000000000 */
[----:B------:R-:W-:Y:S01]  /*09e0*/  @!P2 LOP3.LUT R14, RZ, R3, RZ, 0x33, !PT ;  /* 0x00000003ff0ea212 */ /* 0x000fe200078e33ff */
[----:B------:R-:W-:Y:S06]  /*09f0*/  BRA `(.L_x_472) ;  /* 0x0000000000087947 */ /* 0x000fec0003800000 */
.L_x_471:
[----:B------:R-:W-:-:S07]  /*0a00*/  MOV R12, 0xa20 ;  /* 0x00000a20000c7802 */ /* 0x000fce0000000f00 */
[----:B------:R-:W-:Y:S05]  /*0a10*/  CALL.REL.NOINC `($__internal_0_$__cuda_sm20_div_s64) ;  /* 0x0000008c00747944 */ /* 0x000fea0003c00000 */
.L_x_472:
[----:B------:R-:W-:Y:S05]  /*0a20*/  BSYNC.RECONVERGENT B3 ;  /* 0x0000000000037941 */ /* 0x000fea0003800200 */
.L_x_470:
[----:B------:R-:W-:Y:S01]  /*0a30*/  IADD3 R3, PT, PT, R24, -R3, RZ ;  /* 0x8000000318037210 */ /* 0x000fe20007ffe0ff */
[----:B------:R-:W-:Y:S03]  /*0a40*/  BSSY.RECONVERGENT B3, `(.L_x_473) ;  /* 0x000001f000037945 */ /* 0x000fe60003800200 */
[----:B------:R-:W-:Y:S01]  /*0a50*/  SHF.R.S32.HI R13, RZ, 0x1f, R3 ;  /* 0x0000001fff0d7819 */ /* 0x000fe20000011403 */
[-C--:B------:R-:W-:Y:S02]  /*0a60*/  IMAD R4, R15, R3.reuse, RZ ;  /* 0x000000030f047224 */ /* 0x080fe400078e02ff */
[----:B------:R-:W-:-:S04]  /*0a70*/  IMAD.WIDE.U32 R18, R14, R3, RZ ;  /* 0x000000030e127225 */ /* 0x000fc800078e00ff */
[----:B------:R-:W-:Y:S02]  /*0a80*/  IMAD R13, R13, R14, R4 ;  /* 0x0000000e0d0d7224 */ /* 0x000fe400078e0204 */
[----:B------:R-:W-:Y:S02]  /*0a90*/  VIADD R3, R27, 0x3 ;  /* 0x000000031b037836 */ /* 0x000fe40000000000 */
[----:B------:R-:W-:-:S05]  /*0aa0*/  IMAD.IADD R4, R19, 0x1, R13 ;  /* 0x0000000113047824 */ /* 0x000fca00078e020d */
        /* <DEDUP_REMOVED lines=8> */
[----:B0-----:R-:W-:Y:S02]  /*0b30*/  HFMA2 R12, -RZ, RZ, 0, 0 ;  /* 0x00000000ff0c7431 */ /* 0x001fe400000001ff */
[----:B-1----:R-:W-:-:S04]  /*0b40*/  IMAD R15, R15, R13, RZ ;  /* 0x0000000d0f0f7224 */ /* 0x002fc800078e02ff */
[----:B------:R-:W-:Y:S01]  /*0b50*/  IMAD.HI.U32 R13, R13, R15, R12 ;  /* 0x0000000f0d0d7227 */ /* 0x000fe200078e000c */
[----:B------:R-:W-:-:S05]  /*0b60*/  MOV R15, RZ ;  /* 0x000000ff000f7202 */ /* 0x000fca0000000f00 */
[----:B------:R-:W-:-:S04]  /*0b70*/  IMAD.HI.U32 R14, R13, R18, RZ ;  /* 0x000000120d0e7227 */ /* 0x000fc800078e00ff */
[----:B------:R-:W-:-:S04]  /*0b80*/  IMAD.MOV R13, RZ, RZ, -R14 ;  /* 0x000000ffff0d7224 */ /* 0x000fc800078e0a0e */
        /* <DEDUP_REMOVED lines=8> */
.L_x_474:
[----:B------:R-:W-:-:S07]  /*0c10*/  MOV R12, 0xc30 ;  /* 0x00000c30000c7802 */ /* 0x000fce0000000f00 */
[----:B------:R-:W-:Y:S05]  /*0c20*/  CALL.REL.NOINC `($__internal_0_$__cuda_sm20_div_s64) ;  /* 0x0000008800f07944 */ /* 0x000fea0003c00000 */
.L_x_475:
[----:B------:R-:W-:Y:S05]  /*0c30*/  BSYNC.RECONVERGENT B3 ;  /* 0x0000000000037941 */ /* 0x000fea0003800200 */
.L_x_473:
[----:B------:R-:W-:Y:S01]  /*0c40*/  IMAD.IADD R3, R24, 0x1, -R3 ;  /* 0x0000000118037824 */ /* 0x000fe200078e0a03 */
[----:B------:R-:W-:Y:S01]  /*0c50*/  BSSY.RECONVERGENT B3, `(.L_x_476) ;  /* 0x0000020000037945 */ /* 0x000fe20003800200 */
[----:B------:R-:W-:Y:S02]  /*0c60*/  VIADD R27, R27, 0x4 ;  /* 0x000000041b1b7836 */ /* 0x000fe40000000000 */
[-C--:B------:R-:W-:Y:S01]  /*0c70*/  IMAD R4, R15, R3.reuse, RZ ;  /* 0x000000030f047224 */ /* 0x080fe200078e02ff */
[----:B------:R-:W-:Y:S01]  /*0c80*/  SHF.R.S32.HI R13, RZ, 0x1f, R3 ;  /* 0x0000001fff0d7819 */ /* 0x000fe20000011403 */
[----:B------:R-:W-:-:S04]  /*0c90*/  IMAD.WIDE.U32 R18, R14, R3, RZ ;  /* 0x000000030e127225 */ /* 0x000fc800078e00ff */
[----:B------:R-:W-:-:S04]  /*0ca0*/  IMAD R13, R13, R14, R4 ;  /* 0x0000000e0d0d7224 */ /* 0x000fc800078e0204 */
[----:B------:R-:W-:-:S05]  /*0cb0*/  IMAD.IADD R4, R19, 0x1, R13 ;  /* 0x0000000113047824 */ /* 0x000fca00078e020d */
[----:B------:R-:W-:-:S13]  /*0cc0*/  ISETP.NE.U32.AND P0, PT, R4, RZ, PT ;  /* 0x000000ff0400720c */ /* 0x000fda0003f05070 */
[----:B------:R-:W-:Y:S05]  /*0cd0*/  @P0 BRA `(.L_x_477) ;  /* 0x0000000000500947 */ /* 0x000fea0003800000 */
[----:B------:R-:W0:Y:S01]  /*0ce0*/  I2F.U32.RP R3, R27 ;  /* 0x0000001b00037306 */ /* 0x000e220000209000 */
[----:B------:R-:W-:Y:S02]  /*0cf0*/  IADD3 R15, PT, PT, RZ, -R27, RZ ;  /* 0x8000001bff0f7210 */ /* 0x000fe40007ffe0ff */
[----:B------:R-:W-:-:S05]  /*0d00*/  ISETP.NE.U32.AND P2, PT, R27, RZ, PT ;  /* 0x000000ff1b00720c */ /* 0x000fca0003f45070 */
        /* <DEDUP_REMOVED lines=11> */
[----:B------:R-:W-:Y:S02]  /*0dc0*/  @P0 IMAD.IADD R18, R18, 0x1, -R27 ;  /* 0x0000000112120824 */ /* 0x000fe400078e0a1b */
[----:B------:R-:W-:-:S03]  /*0dd0*/  @P0 VIADD R14, R14, 0x1 ;  /* 0x000000010e0e0836 */ /* 0x000fc60000000000 */
[----:B------:R-:W-:-:S13]  /*0de0*/  ISETP.GE.U32.AND P1, PT, R18, R27, PT ;  /* 0x0000001b1200720c */ /* 0x000fda0003f26070 */
[----:B------:R-:W-:Y:S02]  /*0df0*/  @P1 IADD3 R14, PT, PT, R14, 0x1, RZ ;  /* 0x000000010e0e1810 */ /* 0x000fe40007ffe0ff */
[----:B------:R-:W-:Y:S01]  /*0e00*/  @!P2 LOP3.LUT R14, RZ, R27, RZ, 0x33, !PT ;  /* 0x0000001bff0ea212 */ /* 0x000fe200078e33ff */
[----:B------:R-:W-:Y:S06]  /*0e10*/  BRA `(.L_x_478) ;  /* 0x00000000000c7947 */ /* 0x000fec0003800000 */
.L_x_477:
[----:B------:R-:W-:Y:S01]  /*0e20*/  IMAD.MOV.U32 R3, RZ, RZ, R27 ;  /* 0x000000ffff037224 */ /* 0x000fe200078e001b */
[----:B------:R-:W-:-:S07]  /*0e30*/  MOV R12, 0xe50 ;  /* 0x00000e50000c7802 */ /* 0x000fce0000000f00 */
[----:B------:R-:W-:Y:S05]  /*0e40*/  CALL.REL.NOINC `($__internal_0_$__cuda_sm20_div_s64) ;  /* 0x0000008800687944 */ /* 0x000fea0003c00000 */
.L_x_478:
[----:B------:R-:W-:Y:S05]  /*0e50*/  BSYNC.RECONVERGENT B3 ;  /* 0x0000000000037941 */ /* 0x000fea0003800200 */
.L_x_476:
[----:B------:R-:W-:-:S13]  /*0e60*/  ISETP.NE.AND P0, PT, R27, R25, PT ;  /* 0x000000191b00720c */ /* 0x000fda0003f05270 */
[----:B------:R-:W-:Y:S05]  /*0e70*/  @P0 BRA `(.L_x_479) ;  /* 0xfffffff400e40947 */ /* 0x000fea000383ffff */
.L_x_466:
[----:B------:R-:W-:Y:S05]  /*0e80*/  BSYNC.RECONVERGENT B2 ;  /* 0x0000000000027941 */ /* 0x000fea0003800200 */
.L_x_465:
[----:B------:R-:W-:-:S13]  /*0e90*/  ISETP.NE.AND P0, PT, R26, RZ, PT ;  /* 0x000000ff1a00720c */ /* 0x000fda0003f05270 */
[----:B------:R-:W-:Y:S05]  /*0ea0*/  @!P0 BRA `(.L_x_464) ;  /* 0x0000000400988947 */ /* 0x000fea0003800000 */
        /* <DEDUP_REMOVED lines=30> */
.L_x_481:
[----:B------:R-:W-:-:S07]  /*1090*/  MOV R12, 0x10b0 ;  /* 0x000010b0000c7802 */ /* 0x000fce0000000f00 */
[----:B------:R-:W-:Y:S05]  /*10a0*/  CALL.REL.NOINC `($__internal_0_$__cuda_sm20_div_s64) ;  /* 0x0000008400d07944 */ /* 0x000fea0003c00000 */
.L_x_482:
[----:B------:R-:W-:Y:S05]  /*10b0*/  BSYNC.RECONVERGENT B2 ;  /* 0x0000000000027941 */ /* 0x000fea0003800200 */
.L_x_480:
[----:B------:R-:W-:-:S13]  /*10c0*/  ISETP.NE.AND P0, PT, R26, 0x1, PT ;  /* 0x000000011a00780c */ /* 0x000fda0003f05270 */
[----:B------:R-:W-:Y:S05]  /*10d0*/  @!P0 BRA `(.L_x_464) ;  /* 0x00000004000c8947 */ /* 0x000fea0003800000 */
        /* <DEDUP_REMOVED lines=30> */
.L_x_484:
[----:B------:R-:W-:-:S07]  /*12c0*/  MOV R12, 0x12e0 ;  /* 0x000012e0000c7802 */ /* 0x000fce0000000f00 */
[----:B------:R-:W-:Y:S05]  /*12d0*/  CALL.REL.NOINC `($__internal_0_$__cuda_sm20_div_s64) ;  /* 0x0000008400447944 */ /* 0x000fea0003c00000 */
.L_x_485:
[----:B------:R-:W-:Y:S05]  /*12e0*/  BSYNC.RECONVERGENT B2 ;  /* 0x0000000000027941 */ /* 0x000fea0003800200 */
.L_x_483:
[----:B------:R-:W-:-:S13]  /*12f0*/  ISETP.NE.AND P0, PT, R26, 0x2, PT ;  /* 0x000000021a00780c */ /* 0x000fda0003f05270 */
[----:B------:R-:W-:Y:S05]  /*1300*/  @!P0 BRA `(.L_x_464) ;  /* 0x0000000000808947 */ /* 0x000fea0003800000 */
[----:B------:R-:W-:Y:S01]  /*1310*/  IADD3 R3, PT, PT, R24, -R3, RZ ;  /* 0x8000000318037210 */ /* 0x000fe20007ffe0ff */
[----:B------:R-:W-:-:S03]  /*1320*/  VIADD R25, R25, 0x3 ;  /* 0x0000000319197836 */ /* 0x000fc60000000000 */
[----:B------:R-:W-:Y:S01]  /*1330*/  SHF.R.S32.HI R13, RZ, 0x1f, R3 ;  /* 0x0000001fff0d7819 */ /* 0x000fe20000011403 */
[-C--:B------:R-:W-:Y:S02]  /*1340*/  IMAD R4, R15, R3.reuse, RZ ;  /* 0x000000030f047224 */ /* 0x080fe400078e02ff */
[----:B------:R-:W-:-:S04]  /*1350*/  IMAD.WIDE.U32 R18, R14, R3, RZ ;  /* 0x000000030e127225 */ /* 0x000fc800078e00ff */
[----:B------:R-:W-:-:S04]  /*1360*/  IMAD R13, R14, R13, R4 ;  /* 0x0000000d0e0d7224 */ /* 0x000fc800078e0204 */
        /* <DEDUP_REMOVED lines=23> */
.L_x_486:
[----:B------:R-:W-:Y:S01]  /*14e0*/  IMAD.MOV.U32 R3, RZ, RZ, R25 ;  /* 0x000000ffff037224 */ /* 0x000fe200078e0019 */
[----:B------:R-:W-:-:S07]  /*14f0*/  MOV R12, 0x1510 ;  /* 0x00001510000c7802 */ /* 0x000fce0000000f00 */
[----:B------:R-:W-:Y:S05]  /*1500*/  CALL.REL.NOINC `($__internal_0_$__cuda_sm20_div_s64) ;  /* 0x0000008000b87944 */ /* 0x000fea0003c00000 */
.L_x_464:
[----:B------:R-:W-:Y:S05]  /*1510*/  BSYNC.RECONVERGENT B1 ;  /* 0x0000000000017941 */ /* 0x000fea0003800200 */
.L_x_463:
[----:B------:R-:W-:-:S04]  /*1520*/  ISETP.GE.U32.AND P0, PT, R6, R14, PT ;  /* 0x0000000e0600720c */ /* 0x000fc80003f06070 */
[----:B------:R-:W-:-:S13]  /*1530*/  ISETP.GE.AND.EX P0, PT, R5, R15, PT, P0 ;  /* 0x0000000f0500720c */ /* 0x000fda0003f06300 */
[----:B------:R-:W-:Y:S05]  /*1540*/  @!P0 BRA `(.L_x_487) ;  /* 0x0000000000208947 */ /* 0x000fea0003800000 */
[----:B------:R-:W0:Y:S01]  /*1550*/  LDCU UR5, c[0x0][0x3a0] ;  /* 0x00007400ff0577ac */ /* 0x000e220008000800 */
[----:B------:R-:W-:Y:S01]  /*1560*/  VIADD R0, R0, 0x1 ;  /* 0x0000000100007836 */ /* 0x000fe20000000000 */
[----:B------:R-:W-:Y:S01]  /*1570*/  IADD3 R6, P1, PT, -R14, R6, RZ ;  /* 0x000000060e067210 */ /* 0x000fe20007f3e1ff */
[----:B------:R-:W-:-:S04]  /*1580*/  VIADD R2, R2, 0xffffffff ;  /* 0xffffffff02027836 */ /* 0x000fc80000000000 */
[----:B------:R-:W-:Y:S01]  /*1590*/  IMAD.X R5, R5, 0x1, ~R15, P1 ;  /* 0x0000000105057824 */ /* 0x000fe200008e0e0f */
[----:B0-----:R-:W-:-:S13]  /*15a0*/  ISETP.NE.AND P0, PT, R0, UR5, PT ;  /* 0x0000000500007c0c */ /* 0x001fda000bf05270 */
[----:B------:R-:W-:Y:S05]  /*15b0*/  @P0 BRA `(.L_x_488) ;  /* 0xffffffec00b40947 */ /* 0x000fea000383ffff */
[----:B------:R-:W-:Y:S05]  /*15c0*/  BRA `(.L_x_489) ;  /* 0x0000000000047947 */ /* 0x000fea0003800000 */
.L_x_487:
[----:B------:R0:W-:Y:S02]  /*15d0*/  STL [R1+0xa0], R0 ;  /* 0x0000a00001007387 */ /* 0x0001e40000100800 */
.L_x_489:
[----:B------:R-:W-:Y:S05]  /*15e0*/  BSYNC.RECONVERGENT B0 ;  /* 0x0000000000007941 */ /* 0x000fea0003800200 */
.L_x_462:
[----:B------:R-:W1:Y:S01]  /*15f0*/  LDC R3, c[0x0][0x3a0] ;  /* 0x0000e800ff037b82 */ /* 0x000e620000000800 */
[----:B------:R-:W-:Y:S01]  /*1600*/  IADD3 R2, PT, PT, R0, 0x1, RZ ;  /* 0x0000000100027810 */ /* 0x000fe20007ffe0ff */
[----:B------:R-:W-:Y:S03]  /*1610*/  BSSY.RECONVERGENT B0, `(.L_x_490) ;  /* 0x0000119000007945 */ /* 0x000fe60003800200 */
[----:B-1----:R-:W-:-:S13]  /*1620*/  ISETP.GE.AND P0, PT, R2, R3, PT ;  /* 0x000000030200720c */ /* 0x002fda0003f06270 */
[----:B------:R-:W-:Y:S05]  /*1630*/  @P0 BRA `(.L_x_491) ;  /* 0x0000001000580947 */ /* 0x000fea0003800000 */
[----:B0-----:R-:W-:-:S07]  /*1640*/  IADD3 R0, PT, PT, -R0, -0x4, R3 ;  /* 0xfffffffc00007810 */ /* 0x001fce0007ffe103 */
.L_x_517:
        /* <DEDUP_REMOVED lines=8> */
[----:B------:R-:W-:Y:S02]  /*16d0*/  IMAD.MOV.U32 R14, RZ, RZ, 0x1 ;  /* 0x00000001ff0e7424 */ /* 0x000fe400078e00ff */
[----:B------:R-:W-:-:S10]  /*16e0*/  IMAD.MOV.U32 R15, RZ, RZ, 0x0 ;  /* 0x00000000ff0f7424 */ /* 0x000fd400078e00ff */
[----:B------:R-:W-:Y:S05]  /*16f0*/  @!P0 BRA `(.L_x_493) ;  /* 0x0000000c00f48947 */ /* 0x000fea0003800000 */
[----:B------:R-:W-:Y:S01]  /*1700*/  VIMNMX R3, PT, PT, R0, 0x2, PT ;  /* 0x0000000200037848 */ /* 0x000fe20003fe0100 */
[----:B------:R-:W-:Y:S01]  /*1710*/  BSSY.RECONVERGENT B2, `(.L_x_494) ;  /* 0x0000093000027945 */ /* 0x000fe20003800200 */
[----:B------:R-:W-:Y:S02]  /*1720*/  HFMA2 R25, -RZ, RZ, 0, 0 ;  /* 0x00000000ff197431 */ /* 0x000fe400000001ff */
[----:B------:R-:W-:Y:S01]  /*1730*/  IMAD.MOV.U32 R14, RZ, RZ, 0x1 ;  /* 0x00000001ff0e7424 */ /* 0x000fe200078e00ff */
[C---:B------:R-:W-:Y:S01]  /*1740*/  LOP3.LUT R26, R3.reuse, 0x3, RZ, 0xc0, !PT ;  /* 0x00000003031a7812 */ /* 0x040fe200078ec0ff */
[----:B------:R-:W-:Y:S02]  /*1750*/  VIADD R4, R3, 0xffffffff ;  /* 0xffffffff03047836 */ /* 0x000fe40000000000 */
[----:B------:R-:W-:-:S03]  /*1760*/  IMAD.MOV.U32 R15, RZ, RZ, 0x0 ;  /* 0x00000000ff0f7424 */ /* 0x000fc600078e00ff */
[----:B------:R-:W-:-:S13]  /*1770*/  ISETP.GE.U32.AND P0, PT, R4, 0x3, PT ;  /* 0x000000030400780c */ /* 0x000fda0003f06070 */
[----:B------:R-:W-:Y:S05]  /*1780*/  @!P0 BRA `(.L_x_495) ;  /* 0x00000008002c8947 */ /* 0x000fea0003800000 */
[----:B------:R-:W-:Y:S01]  /*1790*/  LOP3.LUT R25, R3, 0xfffffffc, RZ, 0xc0, !PT ;  /* 0xfffffffc03197812 */ /* 0x000fe200078ec0ff */
[----:B------:R-:W-:Y:S01]  /*17a0*/  IMAD.MOV.U32 R27, RZ, RZ, RZ ;  /* 0x000000ffff1b7224 */ /* 0x000fe200078e00ff */
[----:B------:R-:W-:Y:S01]  /*17b0*/  MOV R15, 0x0 ;  /* 0x00000000000f7802 */ /* 0x000fe20000000f00 */
[----:B------:R-:W-:-:S07]  /*17c0*/  IMAD.MOV.U32 R14, RZ, RZ, 0x1 ;  /* 0x00000001ff0e7424 */ /* 0x000fce00078e00ff */
.L_x_508:
[----:B------:R-:W-:Y:S01]  /*17d0*/  IMAD.IADD R19, R24, 0x1, -R27 ;  /* 0x0000000118137824 */ /* 0x000fe200078e0a1b */
[----:B------:R-:W-:Y:S03]  /*17e0*/  BSSY.RECONVERGENT B3, `(.L_x_496) ;  /* 0x000001f000037945 */ /* 0x000fe60003800200 */
[-C--:B------:R-:W-:Y:S01]  /*17f0*/  IMAD R4, R15, R19.reuse, RZ ;  /* 0x000000130f047224 */ /* 0x080fe200078e02ff */
[----:B------:R-:W-:Y:S01]  /*1800*/  SHF.R.S32.HI R3, RZ, 0x1f, R19 ;  /* 0x0000001fff037819 */ /* 0x000fe20000011413 */
[----:B------:R-:W-:-:S04]  /*1810*/  IMAD.WIDE.U32 R18, R14, R19, RZ ;  /* 0x000000130e127225 */ /* 0x000fc800078e00ff */
[----:B------:R-:W-:-:S04]  /*1820*/  IMAD R3, R3, R14, R4 ;  /* 0x0000000e03037224 */ /* 0x000fc800078e0204 */
[----:B------:R-:W-:Y:S02]  /*1830*/  IMAD.IADD R4, R19, 0x1, R3 ;  /* 0x0000000113047824 */ /* 0x000fe400078e0203 */
[----:B------:R-:W-:-:S03]  /*1840*/  VIADD R3, R27, 0x1 ;  /* 0x000000011b037836 */ /* 0x000fc60000000000 */
        /* <DEDUP_REMOVED lines=22> */
.L_x_497:
[----:B------:R-:W-:-:S07]  /*19b0*/  MOV R12, 0x19d0 ;  /* 0x000019d0000c7802 */ /* 0x000fce0000000f00 */
[----:B------:R-:W-:Y:S05]  /*19c0*/  CALL.REL.NOINC `($__internal_0_$__cuda_sm20_div_s64) ;  /* 0x0000007c00887944 */ /* 0x000fea0003c00000 */
.L_x_498:
[----:B------:R-:W-:Y:S05]  /*19d0*/  BSYNC.RECONVERGENT B3 ;  /* 0x0000000000037941 */ /* 0x000fea0003800200 */
.L_x_496:
[----:B------:R-:W-:Y:S01]  /*19e0*/  IMAD.IADD R3, R24, 0x1, -R3 ;  /* 0x0000000118037824 */ /* 0x000fe200078e0a03 */
[----:B------:R-:W-:Y:S03]  /*19f0*/  BSSY.RECONVERGENT B3, `(.L_x_499) ;  /* 0x000001f000037945 */ /* 0x000fe60003800200 */
[-C--:B------:R-:W-:Y:S01]  /*1a00*/  IMAD R4, R15, R3.reuse, RZ ;  /* 0x000000030f047224 */ /* 0x080fe200078e02ff */
[----:B------:R-:W-:Y:S01]  /*1a10*/  SHF.R.S32.HI R13, RZ, 0x1f, R3 ;  /* 0x0000001fff0d7819 */ /* 0x000fe20000011403 */
        /* <DEDUP_REMOVED lines=10> */
[----:B0-----:R-:W-:-:S06]  /*1ac0*/  IADD3 R12, PT, PT, R4, 0xffffffe, RZ ;  /* 0x0ffffffe040c7810 */ /* 0x001fcc0007ffe0ff */
        /* <DEDUP_REMOVED lines=9> */
[----:B------:R-:W-:Y:S01]  /*1b60*/  @P0 IMAD.IADD R18, R18, 0x1, -R3 ;  /* 0x0000000112120824 */ /* 0x000fe200078e0a03 */
[----:B------:R-:W-:-:S04]  /*1b70*/  @P0 IADD3 R14, PT, PT, R14, 0x1, RZ ;  /* 0x000000010e0e0810 */ /* 0x000fc80007ffe0ff */
[----:B------:R-:W-:-:S13]  /*1b80*/  ISETP.GE.U32.AND P1, PT, R18, R3, PT ;  /* 0x000000031200720c */ /* 0x000fda0003f26070 */
[----:B------:R-:W-:Y:S01]  /*1b90*/  @P1 VIADD R14, R14, 0x1 ;  /* 0x000000010e0e1836 */ /* 0x000fe20000000000 */
[----:B------:R-:W-:Y:S01]  /*1ba0*/  @!P2 LOP3.LUT R14, RZ, R3, RZ, 0x33, !PT ;  /* 0x00000003ff0ea212 */ /* 0x000fe200078e33ff */
[----:B------:R-:W-:Y:S06]  /*1bb0*/  BRA `(.L_x_501) ;  /* 0x0000000000087947 */ /* 0x000fec0003800000 */
.L_x_500:
[----:B------:R-:W-:-:S07]  /*1bc0*/  MOV R12, 0x1be0 ;  /* 0x00001be0000c7802 */ /* 0x000fce0000000f00 */
[----:B------:R-:W-:Y:S05]  /*1bd0*/  CALL.REL.NOINC `($__internal_0_$__cuda_sm20_div_s64) ;  /* 0x0000007c00047944 */ /* 0x000fea0003c00000 */
.L_x_501:
[----:B------:R-:W-:Y:S05]  /*1be0*/  BSYNC.RECONVERGENT B3 ;  /* 0x0000000000037941 */ /* 0x000fea0003800200 */
.L_x_499:
[----:B------:R-:W-:Y:S01]  /*1bf0*/  IMAD.IADD R3, R24, 0x1, -R3 ;  /* 0x0000000118037824 */ /* 0x000fe200078e0a03 */
[----:B------:R-:W-:Y:S03]  /*1c00*/  BSSY.RECONVERGENT B3, `(.L_x_502) ;  /* 0x000001f000037945 */ /* 0x000fe60003800200 */
[-C--:B------:R-:W-:Y:S01]  /*1c10*/  IMAD R4, R15, R3.reuse, RZ ;  /* 0x000000030f047224 */ /* 0x080fe200078e02ff */
[----:B------:R-:W-:Y:S01]  /*1c20*/  SHF.R.S32.HI R13, RZ, 0x1f, R3 ;  /* 0x0000001fff0d7819 */ /* 0x000fe20000011403 */
[----:B------:R-:W-:Y:S01]  /*1c30*/  IMAD.WIDE.U32 R18, R14, R3, RZ ;  /* 0x000000030e127225 */ /* 0x000fe200078e00ff */
[----:B------:R-:W-:-:S03]  /*1c40*/  IADD3 R3, PT, PT, R27, 0x3, RZ ;  /* 0x000000031b037810 */ /* 0x000fc60007ffe0ff */
        /* <DEDUP_REMOVED lines=24> */
.L_x_503:
[----:B------:R-:W-:-:S07]  /*1dd0*/  MOV R12, 0x1df0 ;  /* 0x00001df0000c7802 */ /* 0x000fce0000000f00 */
[----:B------:R-:W-:Y:S05]  /*1de0*/  CALL.REL.NOINC `($__internal_0_$__cuda_sm20_div_s64) ;  /* 0x0000007800807944 */ /* 0x000fea0003c00000 */
.L_x_504:
[----:B------:R-:W-:Y:S05]  /*1df0*/  BSYNC.RECONVERGENT B3 ;  /* 0x0000000000037941 */ /* 0x000fea0003800200 */
.L_x_502:
[----:B------:R-:W-:Y:S01]  /*1e00*/  IMAD.IADD R3, R24, 0x1, -R3 ;  /* 0x0000000118037824 */ /* 0x000fe200078e0a03 */
[----:B------:R-:W-:Y:S01]  /*1e10*/  BSSY.RECONVERGENT B3, `(.L_x_505) ;  /* 0x0000020000037945 */ /* 0x000fe20003800200 */
[----:B------:R-:W-:Y:S02]  /*1e20*/  VIADD R27, R27, 0x4 ;  /* 0x000000041b1b7836 */ /* 0x000fe40000000000 */
[-C--:B------:R-:W-:Y:S01]  /*1e30*/  IMAD R4, R15, R3.reuse, RZ ;  /* 0x000000030f047224 */ /* 0x080fe200078e02ff */
[----:B------:R-:W-:Y:S01]  /*1e40*/  SHF.R.S32.HI R13, RZ, 0x1f, R3 ;  /* 0x0000001fff0d7819 */ /* 0x000fe20000011403 */
[----:B------:R-:W-:-:S04]  /*1e50*/  IMAD.WIDE.U32 R18, R14, R3, RZ ;  /* 0x000000030e127225 */ /* 0x000fc800078e00ff */
[----:B------:R-:W-:-:S05]  /*1e60*/  IMAD R13, R13, R14, R4 ;  /* 0x0000000e0d0d7224 */ /* 0x000fca00078e0204 */
        /* <DEDUP_REMOVED lines=23> */
.L_x_506:
[----:B------:R-:W-:Y:S02]  /*1fe0*/  MOV R3, R27 ;  /* 0x0000001b00037202 */ /* 0x000fe40000000f00 */
[----:B------:R-:W-:-:S07]  /*1ff0*/  MOV R12, 0x2010 ;  /* 0x00002010000c7802 */ /* 0x000fce0000000f00 */
[----:B------:R-:W-:Y:S05]  /*2000*/  CALL.REL.NOINC `($__internal_0_$__cuda_sm20_div_s64) ;  /* 0x0000007400f87944 */ /* 0x000fea0003c00000 */
.L_x_507:
[----:B------:R-:W-:Y:S05]  /*2010*/  BSYNC.RECONVERGENT B3 ;  /* 0x0000000000037941 */ /* 0x000fea0003800200 */
.L_x_505:
[----:B------:R-:W-:-:S13]  /*2020*/  ISETP.NE.AND P0, PT, R27, R25, PT ;  /* 0x000000191b00720c */ /* 0x000fda0003f05270 */
[----:B------:R-:W-:Y:S05]  /*2030*/  @P0 BRA `(.L_x_508) ;  /* 0xfffffff400e40947 */ /* 0x000fea000383ffff */
.L_x_495:
[----:B------:R-:W-:Y:S05]  /*2040*/  BSYNC.RECONVERGENT B2 ;  /* 0x0000000000027941 */ /* 0x000fea0003800200 */
.L_x_494:
        /* <DEDUP_REMOVED lines=32> */
.L_x_510:
[----:B------:R-:W-:-:S07]  /*2250*/  MOV R12, 0x2270 ;  /* 0x00002270000c7802 */ /* 0x000fce0000000f00 */
[----:B------:R-:W-:Y:S05]  /*2260*/  CALL.REL.NOINC `($__internal_0_$__cuda_sm20_div_s64) ;  /* 0x0000007400607944 */ /* 0x000fea0003c00000 */
.L_x_511:
[----:B------:R-:W-:Y:S05]  /*2270*/  BSYNC.RECONVERGENT B2 ;  /* 0x0000000000027941 */ /* 0x000fea0003800200 */
.L_x_509:
        /* <DEDUP_REMOVED lines=32> */
.L_x_513:
[----:B------:R-:W-:-:S07]  /*2480*/  MOV R12, 0x24a0 ;  /* 0x000024a0000c7802 */ /* 0x000fce0000000f00 */
[----:B------:R-:W-:Y:S05]  /*2490*/  CALL.REL.NOINC `($__internal_0_$__cuda_sm20_div_s64) ;  /* 0x0000007000d47944 */ /* 0x000fea0003c00000 */
.L_x_514:
[----:B------:R-:W-:Y:S05]  /*24a0*/  BSYNC.RECONVERGENT B2 ;  /* 0x0000000000027941 */ /* 0x000fea0003800200 */
.L_x_512:
[----:B------:R-:W-:-:S13]  /*24b0*/  ISETP.NE.AND P0, PT, R26, 0x2, PT ;  /* 0x000000021a00780c */ /* 0x000fda0003f05270 */
[----:B------:R-:W-:Y:S05]  /*24c0*/  @!P0 BRA `(.L_x_493) ;  /* 0x0000000000808947 */ /* 0x000fea0003800000 */
[----:B------:R-:W-:Y:S01]  /*24d0*/  IMAD.IADD R3, R24, 0x1, -R3 ;  /* 0x0000000118037824 */ /* 0x000fe200078e0a03 */
[----:B------:R-:W-:-:S03]  /*24e0*/  IADD3 R25, PT, PT, R25, 0x3, RZ ;  /* 0x0000000319197810 */ /* 0x000fc60007ffe0ff */
        /* <DEDUP_REMOVED lines=27> */
.L_x_515:
[----:B------:R-:W-:Y:S01]  /*26a0*/  IMAD.MOV.U32 R3, RZ, RZ, R25 ;  /* 0x000000ffff037224 */ /* 0x000fe200078e0019 */
[----:B------:R-:W-:-:S07]  /*26b0*/  MOV R12, 0x26d0 ;  /* 0x000026d0000c7802 */ /* 0x000fce0000000f00 */
[----:B------:R-:W-:Y:S05]  /*26c0*/  CALL.REL.NOINC `($__internal_0_$__cuda_sm20_div_s64) ;  /* 0x0000007000487944 */ /* 0x000fea0003c00000 */
.L_x_493:
[----:B------:R-:W-:Y:S05]  /*26d0*/  BSYNC.RECONVERGENT B1 ;  /* 0x0000000000017941 */ /* 0x000fea0003800200 */
.L_x_492:
[----:B------:R-:W-:-:S04]  /*26e0*/  ISETP.GE.U32.AND P0, PT, R6, R14, PT ;  /* 0x0000000e0600720c */ /* 0x000fc80003f06070 */
[----:B------:R-:W-:-:S13]  /*26f0*/  ISETP.GE.AND.EX P0, PT, R5, R15, PT, P0 ;  /* 0x0000000f0500720c */ /* 0x000fda0003f06300 */
[----:B------:R-:W-:Y:S05]  /*2700*/  @!P0 BRA `(.L_x_516) ;  /* 0x0000000000208947 */ /* 0x000fea0003800000 */
[----:B------:R-:W0:Y:S01]  /*2710*/  LDCU UR5, c[0x0][0x3a0] ;  /* 0x00007400ff0577ac */ /* 0x000e220008000800 */
[----:B------:R-:W-:Y:S02]  /*2720*/  IADD3 R2, PT, PT, R2, 0x1, RZ ;  /* 0x0000000102027810 */ /* 0x000fe40007ffe0ff */
[----:B------:R-:W-:-:S05]  /*2730*/  IADD3 R6, P1, PT, -R14, R6, RZ ;  /* 0x000000060e067210 */ /* 0x000fca0007f3e1ff */
[----:B------:R-:W-:Y:S01]  /*2740*/  IMAD.X R5, R5, 0x1, ~R15, P1 ;  /* 0x0000000105057824 */ /* 0x000fe200008e0e0f */
[----:B0-----:R-:W-:-:S13]  /*2750*/  ISETP.NE.AND P0, PT, R2, UR5, PT ;  /* 0x0000000502007c0c */ /* 0x001fda000bf05270 */
[----:B------:R-:W-:Y:S05]  /*2760*/  @!P0 BRA `(.L_x_491) ;  /* 0x00000000000c8947 */ /* 0x000fea0003800000 */
[----:B------:R-:W-:Y:S01]  /*2770*/  VIADD R0, R0, 0xffffffff ;  /* 0xffffffff00007836 */ /* 0x000fe20000000000 */
[----:B------:R-:W-:Y:S06]  /*2780*/  BRA `(.L_x_517) ;  /* 0xffffffec00b07947 */ /* 0x000fec000383ffff */
.L_x_516:
[----:B------:R1:W-:Y:S02]  /*2790*/  STL [R1+0xa4], R2 ;  /* 0x0000a40201007387 */ /* 0x0003e40000100800 */
.L_x_491:
[----:B------:R-:W-:Y:S05]  /*27a0*/  BSYNC.RECONVERGENT B0 ;  /* 0x0000000000007941 */ /* 0x000fea0003800200 */
.L_x_490:
[----:B------:R-:W2:Y:S01]  /*27b0*/  LDC R27, c[0x0][0x3a0] ;  /* 0x0000e800ff1b7b82 */ /* 0x000ea20000000800 */
[----:B0-----:R-:W-:Y:S01]  /*27c0*/  VIADD R0, R2, 0x1 ;  /* 0x0000000102007836 */ /* 0x001fe20000000000 */
[----:B------:R-:W-:Y:S04]  /*27d0*/  BSSY.RECONVERGENT B0, `(.L_x_518) ;  /* 0x000011a000007945 */ /* 0x000fe80003800200 */
[----:B--2---:R-:W-:-:S13]  /*27e0*/  ISETP.GE.AND P0, PT, R0, R27, PT ;  /* 0x0000001b0000720c */ /* 0x004fda0003f06270 */
[----:B------:R-:W-:Y:S05]  /*27f0*/  @P0 BRA `(.L_x_519) ;  /* 0x00000010005c0947 */ /* 0x000fea0003800000 */
[----:B------:R-:W-:-:S07]  /*2800*/  IADD3 R27, PT, PT, -R2, -0x3, R27 ;  /* 0xfffffffd021b7810 */ /* 0x000fce0007ffe11b */
.L_x_545:
        /* <DEDUP_REMOVED lines=8> */
[----:B------:R-:W-:Y:S02]  /*2890*/  HFMA2 R14, -RZ, RZ, 0, 5.9604644775390625e-08 ;  /* 0x00000001ff0e7431 */ /* 0x000fe400000001ff */
[----:B------:R-:W-:-:S10]  /*28a0*/  IMAD.MOV.U32 R15, RZ, RZ, 0x0 ;  /* 0x00000000ff0f7424 */ /* 0x000fd400078e00ff */
[----:B------:R-:W-:Y:S05]  /*28b0*/  @!P0 BRA `(.L_x_521) ;  /* 0x0000000c00f48947 */ /* 0x000fea0003800000 */
[----:B-1----:R-:W-:Y:S01]  /*28c0*/  VIMNMX R2, PT, PT, R27, 0x1, PT ;  /* 0x000000011b027848 */ /* 0x002fe20003fe0100 */
[----:B------:R-:W-:Y:S01]  /*28d0*/  BSSY.RECONVERGENT B2, `(.L_x_522) ;  /* 0x0000093000027945 */ /* 0x000fe20003800200 */
[----:B------:R-:W-:Y:S01]  /*28e0*/  IMAD.MOV.U32 R25, RZ, RZ, RZ ;  /* 0x000000ffff197224 */ /* 0x000fe200078e00ff */
[----:B------:R-:W-:Y:S01]  /*28f0*/  MOV R15, 0x0 ;  /* 0x00000000000f7802 */ /* 0x000fe20000000f00 */
[----:B------:R-:W-:Y:S01]  /*2900*/  IMAD.MOV.U32 R14, RZ, RZ, 0x1 ;  /* 0x00000001ff0e7424 */ /* 0x000fe200078e00ff */
[C---:B------:R-:W-:Y:S01]  /*2910*/  LOP3.LUT R24, R2.reuse, 0x3, RZ, 0xc0, !PT ;  /* 0x0000000302187812 */ /* 0x040fe200078ec0ff */
[----:B------:R-:W-:-:S05]  /*2920*/  VIADD R3, R2, 0xffffffff ;  /* 0xffffffff02037836 */ /* 0x000fca0000000000 */
[----:B------:R-:W-:-:S13]  /*2930*/  ISETP.GE.U32.AND P0, PT, R3, 0x3, PT ;  /* 0x000000030300780c */ /* 0x000fda0003f06070 */
[----:B------:R-:W-:Y:S05]  /*2940*/  @!P0 BRA `(.L_x_523) ;  /* 0x00000008002c8947 */ /* 0x000fea0003800000 */
[----:B------:R-:W-:Y:S01]  /*2950*/  LOP3.LUT R25, R2, 0xfffffffc, RZ, 0xc0, !PT ;  /* 0xfffffffc02197812 */ /* 0x000fe200078ec0ff */
[----:B------:R-:W-:Y:S02]  /*2960*/  IMAD.MOV.U32 R2, RZ, RZ, RZ ;  /* 0x000000ffff027224 */ /* 0x000fe400078e00ff */
[----:B------:R-:W-:Y:S02]  /*2970*/  IMAD.MOV.U32 R14, RZ, RZ, 0x1 ;  /* 0x00000001ff0e7424 */ /* 0x000fe400078e00ff */
[----:B------:R-:W-:-:S07]  /*2980*/  IMAD.MOV.U32 R15, RZ, RZ, 0x0 ;  /* 0x00000000ff0f7424 */ /* 0x000fce00078e00ff */
.L_x_536:
[----:B------:R-:W-:Y:S01]  /*2990*/  IMAD.IADD R19, R26, 0x1, -R2 ;  /* 0x000000011a137824 */ /* 0x000fe200078e0a02 */
[----:B------:R-:W-:Y:S03]  /*29a0*/  BSSY.RECONVERGENT B3, `(.L_x_524) ;  /* 0x000001f000037945 */ /* 0x000fe60003800200 */
[-C--:B------:R-:W-:Y:S01]  /*29b0*/  IMAD R4, R15, R19.reuse, RZ ;  /* 0x000000130f047224 */ /* 0x080fe200078e02ff */
[----:B------:R-:W-:Y:S01]  /*29c0*/  SHF.R.S32.HI R3, RZ, 0x1f, R19 ;  /* 0x0000001fff037819 */ /* 0x000fe20000011413 */
[----:B------:R-:W-:-:S04]  /*29d0*/  IMAD.WIDE.U32 R18, R14, R19, RZ ;  /* 0x000000130e127225 */ /* 0x000fc800078e00ff */
[----:B------:R-:W-:-:S05]  /*29e0*/  IMAD R3, R3, R14, R4 ;  /* 0x0000000e03037224 */ /* 0x000fca00078e0204 */
[----:B------:R-:W-:Y:S01]  /*29f0*/  IADD3 R4, PT, PT, R19, R3, RZ ;  /* 0x0000000313047210 */ /* 0x000fe20007ffe0ff */
[----:B------:R-:W-:-:S03]  /*2a00*/  VIADD R3, R2, 0x1 ;  /* 0x0000000102037836 */ /* 0x000fc60000000000 */
        /* <DEDUP_REMOVED lines=22> */
.L_x_525:
[----:B------:R-:W-:-:S07]  /*2b70*/  MOV R12, 0x2b90 ;  /* 0x00002b90000c7802 */ /* 0x000fce0000000f00 */
[----:B------:R-:W-:Y:S05]  /*2b80*/  CALL.REL.NOINC `($__internal_0_$__cuda_sm20_div_s64) ;  /* 0x0000006c00187944 */ /* 0x000fea0003c00000 */
.L_x_526:
[----:B------:R-:W-:Y:S05]  /*2b90*/  BSYNC.RECONVERGENT B3 ;  /* 0x0000000000037941 */ /* 0x000fea0003800200 */
.L_x_524:
        /* <DEDUP_REMOVED lines=16> */
[----:B0-----:R-:W-:Y:S01]  /*2ca0*/  MOV R12, RZ ;  /* 0x000000ff000c7202 */ /* 0x001fe20000000f00 */
[----:B-1----:R-:W-:-:S04]  /*2cb0*/  IMAD R15, R15, R13, RZ ;  /* 0x0000000d0f0f7224 */ /* 0x002fc800078e02ff */
[----:B------:R-:W-:-:S04]  /*2cc0*/  IMAD.HI.U32 R13, R13, R15, R12 ;  /* 0x0000000f0d0d7227 */ /* 0x000fc800078e000c */
[----:B------:R-:W-:Y:S02]  /*2cd0*/  HFMA2 R15, -RZ, RZ, 0, 0 ;  /* 0x00000000ff0f7431 */ /* 0x000fe400000001ff */
        /* <DEDUP_REMOVED lines=10> */
.L_x_528:
[----:B------:R-:W-:-:S07]  /*2d80*/  MOV R12, 0x2da0 ;  /* 0x00002da0000c7802 */ /* 0x000fce0000000f00 */
[----:B------:R-:W-:Y:S05]  /*2d90*/  CALL.REL.NOINC `($__internal_0_$__cuda_sm20_div_s64) ;  /* 0x0000006800947944 */ /* 0x000fea0003c00000 */
.L_x_529:
[----:B------:R-:W-:Y:S05]  /*2da0*/  BSYNC.RECONVERGENT B3 ;  /* 0x0000000000037941 */ /* 0x000fea0003800200 */
.L_x_527:
        /* <DEDUP_REMOVED lines=30> */
.L_x_531:
[----:B------:R-:W-:-:S07]  /*2f90*/  MOV R12, 0x2fb0 ;  /* 0x00002fb0000c7802 */ /* 0x000fce0000000f00 */
[----:B------:R-:W-:Y:S05]  /*2fa0*/  CALL.REL.NOINC `($__internal_0_$__cuda_sm20_div_s64) ;  /* 0x0000006800107944 */ /* 0x000fea0003c00000 */
.L_x_532:
[----:B------:R-:W-:Y:S05]  /*2fb0*/  BSYNC.RECONVERGENT B3 ;  /* 0x0000000000037941 */ /* 0x000fea0003800200 */
.L_x_530:
        /* <DEDUP_REMOVED lines=30> */
.L_x_534:
[----:B------:R-:W-:Y:S01]  /*31a0*/  IMAD.MOV.U32 R3, RZ, RZ, R2 ;  /* 0x000000ffff037224 */ /* 0x000fe200078e0002 */
[----:B------:R-:W-:-:S07]  /*31b0*/  MOV R12, 0x31d0 ;  /* 0x000031d0000c7802 */ /* 0x000fce0000000f00 */
[----:B------:R-:W-:Y:S05]  /*31c0*/  CALL.REL.NOINC `($__internal_0_$__cuda_sm20_div_s64) ;  /* 0x0000006400887944 */ /* 0x000fea0003c00000 */
.L_x_535:
[----:B------:R-:W-:Y:S05]  /*31d0*/  BSYNC.RECONVERGENT B3 ;  /* 0x0000000000037941 */ /* 0x000fea0003800200 */
.L_x_533:
[----:B------:R-:W-:-:S13]  /*31e0*/  ISETP.NE.AND P0, PT, R2, R25, PT ;  /* 0x000000190200720c */ /* 0x000fda0003f05270 */
[----:B------:R-:W-:Y:S05]  /*31f0*/  @P0 BRA `(.L_x_536) ;  /* 0xfffffff400e40947 */ /* 0x000fea000383ffff */
.L_x_523:
[----:B------:R-:W-:Y:S05]  /*3200*/  BSYNC.RECONVERGENT B2 ;  /* 0x0000000000027941 */ /* 0x000fea0003800200 */
.L_x_522:
[----:B------:R-:W-:-:S13]  /*3210*/  ISETP.NE.AND P0, PT, R24, RZ, PT ;  /* 0x000000ff1800720c */ /* 0x000fda0003f05270 */
[----:B------:R-:W-:Y:S05]  /*3220*/  @!P0 BRA `(.L_x_521) ;  /* 0x0000000400988947 */ /* 0x000fea0003800000 */
        /* <DEDUP_REMOVED lines=30> */
.L_x_538:
[----:B------:R-:W-:-:S07]  /*3410*/  MOV R12, 0x3430 ;  /* 0x00003430000c7802 */ /* 0x000fce0000000f00 */
[----:B------:R-:W-:Y:S05]  /*3420*/  CALL.REL.NOINC `($__internal_0_$__cuda_sm20_div_s64) ;  /* 0x0000006000f07944 */ /* 0x000fea0003c00000 */
.L_x_539:
[----:B------:R-:W-:Y:S05]  /*3430*/  BSYNC.RECONVERGENT B2 ;  /* 0x0000000000027941 */ /* 0x000fea0003800200 */
.L_x_537:
[----:B------:R-:W-:-:S13]  /*3440*/  ISETP.NE.AND P0, PT, R24, 0x1, PT ;  /* 0x000000011800780c */ /* 0x000fda0003f05270 */
[----:B------:R-:W-:Y:S05]  /*3450*/  @!P0 BRA `(.L_x_521) ;  /* 0x00000004000c8947 */ /* 0x000fea0003800000 */
        /* <DEDUP_REMOVED lines=30> */
.L_x_541:
[----:B------:R-:W-:-:S07]  /*3640*/  MOV R12, 0x3660 ;  /* 0x00003660000c7802 */ /* 0x000fce0000000f00 */
[----:B------:R-:W-:Y:S05]  /*3650*/  CALL.REL.NOINC `($__internal_0_$__cuda_sm20_div_s64) ;  /* 0x0000006000647944 */ /* 0x000fea0003c00000 */
.L_x_542:
[----:B------:R-:W-:Y:S05]  /*3660*/  BSYNC.RECONVERGENT B2 ;  /* 0x0000000000027941 */ /* 0x000fea0003800200 */
.L_x_540:
[----:B------:R-:W-:-:S13]  /*3670*/  ISETP.NE.AND P0, PT, R24, 0x2, PT ;  /* 0x000000021800780c */ /* 0x000fda0003f05270 */
[----:B------:R-:W-:Y:S05]  /*3680*/  @!P0 BRA `(.L_x_521) ;  /* 0x0000000000808947 */ /* 0x000fea0003800000 */
[----:B------:R-:W-:Y:S02]  /*3690*/  IMAD.IADD R3, R26, 0x1, -R3 ;  /* 0x000000011a037824 */ /* 0x000fe400078e0a03 */
        /* <DEDUP_REMOVED lines=9> */
[----:B------:R-:W-:Y:S01]  /*3730*/  IADD3 R13, PT, PT, RZ, -R25, RZ ;  /* 0x80000019ff0d7210 */ /* 0x000fe20007ffe0ff */
[----:B------:R-:W-:Y:S01]  /*3740*/  IMAD.MOV.U32 R15, RZ, RZ, RZ ;  /* 0x000000ffff0f7224 */ /* 0x000fe200078e00ff */
[----:B------:R-:W-:-:S05]  /*3750*/  ISETP.NE.U32.AND P2, PT, R25, RZ, PT ;  /* 0x000000ff1900720c */ /* 0x000fca0003f45070 */
[----:B0-----:R-:W0:Y:S02]  /*3760*/  MUFU.RCP R4, R4 ;  /* 0x0000000400047308 */ /* 0x001e240000001000 */
[----:B0-----:R-:W-:-:S06]  /*3770*/  VIADD R2, R4, 0xffffffe ;  /* 0x0ffffffe04027836 */ /* 0x001fcc0000000000 */
[----:B------:R0:W1:Y:S02]  /*3780*/  F2I.FTZ.U32.TRUNC.NTZ R3, R2 ;  /* 0x0000000200037305 */ /* 0x000064000021f000 */
[----:B0-----:R-:W-:Y:S02]  /*3790*/  IMAD.MOV.U32 R2, RZ, RZ, RZ ;  /* 0x000000ffff027224 */ /* 0x001fe400078e00ff */
[----:B-1----:R-:W-:-:S04]  /*37a0*/  IMAD R13, R13, R3, RZ ;  /* 0x000000030d0d7224 */ /* 0x002fc800078e02ff */
[----:B------:R-:W-:-:S06]  /*37b0*/  IMAD.HI.U32 R3, R3, R13, R2 ;  /* 0x0000000d03037227 */ /* 0x000fcc00078e0002 */
        /* <DEDUP_REMOVED lines=10> */
.L_x_543:
[----:B------:R-:W-:Y:S01]  /*3860*/  IMAD.MOV.U32 R3, RZ, RZ, R25 ;  /* 0x000000ffff037224 */ /* 0x000fe200078e0019 */
[----:B------:R-:W-:-:S07]  /*3870*/  MOV R12, 0x3890 ;  /* 0x00003890000c7802 */ /* 0x000fce0000000f00 */
[----:B------:R-:W-:Y:S05]  /*3880*/  CALL.REL.NOINC `($__internal_0_$__cuda_sm20_div_s64) ;  /* 0x0000005c00d87944 */ /* 0x000fea0003c00000 */
.L_x_521:
[----:B------:R-:W-:Y:S05]  /*3890*/  BSYNC.RECONVERGENT B1 ;  /* 0x0000000000017941 */ /* 0x000fea0003800200 */
.L_x_520:
[----:B------:R-:W-:-:S04]  /*38a0*/  ISETP.GE.U32.AND P0, PT, R6, R14, PT ;  /* 0x0000000e0600720c */ /* 0x000fc80003f06070 */
[----:B------:R-:W-:-:S13]  /*38b0*/  ISETP.GE.AND.EX P0, PT, R5, R15, PT, P0 ;  /* 0x0000000f0500720c */ /* 0x000fda0003f06300 */
[----:B------:R-:W-:Y:S05]  /*38c0*/  @!P0 BRA `(.L_x_544) ;  /* 0x0000000000208947 */ /* 0x000fea0003800000 */
[----:B------:R-:W0:Y:S01]  /*38d0*/  LDCU UR5, c[0x0][0x3a0] ;  /* 0x00007400ff0577ac */ /* 0x000e220008000800 */
[----:B------:R-:W-:Y:S01]  /*38e0*/  VIADD R0, R0, 0x1 ;  /* 0x0000000100007836 */ /* 0x000fe20000000000 */
[----:B------:R-:W-:-:S05]  /*38f0*/  IADD3 R6, P1, PT, -R14, R6, RZ ;  /* 0x000000060e067210 */ /* 0x000fca0007f3e1ff */
[----:B------:R-:W-:Y:S01]  /*3900*/  IMAD.X R5, R5, 0x1, ~R15, P1 ;  /* 0x0000000105057824 */ /* 0x000fe200008e0e0f */
[----:B0-----:R-:W-:-:S13]  /*3910*/  ISETP.NE.AND P0, PT, R0, UR5, PT ;  /* 0x0000000500007c0c */ /* 0x001fda000bf05270 */
[----:B------:R-:W-:Y:S05]  /*3920*/  @!P0 BRA `(.L_x_519) ;  /* 0x0000000000108947 */ /* 0x000fea0003800000 */
[----:B------:R-:W-:Y:S01]  /*3930*/  IADD3 R27, PT, PT, R27, -0x1, RZ ;  /* 0xffffffff1b1b7810 */ /* 0x000fe20007ffe0ff */
[----:B------:R-:W-:Y:S06]  /*3940*/  BRA `(.L_x_545) ;  /* 0xffffffec00b07947 */ /* 0x000fec000383ffff */
.L_x_544:
[----:B------:R0:W-:Y:S01]  /*3950*/  STL [R1+0xa8], R0 ;  /* 0x0000a80001007387 */ /* 0x0001e20000100800 */
[----:B-1----:R-:W-:-:S07]  /*3960*/  VIADD R2, R0, 0x1 ;  /* 0x0000000100027836 */ /* 0x002fce0000000000 */
.L_x_519:
[----:B------:R-:W-:Y:S05]  /*3970*/  BSYNC.RECONVERGENT B0 ;  /* 0x0000000000007941 */ /* 0x000fea0003800200 */
.L_x_518:
[----:B------:R-:W2:Y:S01]  /*3980*/  LDCU UR4, c[0x0][0x3a0] ;  /* 0x00007400ff0477ac */ /* 0x000ea20008000800 */
[----:B------:R-:W-:Y:S01]  /*3990*/  BSSY.RECONVERGENT B0, `(.L_x_546) ;  /* 0x0000016000007945 */ /* 0x000fe20003800200 */
[----:B--2---:R-:W-:-:S05]  /*39a0*/  IMAD.U32 R13, RZ, RZ, UR4 ;  /* 0x00000004ff0d7e24 */ /* 0x004fca000f8e00ff */
[----:B------:R-:W-:-:S13]  /*39b0*/  ISETP.GE.AND P0, PT, R2, R13, PT ;  /* 0x0000000d0200720c */ /* 0x000fda0003f06270 */
[----:B------:R-:W-:Y:S05]  /*39c0*/  @P0 BRA `(.L_x_547) ;  /* 0x0000000000480947 */ /* 0x000fea0003800000 */
[----:B0-----:R-:W-:-:S05]  /*39d0*/  IMAD.IADD R0, R2, 0x1, -R13 ;  /* 0x0000000102007824 */ /* 0x001fca00078e0a0d */
[----:B------:R-:W-:-:S04]  /*39e0*/  SHF.R.U32.HI R3, RZ, 0x1f, R0 ;  /* 0x0000001fff037819 */ /* 0x000fc80000011600 */
[----:B------:R-:W-:-:S04]  /*39f0*/  ISETP.GE.U32.AND P0, PT, R6, R3, PT ;  /* 0x000000030600720c */ /* 0x000fc80003f06070 */
[----:B------:R-:W-:-:S13]  /*3a00*/  ISETP.GE.AND.EX P0, PT, R5, RZ, PT, P0 ;  /* 0x000000ff0500720c */ /* 0x000fda0003f06300 */
[----:B------:R-:W-:Y:S05]  /*3a10*/  @!P0 BRA `(.L_x_548) ;  /* 0x0000000000308947 */ /* 0x000fea0003800000 */
[----:B------:R-:W0:Y:S01]  /*3a20*/  LDC R13, c[0x0][0x3a0] ;  /* 0x0000e800ff0d7b82 */ /* 0x000e220000000800 */
[----:B------:R-:W-:-:S07]  /*3a30*/  IMAD.MOV.U32 R0, RZ, RZ, RZ ;  /* 0x000000ffff007224 */ /* 0x000fce00078e00ff */
.L_x_549:
[----:B-1----:R-:W-:Y:S02]  /*3a40*/  IADD3 R2, PT, PT, R2, 0x1, RZ ;  /* 0x0000000102027810 */ /* 0x002fe40007ffe0ff */
[----:B------:R-:W-:Y:S02]  /*3a50*/  IADD3 R6, P1, PT, R6, -R3, RZ ;  /* 0x8000000306067210 */ /* 0x000fe40007f3e0ff */
[----:B0-----:R-:W-:-:S03]  /*3a60*/  ISETP.NE.AND P0, PT, R2, R13, PT ;  /* 0x0000000d0200720c */ /* 0x001fc60003f05270 */
[----:B------:R-:W-:-:S10]  /*3a70*/  IMAD.X R5, R5, 0x1, ~R0, P1 ;  /* 0x0000000105057824 */ /* 0x000fd400008e0e00 */
[----:B------:R-:W-:Y:S05]  /*3a80*/  @!P0 BRA `(.L_x_547) ;  /* 0x0000000000188947 */ /* 0x000fea0003800000 */
[----:B------:R-:W-:-:S05]  /*3a90*/  IMAD.IADD R3, R2, 0x1, -R13 ;  /* 0x0000000102037824 */ /* 0x000fca00078e0a0d */
[----:B------:R-:W-:-:S04]  /*3aa0*/  SHF.R.U32.HI R3, RZ, 0x1f, R3 ;  /* 0x0000001fff037819 */ /* 0x000fc80000011603 */
[----:B------:R-:W-:-:S04]  /*3ab0*/  ISETP.GE.U32.AND P0, PT, R6, R3, PT ;  /* 0x000000030600720c */ /* 0x000fc80003f06070 */
[----:B------:R-:W-:-:S13]  /*3ac0*/  ISETP.GE.AND.EX P0, PT, R5, RZ, PT, P0 ;  /* 0x000000ff0500720c */ /* 0x000fda0003f06300 */
[----:B------:R-:W-:Y:S05]  /*3ad0*/  @P0 BRA `(.L_x_549) ;  /* 0xfffffffc00d80947 */ /* 0x000fea000383ffff */
.L_x_548:
[----:B------:R2:W-:Y:S02]  /*3ae0*/  STL [R1+0xac], R2 ;  /* 0x0000ac0201007387 */ /* 0x0005e40000100800 */
.L_x_547:
[----:B------:R-:W-:Y:S05]  /*3af0*/  BSYNC.RECONVERGENT B0 ;  /* 0x0000000000007941 */ /* 0x000fea0003800200 */
.L_x_546:
[----:B------:R-:W-:-:S04]  /*3b00*/  ISETP.GE.U32.AND P0, PT, R9, R8, PT ;  /* 0x000000080900720c */ /* 0x000fc80003f06070 */
[----:B------:R-:W-:-:S13]  /*3b10*/  ISETP.GE.AND.EX P0, PT, R10, R7, PT, P0 ;  /* 0x000000070a00720c */ /* 0x000fda0003f06300 */
[----:B------:R-:W-:Y:S05]  /*3b20*/  @P0 EXIT ;  /* 0x000000000000094d */ /* 0x000fea0003800000 */
[----:B------:R-:W3:Y:S01]  /*3b30*/  LDCU UR4, c[0x0][0x3e8] ;  /* 0x00007d00ff0477ac */ /* 0x000ee20008000800 */
[----:B------:R-:W-:Y:S01]  /*3b40*/  VIADD R5, R13, 0xfffffffc ;  /* 0xfffffffc0d057836 */ /* 0x000fe20000000000 */
[----:B------:R-:W4:Y:S01]  /*3b50*/  LDCU.64 UR8, c[0x0][0x358] ;  /* 0x00006b00ff0877ac */ /* 0x000f220008000a00 */
[----:B------:R-:W-:Y:S02]  /*3b60*/  UIADD3 UR10, UPT, UPT, UR7, 0xa8, URZ ;  /* 0x000000a8070a7890 */ /* 0x000fe4000fffe0ff */
[----:B------:R-:W-:Y:S02]  /*3b70*/  UIADD3 UR5, UPT, UPT, UR7, 0xa4, URZ ;  /* 0x000000a407057890 */ /* 0x000fe4000fffe0ff */
[----:B---3--:R-:W-:-:S09]  /*3b80*/  UISETP.GT.AND UP0, UPT, UR4, URZ, UPT ;  /* 0x000000ff0400728c */ /* 0x008fd2000bf04270 */
[----:B----4-:R-:W-:Y:S05]  /*3b90*/  BRA.U UP0, `(.L_x_550) ;  /* 0x00000015003c7547 */ /* 0x010fea000b800000 */
[C---:B------:R-:W-:Y:S01]  /*3ba0*/  VIADD R18, R13.reuse, 0xffffffff ;  /* 0xffffffff0d127836 */ /* 0x040fe20000000000 */
[C---:B------:R-:W-:Y:S01]  /*3bb0*/  IADD3 R16, PT, PT, R13.reuse, -0x2, RZ ;  /* 0xfffffffe0d107810 */ /* 0x040fe20007ffe0ff */
[----:B------:R-:W-:Y:S01]  /*3bc0*/  VIADD R6, R13, 0xfffffffd ;  /* 0xfffffffd0d067836 */ /* 0x000fe20000000000 */
[----:B------:R-:W-:Y:S01]  /*3bd0*/  UIADD3 UR4, UPT, UPT, UR7, 0xac, URZ ;  /* 0x000000ac07047890 */ /* 0x000fe2000fffe0ff */
[----:B------:R-:W-:Y:S02]  /*3be0*/  IMAD.MOV.U32 R19, RZ, RZ, RZ ;  /* 0x000000ffff137224 */ /* 0x000fe400078e00ff */
[----:B------:R-:W-:-:S09]  /*3bf0*/  IMAD.MOV.U32 R4, RZ, RZ, RZ ;  /* 0x000000ffff047224 */ /* 0x000fd200078e00ff */
.L_x_597:
[----:B---3--:R-:W3:Y:S01]  /*3c00*/  LDL R17, [R1+0xa0] ;  /* 0x0000a00001117983 */ /* 0x008ee20000100800 */
[----:B0-----:R-:W3:Y:S08]  /*3c10*/  LDC.64 R12, c[0x0][0x390] ;  /* 0x0000e400ff0c7b82 */ /* 0x001ef00000000a00 */
[----:B------:R-:W4:Y:S01]  /*3c20*/  LDC.64 R14, c[0x0][0x398] ;  /* 0x0000e600ff0e7b82 */ /* 0x000f220000000a00 */
[----:B---3--:R-:W-:-:S06]  /*3c30*/  IMAD.WIDE R12, R17, 0x4, R12 ;  /* 0x00000004110c7825 */ /* 0x008fcc00078e020c */
[----:B------:R-:W3:Y:S01]  /*3c40*/  LDG.E R12, desc[UR8][R12.64] ;  /* 0x000000080c0c7981 */ /* 0x000ee2000c1e1900 */
[----:B------:R-:W-:Y:S01]  /*3c50*/  BSSY.RECONVERGENT B0, `(.L_x_551) ;  /* 0x0000028000007945 */ /* 0x000fe20003800200 */
[----:B-12---:R-:W-:Y:S02]  /*3c60*/  CS2R R2, SRZ ;  /* 0x0000000000027805 */ /* 0x006fe4000001ff00 */
[----:B0-----:R-:W-:Y:S02]  /*3c70*/  SHF.R.S32.HI R0, RZ, 0x1f, R17 ;  /* 0x0000001fff007819 */ /* 0x001fe40000011411 */
[----:B---3--:R-:W-:-:S13]  /*3c80*/  ISETP.GE.AND P0, PT, R12, 0x1, PT ;  /* 0x000000010c00780c */ /* 0x008fda0003f06270 */
[----:B----4-:R-:W-:Y:S05]  /*3c90*/  @!P0 BRA `(.L_x_552) ;  /* 0x00000000008c8947 */ /* 0x010fea0003800000 */
[----:B------:R-:W-:-:S05]  /*3ca0*/  IMAD.WIDE R14, R17, 0x4, R14 ;  /* 0x00000004110e7825 */ /* 0x000fca00078e020e */
[----:B------:R0:W5:Y:S01]  /*3cb0*/  LDG.E R13, desc[UR8][R14.64] ;  /* 0x000000080e0d7981 */ /* 0x000162000c1e1900 */
[----:B------:R-:W-:Y:S01]  /*3cc0*/  CS2R R2, SRZ ;  /* 0x0000000000027805 */ /* 0x000fe2000001ff00 */
[----:B------:R-:W-:-:S07]  /*3cd0*/  IMAD.MOV.U32 R24, RZ, RZ, RZ ;  /* 0x000000ffff187224 */ /* 0x000fce00078e00ff */
.L_x_558:
[----:B-1----:R-:W1:Y:S01]  /*3ce0*/  LDC.64 R22, c[0x0][0x388] ;  /* 0x0000e200ff167b82 */ /* 0x002e620000000a00 */
[----:B-----5:R-:W-:-:S07]  /*3cf0*/  IADD3 R25, PT, PT, R13, R24, RZ ;  /* 0x000000180d197210 */ /* 0x020fce0007ffe0ff */
[----:B0-----:R-:W0:Y:S01]  /*3d00*/  LDC.64 R14, c[0x0][0x380] ;  /* 0x0000e000ff0e7b82 */ /* 0x001e220000000a00 */
[----:B-1----:R-:W-:-:S05]  /*3d10*/  IMAD.WIDE R22, R25, 0x4, R22 ;  /* 0x0000000419167825 */ /* 0x002fca00078e0216 */
[----:B------:R-:W2:Y:S01]  /*3d20*/  LDG.E R26, desc[UR8][R22.64] ;  /* 0x00000008161a7981 */ /* 0x000ea2000c1e1900 */
[----:B0-----:R-:W-:-:S05]  /*3d30*/  IMAD.WIDE R14, R25, 0x4, R14 ;  /* 0x00000004190e7825 */ /* 0x001fca00078e020e */
[----:B------:R0:W5:Y:S01]  /*3d40*/  LDG.E R25, desc[UR8][R14.64] ;  /* 0x000000080e197981 */ /* 0x000162000c1e1900 */
[----:B------:R-:W-:Y:S01]  /*3d50*/  ISETP.GE.AND P0, PT, R2, 0x1, PT ;  /* 0x000000010200780c */ /* 0x000fe20003f06270 */
[----:B------:R-:W-:Y:S01]  /*3d60*/  VIADD R24, R24, 0x1 ;  /* 0x0000000118187836 */ /* 0x000fe20000000000 */
[----:B------:R-:W-:Y:S04]  /*3d70*/  BSSY.RECONVERGENT B1, `(.L_x_553) ;  /* 0x0000014000017945 */ /* 0x000fe80003800200 */
[----:B------:R-:W-:Y:S01]  /*3d80*/  ISETP.NE.AND P1, PT, R24, R12, PT ;  /* 0x0000000c1800720c */ /* 0x000fe20003f25270 */
[----:B--2---:R-:W-:-:S06]  /*3d90*/  IMAD.IADD R3, R26, 0x1, R3 ;  /* 0x000000011a037824 */ /* 0x004fcc00078e0203 */
[----:B0-----:R-:W-:Y:S06]  /*3da0*/  @!P0 BRA `(.L_x_554) ;  /* 0x0000000000208947 */ /* 0x001fec0003800000 */
[----:B------:R-:W-:-:S07]  /*3db0*/  IMAD.MOV.U32 R15, RZ, RZ, RZ ;  /* 0x000000ffff0f7224 */ /* 0x000fce00078e00ff */
.L_x_556:
[----:B------:R-:W-:-:S05]  /*3dc0*/  LEA R14, R15, UR11, 0x2 ;  /* 0x0000000b0f0e7c11 */ /* 0x000fca000f8e10ff */
[----:B------:R-:W2:Y:S02]  /*3dd0*/  LDL R22, [R14] ;  /* 0x000000000e167983 */ /* 0x000ea40000100800 */
[----:B--2--5:R-:W-:-:S13]  /*3de0*/  ISETP.NE.AND P0, PT, R22, R25, PT ;  /* 0x000000191600720c */ /* 0x024fda0003f05270 */
[----:B------:R-:W-:Y:S05]  /*3df0*/  @!P0 BRA `(.L_x_555) ;  /* 0x0000000000208947 */ /* 0x000fea0003800000 */
[----:B------:R-:W-:-:S05]  /*3e00*/  VIADD R15, R15, 0x1 ;  /* 0x000000010f0f7836 */ /* 0x000fca0000000000 */
[----:B------:R-:W-:-:S13]  /*3e10*/  ISETP.NE.AND P0, PT, R15, R2, PT ;  /* 0x000000020f00720c */ /* 0x000fda0003f05270 */
[----:B------:R-:W-:Y:S05]  /*3e20*/  @P0 BRA `(.L_x_556) ;  /* 0xfffffffc00e40947 */ /* 0x000fea000383ffff */
.L_x_554:
[C---:B------:R-:W-:Y:S02]  /*3e30*/  LEA R14, R2.reuse, UR11, 0x2 ;  /* 0x0000000b020e7c11 */ /* 0x040fe4000f8e10ff */
[----:B------:R-:W-:-:S03]  /*3e40*/  IADD3 R2, PT, PT, R2, 0x1, RZ ;  /* 0x0000000102027810 */ /* 0x000fc60007ffe0ff */
[----:B-----5:R1:W-:Y:S04]  /*3e50*/  STL [R14], R25 ;  /* 0x000000190e007387 */ /* 0x0203e80000100800 */
[----:B------:R1:W-:Y:S01]  /*3e60*/  STL [R14+0x50], R26 ;  /* 0x0000501a0e007387 */ /* 0x0003e20000100800 */
[----:B------:R-:W-:Y:S05]  /*3e70*/  BRA `(.L_x_557) ;  /* 0x00000000000c7947 */ /* 0x000fea0003800000 */
.L_x_555:
[----:B------:R-:W2:Y:S02]  /*3e80*/  LDL R15, [R14+0x50] ;  /* 0x000050000e0f7983 */ /* 0x000ea40000100800 */
[----:B--2---:R-:W-:-:S05]  /*3e90*/  IMAD.IADD R15, R26, 0x1, R15 ;  /* 0x000000011a0f7824 */ /* 0x004fca00078e020f */
[----:B------:R0:W-:Y:S02]  /*3ea0*/  STL [R14+0x50], R15 ;  /* 0x0000500f0e007387 */ /* 0x0001e40000100800 */
.L_x_557:
[----:B------:R-:W-:Y:S05]  /*3eb0*/  BSYNC.RECONVERGENT B1 ;  /* 0x0000000000017941 */ /* 0x000fea0003800200 */
.L_x_553:
[----:B------:R-:W-:Y:S05]  /*3ec0*/  @P1 BRA `(.L_x_558) ;  /* 0xfffffffc00841947 */ /* 0x000fea000383ffff */
.L_x_552:
[----:B------:R-:W-:Y:S05]  /*3ed0*/  BSYNC.RECONVERGENT B0 ;  /* 0x0000000000007941 */ /* 0x000fea0003800200 */
.L_x_551:
[----:B------:R-:W2:Y:S01]  /*3ee0*/  LDL R23, [R1+0xa4] ;  /* 0x0000a40001177983 */ /* 0x000ea20000100800 */
[----:B------:R-:W2:Y:S08]  /*3ef0*/  LDC.64 R12, c[0x0][0x390] ;  /* 0x0000e400ff0c7b82 */ /* 0x000eb00000000a00 */
[----:B01----:R-:W0:Y:S01]  /*3f00*/  LDC.64 R14, c[0x0][0x398] ;  /* 0x0000e600ff0e7b82 */ /* 0x003e220000000a00 */
[----:B--2---:R-:W-:-:S06]  /*3f10*/  IMAD.WIDE R12, R23, 0x4, R12 ;  /* 0x00000004170c7825 */ /* 0x004fcc00078e020c */
[----:B------:R-:W2:Y:S01]  /*3f20*/  LDG.E R12, desc[UR8][R12.64] ;  /* 0x000000080c0c7981 */ /* 0x000ea2000c1e1900 */
[----:B------:R-:W-:Y:S01]  /*3f30*/  BSSY.RECONVERGENT B0, `(.L_x_559) ;  /* 0x0000025000007945 */ /* 0x000fe20003800200 */
[----:B--2---:R-:W-:-:S13]  /*3f40*/  ISETP.GE.AND P0, PT, R12, 0x1, PT ;  /* 0x000000010c00780c */ /* 0x004fda0003f06270 */
[----:B0-----:R-:W-:Y:S05]  /*3f50*/  @!P0 BRA `(.L_x_560) ;  /* 0x0000000000888947 */ /* 0x001fea0003800000 */
[----:B------:R-:W-:-:S05]  /*3f60*/  IMAD.WIDE R14, R23, 0x4, R14 ;  /* 0x00000004170e7825 */ /* 0x000fca00078e020e */
[----:B------:R0:W5:Y:S01]  /*3f70*/  LDG.E R13, desc[UR8][R14.64] ;  /* 0x000000080e0d7981 */ /* 0x000162000c1e1900 */
[----:B------:R-:W-:-:S07]  /*3f80*/  IMAD.MOV.U32 R22, RZ, RZ, RZ ;  /* 0x000000ffff167224 */ /* 0x000fce00078e00ff */
.L_x_566:
[----:B-1----:R-:W1:Y:S01]  /*3f90*/  LDC.64 R24, c[0x0][0x388] ;  /* 0x0000e200ff187b82 */ /* 0x002e620000000a00 */
[----:B-----5:R-:W-:-:S07]  /*3fa0*/  IMAD.IADD R27, R13, 0x1, R22 ;  /* 0x000000010d1b7824 */ /* 0x020fce00078e0216 */
        /* <DEDUP_REMOVED lines=8> */
[----:B------:R-:W-:Y:S02]  /*4030*/  ISETP.NE.AND P1, PT, R22, R12, PT ;  /* 0x0000000c1600720c */ /* 0x000fe40003f25270 */
[----:B--2---:R-:W-:-:S05]  /*4040*/  IADD3 R3, PT, PT, R26, R3, RZ ;  /* 0x000000031a037210 */ /* 0x004fca0007ffe0ff */
[----:B0-----:R-:W-:Y:S06]  /*4050*/  @!P0 BRA `(.L_x_562) ;  /* 0x0000000000208947 */ /* 0x001fec0003800000 */
[----:B------:R-:W-:-:S07]  /*4060*/  IMAD.MOV.U32 R15, RZ, RZ, RZ ;  /* 0x000000ffff0f7224 */ /* 0x000fce00078e00ff */
.L_x_564:
[----:B------:R-:W-:-:S05]  /*4070*/  LEA R14, R15, UR11, 0x2 ;  /* 0x0000000b0f0e7c11 */ /* 0x000fca000f8e10ff */
[----:B------:R-:W2:Y:S02]  /*4080*/  LDL R24, [R14] ;  /* 0x000000000e187983 */ /* 0x000ea40000100800 */
[----:B--2--5:R-:W-:-:S13]  /*4090*/  ISETP.NE.AND P0, PT, R24, R27, PT ;  /* 0x0000001b1800720c */ /* 0x024fda0003f05270 */
[----:B------:R-:W-:Y:S05]  /*40a0*/  @!P0 BRA `(.L_x_563) ;  /* 0x0000000000208947 */ /* 0x000fea0003800000 */
[----:B------:R-:W-:-:S05]  /*40b0*/  VIADD R15, R15, 0x1 ;  /* 0x000000010f0f7836 */ /* 0x000fca0000000000 */
[----:B------:R-:W-:-:S13]  /*40c0*/  ISETP.NE.AND P0, PT, R15, R2, PT ;  /* 0x000000020f00720c */ /* 0x000fda0003f05270 */
[----:B------:R-:W-:Y:S05]  /*40d0*/  @P0 BRA `(.L_x_564) ;  /* 0xfffffffc00e40947 */ /* 0x000fea000383ffff */
.L_x_562:
[C---:B------:R-:W-:Y:S01]  /*40e0*/  LEA R14, R2.reuse, UR11, 0x2 ;  /* 0x0000000b020e7c11 */ /* 0x040fe2000f8e10ff */
[----:B------:R-:W-:-:S04]  /*40f0*/  VIADD R2, R2, 0x1 ;  /* 0x0000000102027836 */ /* 0x000fc80000000000 */
[----:B-----5:R1:W-:Y:S04]  /*4100*/  STL [R14], R27 ;  /* 0x0000001b0e007387 */ /* 0x0203e80000100800 */
[----:B------:R1:W-:Y:S01]  /*4110*/  STL [R14+0x50], R26 ;  /* 0x0000501a0e007387 */ /* 0x0003e20000100800 */
[----:B------:R-:W-:Y:S05]  /*4120*/  BRA `(.L_x_565) ;  /* 0x00000000000c7947 */ /* 0x000fea0003800000 */
.L_x_563:
[----:B------:R-:W2:Y:S02]  /*4130*/  LDL R15, [R14+0x50] ;  /* 0x000050000e0f7983 */ /* 0x000ea40000100800 */
[----:B--2---:R-:W-:-:S05]  /*4140*/  IMAD.IADD R15, R26, 0x1, R15 ;  /* 0x000000011a0f7824 */ /* 0x004fca00078e020f */
[----:B------:R0:W-:Y:S02]  /*4150*/  STL [R14+0x50], R15 ;  /* 0x0000500f0e007387 */ /* 0x0001e40000100800 */
.L_x_565:
[----:B------:R-:W-:Y:S05]  /*4160*/  BSYNC.RECONVERGENT B1 ;  /* 0x0000000000017941 */ /* 0x000fea0003800200 */
.L_x_561:
[----:B------:R-:W-:Y:S05]  /*4170*/  @P1 BRA `(.L_x_566) ;  /* 0xfffffffc00841947 */ /* 0x000fea000383ffff */
.L_x_560:
[----:B------:R-:W-:Y:S05]  /*4180*/  BSYNC.RECONVERGENT B0 ;  /* 0x0000000000007941 */ /* 0x000fea0003800200 */
.L_x_559:
        /* <DEDUP_REMOVED lines=10> */
[----:B------:R-:W-:-:S07]  /*4230*/  MOV R22, RZ ;  /* 0x000000ff00167202 */ /* 0x000fce0000000f00 */
.L_x_574:
[----:B-1----:R-:W1:Y:S01]  /*4240*/  LDC.64 R26, c[0x0][0x388] ;  /* 0x0000e200ff1a7b82 */ /* 0x002e620000000a00 */
[----:B-----5:R-:W-:-:S07]  /*4250*/  IMAD.IADD R29, R13, 0x1, R22 ;  /* 0x000000010d1d7824 */ /* 0x020fce00078e0216 */
[----:B0-----:R-:W0:Y:S01]  /*4260*/  LDC.64 R14, c[0x0][0x380] ;  /* 0x0000e000ff0e7b82 */ /* 0x001e220000000a00 */
[----:B-1----:R-:W-:-:S06]  /*4270*/  IMAD.WIDE R26, R29, 0x4, R26 ;  /* 0x000000041d1a7825 */ /* 0x002fcc00078e021a */
        /* <DEDUP_REMOVED lines=10> */
.L_x_572:
[----:B------:R-:W-:-:S05]  /*4320*/  LEA R14, R15, UR11, 0x2 ;  /* 0x0000000b0f0e7c11 */ /* 0x000fca000f8e10ff */
[----:B------:R-:W2:Y:S02]  /*4330*/  LDL R24, [R14] ;  /* 0x000000000e187983 */ /* 0x000ea40000100800 */
[----:B--2--5:R-:W-:-:S13]  /*4340*/  ISETP.NE.AND P0, PT, R24, R29, PT ;  /* 0x0000001d1800720c */ /* 0x024fda0003f05270 */
[----:B------:R-:W-:Y:S05]  /*4350*/  @!P0 BRA `(.L_x_571) ;  /* 0x0000000000208947 */ /* 0x000fea0003800000 */
[----:B------:R-:W-:-:S04]  /*4360*/  IADD3 R15, PT, PT, R15, 0x1, RZ ;  /* 0x000000010f0f7810 */ /* 0x000fc80007ffe0ff */
[----:B------:R-:W-:-:S13]  /*4370*/  ISETP.NE.AND P0, PT, R15, R2, PT ;  /* 0x000000020f00720c */ /* 0x000fda0003f05270 */
[----:B------:R-:W-:Y:S05]  /*4380*/  @P0 BRA `(.L_x_572) ;  /* 0xfffffffc00e40947 */ /* 0x000fea000383ffff */
.L_x_570:
[C---:B------:R-:W-:Y:S01]  /*4390*/  LEA R14, R2.reuse, UR11, 0x2 ;  /* 0x0000000b020e7c11 */ /* 0x040fe2000f8e10ff */
[----:B------:R-:W-:-:S04]  /*43a0*/  VIADD R2, R2, 0x1 ;  /* 0x0000000102027836 */ /* 0x000fc80000000000 */
[----:B-----5:R1:W-:Y:S04]  /*43b0*/  STL [R14], R29 ;  /* 0x0000001d0e007387 */ /* 0x0203e80000100800 */
[----:B------:R1:W-:Y:S01]  /*43c0*/  STL [R14+0x50], R26 ;  /* 0x0000501a0e007387 */ /* 0x0003e20000100800 */
[----:B------:R-:W-:Y:S05]  /*43d0*/  BRA `(.L_x_573) ;  /* 0x00000000000c7947 */ /* 0x000fea0003800000 */
.L_x_571:
[----:B------:R-:W2:Y:S02]  /*43e0*/  LDL R15, [R14+0x50] ;  /* 0x000050000e0f7983 */ /* 0x000ea40000100800 */
[----:B--2---:R-:W-:-:S05]  /*43f0*/  IMAD.IADD R15, R26, 0x1, R15 ;  /* 0x000000011a0f7824 */ /* 0x004fca00078e020f */
[----:B------:R0:W-:Y:S02]  /*4400*/  STL [R14+0x50], R15 ;  /* 0x0000500f0e007387 */ /* 0x0001e40000100800 */
.L_x_573:
[----:B------:R-:W-:Y:S05]  /*4410*/  BSYNC.RECONVERGENT B1 ;  /* 0x0000000000017941 */ /* 0x000fea0003800200 */
.L_x_569:
[----:B------:R-:W-:Y:S05]  /*4420*/  @P1 BRA `(.L_x_574) ;  /* 0xfffffffc00841947 */ /* 0x000fea000383ffff */
.L_x_568:
[----:B------:R-:W-:Y:S05]  /*4430*/  BSYNC.RECONVERGENT B0 ;  /* 0x0000000000007941 */ /* 0x000fea0003800200 */
.L_x_567:
        /* <DEDUP_REMOVED lines=11> */
.L_x_582:
        /* <DEDUP_REMOVED lines=8> */
[----:B------:R-:W-:Y:S01]  /*4570*/  BSSY.RECONVERGENT B1, `(.L_x_577) ;  /* 0x0000015000017945 */ /* 0x000fe20003800200 */
[----:B------:R-:W-:-:S04]  /*4580*/  IADD3 R22, PT, PT, R22, 0x1, RZ ;  /* 0x0000000116167810 */ /* 0x000fc80007ffe0ff */
[----:B------:R-:W-:Y:S01]  /*4590*/  ISETP.NE.AND P1, PT, R22, R12, PT ;  /* 0x0000000c1600720c */ /* 0x000fe20003f25270 */
[----:B--2---:R-:W-:-:S06]  /*45a0*/  IMAD.IADD R3, R28, 0x1, R3 ;  /* 0x000000011c037824 */ /* 0x004fcc00078e0203 */
[----:B0-----:R-:W-:Y:S06]  /*45b0*/  @!P0 BRA `(.L_x_578) ;  /* 0x0000000000208947 */ /* 0x001fec0003800000 */
[----:B------:R-:W-:-:S07]  /*45c0*/  IMAD.MOV.U32 R15, RZ, RZ, RZ ;  /* 0x000000ffff0f7224 */ /* 0x000fce00078e00ff */
.L_x_580:
[----:B------:R-:W-:-:S05]  /*45d0*/  LEA R14, R15, UR11, 0x2 ;  /* 0x0000000b0f0e7c11 */ /* 0x000fca000f8e10ff */
[----:B------:R-:W2:Y:S02]  /*45e0*/  LDL R24, [R14] ;  /* 0x000000000e187983 */ /* 0x000ea40000100800 */
[----:B--2--5:R-:W-:-:S13]  /*45f0*/  ISETP.NE.AND P0, PT, R24, R31, PT ;  /* 0x0000001f1800720c */ /* 0x024fda0003f05270 */
[----:B------:R-:W-:Y:S05]  /*4600*/  @!P0 BRA `(.L_x_579) ;  /* 0x0000000000208947 */ /* 0x000fea0003800000 */
[----:B------:R-:W-:-:S05]  /*4610*/  VIADD R15, R15, 0x1 ;  /* 0x000000010f0f7836 */ /* 0x000fca0000000000 */
[----:B------:R-:W-:-:S13]  /*4620*/  ISETP.NE.AND P0, PT, R15, R2, PT ;  /* 0x000000020f00720c */ /* 0x000fda0003f05270 */
[----:B------:R-:W-:Y:S05]  /*4630*/  @P0 BRA `(.L_x_580) ;  /* 0xfffffffc00e40947 */ /* 0x000fea000383ffff */
.L_x_578:
[C---:B------:R-:W-:Y:S01]  /*4640*/  LEA R14, R2.reuse, UR11, 0x2 ;  /* 0x0000000b020e7c11 */ /* 0x040fe2000f8e10ff */
[----:B------:R-:W-:-:S04]  /*4650*/  VIADD R2, R2, 0x1 ;  /* 0x0000000102027836 */ /* 0x000fc80000000000 */
[----:B-----5:R1:W-:Y:S04]  /*4660*/  STL [R14], R31 ;  /* 0x0000001f0e007387 */ /* 0x0203e80000100800 */
[----:B------:R1:W-:Y:S01]  /*4670*/  STL [R14+0x50], R28 ;  /* 0x0000501c0e007387 */ /* 0x0003e20000100800 */
[----:B------:R-:W-:Y:S05]  /*4680*/  BRA `(.L_x_581) ;  /* 0x00000000000c7947 */ /* 0x000fea0003800000 */
.L_x_579:
[----:B------:R-:W2:Y:S02]  /*4690*/  LDL R15, [R14+0x50] ;  /* 0x000050000e0f7983 */ /* 0x000ea40000100800 */
[----:B--2---:R-:W-:-:S05]  /*46a0*/  IADD3 R15, PT, PT, R28, R15, RZ ;  /* 0x0000000f1c0f7210 */ /* 0x004fca0007ffe0ff */
[----:B------:R0:W-:Y:S02]  /*46b0*/  STL [R14+0x50], R15 ;  /* 0x0000500f0e007387 */ /* 0x0001e40000100800 */
.L_x_581:
[----:B------:R-:W-:Y:S05]  /*46c0*/  BSYNC.RECONVERGENT B1 ;  /* 0x0000000000017941 */ /* 0x000fea0003800200 */
.L_x_577:
[----:B------:R-:W-:Y:S05]  /*46d0*/  @P1 BRA `(.L_x_582) ;  /* 0xfffffffc00841947 */ /* 0x000fea000383ffff */
.L_x_576:
[----:B------:R-:W-:Y:S05]  /*46e0*/  BSYNC.RECONVERGENT B0 ;  /* 0x0000000000007941 */ /* 0x000fea0003800200 */
.L_x_575:
[----:B------:R-:W-:Y:S01]  /*46f0*/  ISETP.GE.AND P0, PT, R2, 0x1, PT ;  /* 0x000000010200780c */ /* 0x000fe20003f06270 */
[----:B------:R-:W-:Y:S01]  /*4700*/  BSSY.RECONVERGENT B0, `(.L_x_583) ;  /* 0x000004f000007945 */ /* 0x000fe20003800200 */
[----:B------:R-:W-:-:S11]  /*4710*/  IMAD.MOV.U32 R12, RZ, RZ, RZ ;  /* 0x000000ffff0c7224 */ /* 0x000fd600078e00ff */
[----:B------:R-:W-:Y:S05]  /*4720*/  @!P0 BRA `(.L_x_584) ;  /* 0x0000000400308947 */ /* 0x000fea0003800000 */
[----:B------:R-:W-:-:S07]  /*4730*/  CS2R R12, SRZ ;  /* 0x00000000000c7805 */ /* 0x000fce000001ff00 */
.L_x_592:
[C---:B01----:R-:W-:Y:S01]  /*4740*/  LEA R14, R13.reuse, UR11, 0x2 ;  /* 0x0000000b0d0e7c11 */ /* 0x043fe2000f8e10ff */
[----:B------:R-:W0:Y:S04]  /*4750*/  LDCU.128 UR12, c[0x3][URZ] ;  /* 0x00c00000ff0c77ac */ /* 0x000e280008000c00 */
[----:B------:R-:W0:Y:S01]  /*4760*/  LDL R22, [R14+0x50] ;  /* 0x000050000e167983 */ /* 0x000e220000100800 */
[----:B------:R-:W1:Y:S01]  /*4770*/  LDCU.64 UR16, c[0x3][0x10] ;  /* 0x00c00200ff1077ac */ /* 0x000e620008000a00 */
[----:B------:R-:W-:Y:S01]  /*4780*/  VIADD R13, R13, 0x1 ;  /* 0x000000010d0d7836 */ /* 0x000fe20000000000 */
[----:B------:R-:W-:Y:S01]  /*4790*/  BSSY.RECONVERGENT B1, `(.L_x_585) ;  /* 0x0000044000017945 */ /* 0x000fe20003800200 */
[C---:B0-----:R-:W-:Y:S02]  /*47a0*/  ISETP.GE.AND P0, PT, R22.reuse, UR12, PT ;  /* 0x0000000c16007c0c */ /* 0x041fe4000bf06270 */
[----:B------:R-:W-:-:S02]  /*47b0*/  ISETP.GE.AND P1, PT, R22, UR13, PT ;  /* 0x0000000d16007c0c */ /* 0x000fc4000bf26270 */
[----:B------:R-:W-:Y:S02]  /*47c0*/  SEL R15, RZ, 0x1, !P0 ;  /* 0x00000001ff0f7807 */ /* 0x000fe40004000000 */
[C---:B------:R-:W-:Y:S02]  /*47d0*/  ISETP.GE.AND P0, PT, R22.reuse, UR14, PT ;  /* 0x0000000e16007c0c */ /* 0x040fe4000bf06270 */
[----:B------:R-:W-:Y:S02]  /*47e0*/  SEL R15, R15, 0x2, !P1 ;  /* 0x000000020f0f7807 */ /* 0x000fe40004800000 */
[C---:B------:R-:W-:Y:S02]  /*47f0*/  ISETP.GE.AND P1, PT, R22.reuse, UR15, PT ;  /* 0x0000000f16007c0c */ /* 0x040fe4000bf26270 */
[----:B------:R-:W-:Y:S02]  /*4800*/  SEL R15, R15, 0x3, !P0 ;  /* 0x000000030f0f7807 */ /* 0x000fe40004000000 */
[----:B-1----:R-:W-:-:S02]  /*4810*/  ISETP.GE.AND P0, PT, R22, UR16, PT ;  /* 0x0000001016007c0c */ /* 0x002fc4000bf06270 */
[----:B------:R-:W-:Y:S02]  /*4820*/  SEL R15, R15, 0x4, !P1 ;  /* 0x000000040f0f7807 */ /* 0x000fe40004800000 */
[----:B------:R-:W-:Y:S02]  /*4830*/  ISETP.GE.AND P1, PT, R22, UR17, PT ;  /* 0x0000001116007c0c */ /* 0x000fe4000bf26270 */
[----:B------:R-:W-:-:S04]  /*4840*/  SEL R15, R15, 0x5, !P0 ;  /* 0x000000050f0f7807 */ /* 0x000fc80004000000 */
[----:B------:R-:W-:Y:S02]  /*4850*/  SEL R15, R15, 0x6, !P1 ;  /* 0x000000060f0f7807 */ /* 0x000fe40004800000 */
[----:B------:R-:W-:Y:S02]  /*4860*/  ISETP.NE.AND P1, PT, R13, R2, PT ;  /* 0x000000020d00720c */ /* 0x000fe40003f25270 */
[----:B------:R-:W-:-:S13]  /*4870*/  ISETP.NE.AND P0, PT, R15, RZ, PT ;  /* 0x000000ff0f00720c */ /* 0x000fda0003f05270 */
[----:B------:R-:W-:Y:S05]  /*4880*/  @!P0 BRA `(.L_x_586) ;  /* 0x0000000000d08947 */ /* 0x000fea0003800000 */
[----:B------:R0:W2:Y:S01]  /*4890*/  LDL R33, [R14] ;  /* 0x000000000e217983 */ /* 0x0000a20000100800 */
[----:B------:R-:W2:Y:S01]  /*48a0*/  LDCU.64 UR12, c[0x3][0x48] ;  /* 0x00c00900ff0c77ac */ /* 0x000ea20008000a00 */
[----:B------:R-:W-:Y:S01]  /*48b0*/  BSSY.RECONVERGENT B2, `(.L_x_587) ;  /* 0x0000030000027945 */ /* 0x000fe20003800200 */
[----:B------:R-:W1:Y:S01]  /*48c0*/  LDCU.128 UR16, c[0x3][0x50] ;  /* 0x00c00a00ff1077ac */ /* 0x000e620008000c00 */
[----:B0-----:R-:W-:Y:S01]  /*48d0*/  VIADD R14, R15, 0xffffffff ;  /* 0xffffffff0f0e7836 */ /* 0x001fe20000000000 */
[----:B------:R-:W0:Y:S02]  /*48e0*/  LDCU UR7, c[0x0][0x3c0] ;  /* 0x00007800ff0777ac */ /* 0x000e240008000800 */
[----:B0-----:R-:W-:Y:S01]  /*48f0*/  UISETP.GE.AND UP0, UPT, UR7, 0x1, UPT ;  /* 0x000000010700788c */ /* 0x001fe2000bf06270 */
[----:B--2---:R-:W-:-:S04]  /*4900*/  ISETP.NE.AND P0, PT, R33, UR13, PT ;  /* 0x0000000d21007c0c */ /* 0x004fc8000bf05270 */
[C---:B------:R-:W-:Y:S01]  /*4910*/  ISETP.NE.AND P0, PT, R33.reuse, UR12, P0 ;  /* 0x0000000c21007c0c */ /* 0x040fe20008705270 */
[----:B------:R-:W0:Y:S03]  /*4920*/  LDCU.64 UR12, c[0x3][0x60] ;  /* 0x00c00c00ff0c77ac */ /* 0x000e260008000a00 */
[----:B-1----:R-:W-:-:S04]  /*4930*/  ISETP.NE.AND P0, PT, R33, UR16, P0 ;  /* 0x0000001021007c0c */ /* 0x002fc80008705270 */
[----:B------:R-:W-:-:S04]  /*4940*/  ISETP.NE.AND P0, PT, R33, UR17, P0 ;  /* 0x0000001121007c0c */ /* 0x000fc80008705270 */
[----:B------:R-:W-:-:S04]  /*4950*/  ISETP.NE.AND P0, PT, R33, UR18, P0 ;  /* 0x0000001221007c0c */ /* 0x000fc80008705270 */
[----:B------:R-:W-:-:S04]  /*4960*/  ISETP.NE.AND P0, PT, R33, UR19, P0 ;  /* 0x0000001321007c0c */ /* 0x000fc80008705270 */
[----:B0-----:R-:W-:-:S04]  /*4970*/  ISETP.NE.AND P0, PT, R33, UR12, P0 ;  /* 0x0000000c21007c0c */ /* 0x001fc80008705270 */
[----:B------:R-:W-:-:S13]  /*4980*/  ISETP.NE.AND P0, PT, R33, UR13, P0 ;  /* 0x0000000d21007c0c */ /* 0x000fda0008705270 */
[----:B------:R-:W-:Y:S02]  /*4990*/  @P0 IMAD.MOV.U32 R15, RZ, RZ, 0x18 ;  /* 0x00000018ff0f0424 */ /* 0x000fe400078e00ff */
[----:B------:R-:W-:-:S03]  /*49a0*/  @!P0 IMAD.MOV.U32 R31, RZ, RZ, 0x30 ;  /* 0x00000030ff1f8424 */ /* 0x000fc600078e00ff */
[C---:B------:R-:W-:Y:S01]  /*49b0*/  @P0 LEA R15, R14.reuse, R15, 0x2 ;  /* 0x0000000f0e0f0211 */ /* 0x040fe200078e10ff */
[----:B------:R-:W-:-:S03]  /*49c0*/  @!P0 IMAD R14, R14, 0x4, R31 ;  /* 0x000000040e0e8824 */ /* 0x000fc600078e021f */
[----:B------:R0:W1:Y:S08]  /*49d0*/  @P0 LDC R29, c[0x3][R15] ;  /* 0x00c000000f1d0b82 */ /* 0x0000700000000800 */
[----:B------:R0:W2:Y:S01]  /*49e0*/  @!P0 LDC R29, c[0x3][R14] ;  /* 0x00c000000e1d8b82 */ /* 0x0000a20000000800 */
[----:B-1----:R-:W-:Y:S05]  /*49f0*/  BRA.U !UP0, `(.L_x_588) ;  /* 0x00000001082c7547 */ /* 0x002fea000b800000 */
[----:B------:R-:W-:-:S07]  /*4a00*/  IMAD.MOV.U32 R31, RZ, RZ, RZ ;  /* 0x000000ffff1f7224 */ /* 0x000fce00078e00ff */
.L_x_590:
[----:B0-----:R-:W0:Y:S02]  /*4a10*/  LDC.64 R14, c[0x0][0x3b8] ;  /* 0x0000ee00ff0e7b82 */ /* 0x001e240000000a00 */
[----:B0-----:R-:W-:-:S06]  /*4a20*/  IMAD.WIDE.U32 R14, R31, 0x4, R14 ;  /* 0x000000041f0e7825 */ /* 0x001fcc00078e000e */
[----:B------:R-:W3:Y:S01]  /*4a30*/  LDG.E R14, desc[UR8][R14.64] ;  /* 0x000000080e0e7981 */ /* 0x000ee2000c1e1900 */
[----:B------:R-:W-:Y:S01]  /*4a40*/  IMAD.MOV.U32 R22, RZ, RZ, 0x2 ;  /* 0x00000002ff167424 */ /* 0x000fe200078e00ff */
[----:B---3--:R-:W-:-:S13]  /*4a50*/  ISETP.NE.AND P0, PT, R33, R14, PT ;  /* 0x0000000e2100720c */ /* 0x008fda0003f05270 */
[----:B------:R-:W-:Y:S05]  /*4a60*/  @!P0 BRA `(.L_x_589) ;  /* 0x0000000000508947 */ /* 0x000fea0003800000 */
[----:B------:R-:W0:Y:S01]  /*4a70*/  LDCU UR7, c[0x0][0x3c0] ;  /* 0x00007800ff0777ac */ /* 0x000e220008000800 */
[----:B------:R-:W-:-:S04]  /*4a80*/  IADD3 R31, PT, PT, R31, 0x1, RZ ;  /* 0x000000011f1f7810 */ /* 0x000fc80007ffe0ff */
[----:B0-----:R-:W-:-:S13]  /*4a90*/  ISETP.NE.AND P0, PT, R31, UR7, PT ;  /* 0x000000071f007c0c */ /* 0x001fda000bf05270 */
[----:B------:R-:W-:Y:S05]  /*4aa0*/  @P0 BRA `(.L_x_590) ;  /* 0xfffffffc00d80947 */ /* 0x000fea000383ffff */
.L_x_588:
[----:B------:R-:W1:Y:S01]  /*4ab0*/  LDCU UR7, c[0x0][0x3d0] ;  /* 0x00007a00ff0777ac */ /* 0x000e620008000800 */
[----:B------:R-:W-:Y:S01]  /*4ac0*/  IMAD.MOV.U32 R22, RZ, RZ, 0x1 ;  /* 0x00000001ff167424 */ /* 0x000fe200078e00ff */
[----:B-1----:R-:W-:-:S09]  /*4ad0*/  UISETP.GE.AND UP0, UPT, UR7, 0x1, UPT ;  /* 0x000000010700788c */ /* 0x002fd2000bf06270 */
[----:B------:R-:W-:Y:S05]  /*4ae0*/  BRA.U !UP0, `(.L_x_589) ;  /* 0x0000000108307547 */ /* 0x000fea000b800000 */
[----:B------:R-:W-:-:S07]  /*4af0*/  IMAD.MOV.U32 R31, RZ, RZ, RZ ;  /* 0x000000ffff1f7224 */ /* 0x000fce00078e00ff */
.L_x_591:
[----:B0-----:R-:W0:Y:S02]  /*4b00*/  LDC.64 R14, c[0x0][0x3c8] ;  /* 0x0000f200ff0e7b82 */ /* 0x001e240000000a00 */
[----:B0-----:R-:W-:-:S06]  /*4b10*/  IMAD.WIDE.U32 R14, R31, 0x4, R14 ;  /* 0x000000041f0e7825 */ /* 0x001fcc00078e000e */
[----:B------:R-:W3:Y:S01]  /*4b20*/  LDG.E R14, desc[UR8][R14.64] ;  /* 0x000000080e0e7981 */ /* 0x000ee2000c1e1900 */
[----:B------:R-:W-:Y:S01]  /*4b30*/  IMAD.MOV.U32 R22, RZ, RZ, RZ ;  /* 0x000000ffff167224 */ /* 0x000fe200078e00ff */
[----:B---3--:R-:W-:-:S13]  /*4b40*/  ISETP.NE.AND P0, PT, R33, R14, PT ;  /* 0x0000000e2100720c */ /* 0x008fda0003f05270 */
[----:B------:R-:W-:Y:S05]  /*4b50*/  @!P0 BRA `(.L_x_589) ;  /* 0x0000000000148947 */ /* 0x000fea0003800000 */
[----:B------:R-:W0:Y:S01]  /*4b60*/  LDCU UR7, c[0x0][0x3d0] ;  /* 0x00007a00ff0777ac */ /* 0x000e220008000800 */
[----:B------:R-:W-:-:S05]  /*4b70*/  VIADD R31, R31, 0x1 ;  /* 0x000000011f1f7836 */ /* 0x000fca0000000000 */
[----:B0-----:R-:W-:-:S13]  /*4b80*/  ISETP.NE.AND P0, PT, R31, UR7, PT ;  /* 0x000000071f007c0c */ /* 0x001fda000bf05270 */
[----:B------:R-:W-:Y:S05]  /*4b90*/  @P0 BRA `(.L_x_591) ;  /* 0xfffffffc00d80947 */ /* 0x000fea000383ffff */
[----:B------:R-:W-:-:S07]  /*4ba0*/  HFMA2 R22, -RZ, RZ, 0, 5.9604644775390625e-08 ;  /* 0x00000001ff167431 */ /* 0x000fce00000001ff */
.L_x_589:
[----:B------:R-:W-:Y:S05]  /*4bb0*/  BSYNC.RECONVERGENT B2 ;  /* 0x0000000000027941 */ /* 0x000fea0003800200 */
.L_x_587:
[----:B--2---:R-:W-:-:S07]  /*4bc0*/  IMAD R12, R22, R29, R12 ;  /* 0x0000001d160c7224 */ /* 0x004fce00078e020c */
.L_x_586:
[----:B------:R-:W-:Y:S05]  /*4bd0*/  BSYNC.RECONVERGENT B1 ;  /* 0x0000000000017941 */ /* 0x000fea0003800200 */
.L_x_585:
[----:B------:R-:W-:Y:S05]  /*4be0*/  @P1 BRA `(.L_x_592) ;  /* 0xfffffff800d41947 */ /* 0x000fea000383ffff */
.L_x_584:
[----:B------:R-:W-:Y:S05]  /*4bf0*/  BSYNC.RECONVERGENT B0 ;  /* 0x0000000000007941 */ /* 0x000fea0003800200 */
.L_x_583:
[----:B------:R-:W-:Y:S01]  /*4c00*/  UMOV UR7, 0x68 ;  /* 0x0000006800077882 */ /* 0x000fe20000000000 */
[----:B------:R-:W2:Y:S01]  /*4c10*/  LDCU.128 UR12, c[0x0][0x3f0] ;  /* 0x00007e00ff0c77ac */ /* 0x000ea20008000c00 */
[----:B------:R-:W-:Y:S01]  /*4c20*/  LEA R13, R3, UR7, 0x2 ;  /* 0x00000007030d7c11 */ /* 0x000fe2000f8e10ff */
[----:B-1----:R-:W-:Y:S01]  /*4c30*/  IMAD.WIDE R28, R23, 0x10000, RZ ;  /* 0x00010000171c7825 */ /* 0x002fe200078e02ff */
[----:B0-----:R-:W-:Y:S01]  /*4c40*/  IADD3 R15, P0, PT, R19, R20, RZ ;  /* 0x00000014130f7210 */ /* 0x001fe20007f1e0ff */
[----:B------:R-:W-:Y:S01]  /*4c50*/  BSSY.RECONVERGENT B0, `(.L_x_593) ;  /* 0x0000027000007945 */ /* 0x000fe20003800200 */
[C---:B------:R-:W-:Y:S01]  /*4c60*/  ISETP.GE.AND P3, PT, R27.reuse, R18, PT ;  /* 0x000000121b00720c */ /* 0x040fe20003f66270 */
[----:B------:R-:W-:Y:S01]  /*4c70*/  IMAD.U32 R3, R27, 0x10000, RZ ;  /* 0x000100001b037824 */ /* 0x000fe200078e00ff */
[----:B------:R-:W0:Y:S01]  /*4c80*/  LDC R13, c[0x3][R13] ;  /* 0x00c000000d0d7b82 */ /* 0x000e220000000800 */
[----:B------:R-:W-:Y:S01]  /*4c90*/  IMAD.X R22, R4, 0x1, R11, P0 ;  /* 0x0000000104167824 */ /* 0x000fe200000e060b */
[----:B------:R-:W-:-:S02]  /*4ca0*/  LOP3.LUT R28, R28, R17, RZ, 0xfc, !PT ;  /* 0x000000111c1c7212 */ /* 0x000fc400078efcff */
[----:B------:R-:W-:Y:S02]  /*4cb0*/  LOP3.LUT R29, R3, R29, R25, 0xfe, !PT ;  /* 0x0000001d031d7212 */ /* 0x000fe400078efe19 */
[----:B------:R-:W-:Y:S02]  /*4cc0*/  PLOP3.LUT P2, PT, PT, PT, PT, 0x8, 0x80 ;  /* 0x000000000080781c */ /* 0x000fe40003f4e170 */
[----:B------:R-:W-:Y:S01]  /*4cd0*/  LOP3.LUT R29, R29, R0, RZ, 0xfc, !PT ;  /* 0x000000001d1d7212 */ /* 0x000fe200078efcff */
[----:B------:R-:W-:Y:S01]  /*4ce0*/  IMAD.MOV.U32 R0, RZ, RZ, 0x4 ;  /* 0x00000004ff007424 */ /* 0x000fe200078e00ff */
[C---:B--2---:R-:W-:Y:S02]  /*4cf0*/  LEA R2, P1, R15.reuse, UR12, 0x2 ;  /* 0x0000000c0f027c11 */ /* 0x044fe4000f8210ff */
[C---:B------:R-:W-:Y:S02]  /*4d00*/  LEA R14, P0, R15.reuse, UR14, 0x3 ;  /* 0x0000000e0f0e7c11 */ /* 0x040fe4000f8018ff */
[----:B------:R-:W-:-:S02]  /*4d10*/  LEA.HI.X R3, R15, UR13, R22, 0x2, P1 ;  /* 0x0000000d0f037c11 */ /* 0x000fc400088f1416 */
[----:B------:R-:W-:Y:S02]  /*4d20*/  LEA.HI.X R15, R15, UR15, R22, 0x3, P0 ;  /* 0x0000000f0f0f7c11 */ /* 0x000fe400080f1c16 */
[----:B------:R-:W-:Y:S02]  /*4d30*/  PLOP3.LUT P0, PT, PT, PT, PT, 0x8, 0x80 ;  /* 0x000000000080781c */ /* 0x000fe40003f0e170 */
[----:B------:R-:W-:Y:S01]  /*4d40*/  PLOP3.LUT P1, PT, PT, PT, PT, 0x8, 0x80 ;  /* 0x000000000080781c */ /* 0x000fe20003f2e170 */
[----:B0-----:R-:W-:Y:S01]  /*4d50*/  IMAD.IADD R31, R13, 0x1, R12 ;  /* 0x000000010d1f7824 */ /* 0x001fe200078e020c */
[----:B------:R-:W-:-:S04]  /*4d60*/  MOV R13, UR4 ;  /* 0x00000004000d7c02 */ /* 0x000fc80008000f00 */
[----:B------:R0:W-:Y:S04]  /*4d70*/  STG.E desc[UR8][R2.64], R31 ;  /* 0x0000001f02007986 */ /* 0x0001e8000c101908 */
[----:B------:R0:W-:Y:S01]  /*4d80*/  STG.E.64 desc[UR8][R14.64], R28 ;  /* 0x0000001c0e007986 */ /* 0x0001e2000c101b08 */
[----:B------:R-:W-:Y:S05]  /*4d90*/  @!P3 BRA `(.L_x_594) ;  /* 0x000000000048b947 */ /* 0x000fea0003800000 */
[----:B------:R-:W-:Y:S01]  /*4da0*/  ISETP.GE.AND P4, PT, R25, R16, PT ;  /* 0x000000101900720c */ /* 0x000fe20003f86270 */
[----:B------:R-:W-:Y:S01]  /*4db0*/  IMAD.MOV.U32 R0, RZ, RZ, 0x3 ;  /* 0x00000003ff007424 */ /* 0x000fe200078e00ff */
[----:B------:R-:W-:Y:S01]  /*4dc0*/  PLOP3.LUT P1, PT, PT, PT, PT, 0x80, 0x8 ;  /* 0x000000000008781c */ /* 0x000fe20003f2f070 */
[----:B------:R-:W-:-:S10]  /*4dd0*/  IMAD.U32 R13, RZ, RZ, UR10 ;  /* 0x0000000aff0d7e24 */ /* 0x000fd4000f8e00ff */
[----:B------:R-:W-:Y:S05]  /*4de0*/  @!P4 BRA `(.L_x_594) ;  /* 0x000000000034c947 */ /* 0x000fea0003800000 */
[----:B------:R-:W-:Y:S01]  /*4df0*/  ISETP.GE.AND P4, PT, R23, R6, PT ;  /* 0x000000061700720c */ /* 0x000fe20003f86270 */
[----:B------:R-:W-:Y:S01]  /*4e00*/  IMAD.MOV.U32 R0, RZ, RZ, 0x2 ;  /* 0x00000002ff007424 */ /* 0x000fe200078e00ff */
[----:B------:R-:W-:Y:S01]  /*4e10*/  PLOP3.LUT P2, PT, PT, PT, PT, 0x80, 0x8 ;  /* 0x000000000008781c */ /* 0x000fe20003f4f070 */
[----:B------:R-:W-:Y:S01]  /*4e20*/  IMAD.U32 R13, RZ, RZ, UR5 ;  /* 0x00000005ff0d7e24 */ /* 0x000fe2000f8e00ff */
[----:B------:R-:W-:-:S09]  /*4e30*/  PLOP3.LUT P1, PT, PT, PT, PT, 0x8, 0x80 ;  /* 0x000000000080781c */ /* 0x000fd20003f2e170 */
[----:B------:R-:W-:Y:S05]  /*4e40*/  @!P4 BRA `(.L_x_594) ;  /* 0x00000000001cc947 */ /* 0x000fea0003800000 */
[----:B------:R-:W-:-:S13]  /*4e50*/  ISETP.GE.AND P0, PT, R17, R5, PT ;  /* 0x000000051100720c */ /* 0x000fda0003f06270 */
[----:B------:R-:W-:Y:S05]  /*4e60*/  @P0 EXIT ;  /* 0x000000000000094d */ /* 0x000fea0003800000 */
[----:B------:R-:W-:Y:S01]  /*4e70*/  HFMA2 R0, -RZ, RZ, 0, 5.9604644775390625e-08 ;  /* 0x00000001ff007431 */ /* 0x000fe200000001ff */
[----:B------:R-:W-:Y:S01]  /*4e80*/  PLOP3.LUT P1, PT, PT, PT, PT, 0x8, 0x80 ;  /* 0x000000000080781c */ /* 0x000fe20003f2e170 */
[----:B------:R-:W-:Y:S01]  /*4e90*/  IMAD.U32 R13, RZ, RZ, UR6 ;  /* 0x00000006ff0d7e24 */ /* 0x000fe2000f8e00ff */
[----:B------:R-:W-:Y:S02]  /*4ea0*/  PLOP3.LUT P2, PT, PT, PT, PT, 0x8, 0x80 ;  /* 0x000000000080781c */ /* 0x000fe40003f4e170 */
[----:B------:R-:W-:-:S13]  /*4eb0*/  PLOP3.LUT P0, PT, PT, PT, PT, 0x80, 0x8 ;  /* 0x000000000008781c */ /* 0x000fda0003f0f070 */
.L_x_594:
[----:B------:R-:W-:Y:S05]  /*4ec0*/  BSYNC.RECONVERGENT B0 ;  /* 0x0000000000007941 */ /* 0x000fea0003800200 */
.L_x_593:
[----:B0-----:R-:W2:Y:S01]  /*4ed0*/  LDL R2, [R13] ;  /* 0x000000000d027983 */ /* 0x001ea20000100800 */
[----:B------:R-:W-:Y:S01]  /*4ee0*/  BSSY.RECONVERGENT B0, `(.L_x_595) ;  /* 0x0000012000007945 */ /* 0x000fe20003800200 */
[----:B--2---:R-:W-:-:S05]  /*4ef0*/  VIADD R2, R2, 0x1 ;  /* 0x0000000102027836 */ /* 0x004fca0000000000 */
[----:B------:R0:W-:Y:S01]  /*4f00*/  STL [R13], R2 ;  /* 0x000000020d007387 */ /* 0x0001e20000100800 */
[----:B------:R-:W-:Y:S05]  /*4f10*/  @!P3 BRA `(.L_x_596) ;  /* 0x000000000038b947 */ /* 0x000fea0003800000 */
[----:B0-----:R-:W-:-:S05]  /*4f20*/  VIADD R2, R0, 0xffffffff ;  /* 0xffffffff00027836 */ /* 0x001fca0000000000 */
[----:B------:R-:W-:-:S06]  /*4f30*/  LEA R2, R2, UR6, 0x2 ;  /* 0x0000000602027c11 */ /* 0x000fcc000f8e10ff */
[----:B------:R-:W2:Y:S01]  /*4f40*/  LDL R2, [R2] ;  /* 0x0000000002027983 */ /* 0x000ea20000100800 */
[----:B------:R-:W-:Y:S01]  /*4f50*/  LEA R3, R0, UR6, 0x2 ;  /* 0x0000000600037c11 */ /* 0x000fe2000f8e10ff */
[----:B--2---:R-:W-:-:S05]  /*4f60*/  VIADD R0, R2, 0x1 ;  /* 0x0000000102007836 */ /* 0x004fca0000000000 */
[----:B------:R1:W-:Y:S01]  /*4f70*/  STL [R3], R0 ;  /* 0x0000000003007387 */ /* 0x0003e20000100800 */
[----:B------:R-:W-:Y:S05]  /*4f80*/  @P1 BRA `(.L_x_596) ;  /* 0x00000000001c1947 */ /* 0x000fea0003800000 */
[----:B-1----:R-:W-:-:S05]  /*4f90*/  IADD3 R0, PT, PT, R2, 0x2, RZ ;  /* 0x0000000202007810 */ /* 0x002fca0007ffe0ff */
[----:B------:R2:W-:Y:S01]  /*4fa0*/  STL [R3+0x4], R0 ;  /* 0x0000040003007387 */ /* 0x0005e20000100800 */
[----:B------:R-:W-:Y:S05]  /*4fb0*/  @P2 BRA `(.L_x_596) ;  /* 0x0000000000102947 */ /* 0x000fea0003800000 */
[C---:B--2---:R-:W-:Y:S02]  /*4fc0*/  VIADD R0, R2.reuse, 0x3 ;  /* 0x0000000302007836 */ /* 0x044fe40000000000 */
[----:B------:R-:W-:-:S03]  /*4fd0*/  @!P0 VIADD R2, R2, 0x4 ;  /* 0x0000000402028836 */ /* 0x000fc60000000000 */
[----:B------:R3:W-:Y:S04]  /*4fe0*/  STL [R3+0x8], R0 ;  /* 0x0000080003007387 */ /* 0x0007e80000100800 */
[----:B------:R3:W-:Y:S02]  /*4ff0*/  @!P0 STL [R3+0xc], R2 ;  /* 0x00000c0203008387 */ /* 0x0007e40000100800 */
.L_x_596:
[----:B------:R-:W-:Y:S05]  /*5000*/  BSYNC.RECONVERGENT B0 ;  /* 0x0000000000007941 */ /* 0x000fea0003800200 */
.L_x_595:
[----:B------:R-:W-:Y:S02]  /*5010*/  IADD3 R9, P0, PT, R9, 0x1, RZ ;  /* 0x0000000109097810 */ /* 0x000fe40007f1e0ff */
[----:B------:R-:W-:-:S03]  /*5020*/  IADD3 R19, P1, PT, R19, 0x1, RZ ;  /* 0x0000000113137810 */ /* 0x000fc60007f3e0ff */
[----:B------:R-:W-:Y:S01]  /*5030*/  IMAD.X R10, RZ, RZ, R10, P0 ;  /* 0x000000ffff0a7224 */ /* 0x000fe200000e060a */
[----:B------:R-:W-:Y:S01]  /*5040*/  ISETP.GE.U32.AND P0, PT, R9, R8, PT ;  /* 0x000000080900720c */ /* 0x000fe20003f06070 */
[----:B------:R-:W-:-:S03]  /*5050*/  IMAD.X R4, RZ, RZ, R4, P1 ;  /* 0x000000ffff047224 */ /* 0x000fc600008e0604 */
[----:B------:R-:W-:-:S13]  /*5060*/  ISETP.GE.AND.EX P0, PT, R10, R7, PT, P0 ;  /* 0x000000070a00720c */ /* 0x000fda0003f06300 */
[----:B------:R-:W-:Y:S05]  /*5070*/  @!P0 BRA `(.L_x_597) ;  /* 0xffffffe800e08947 */ /* 0x000fea000383ffff */
[----:B------:R-:W-:Y:S05]  /*5080*/  EXIT ;  /* 0x000000000000794d */ /* 0x000fea0003800000 */
.L_x_550:
[C---:B------:R-:W-:Y:S01]  /*5090*/  IADD3 R6, PT, PT, R13.reuse, -0x1, RZ ;  /* 0xffffffff0d067810 */ /* 0x040fe20007ffe0ff */
[C---:B------:R-:W-:Y:S01]  /*50a0*/  VIADD R17, R13.reuse, 0xfffffffe ;  /* 0xfffffffe0d117836 */ /* 0x040fe20000000000 */
[----:B------:R-:W-:Y:S01]  /*50b0*/  CS2R R18, SRZ ;  /* 0x0000000000127805 */ /* 0x000fe2000001ff00 */
[----:B------:R-:W-:-:S07]  /*50c0*/  VIADD R16, R13, 0xfffffffd ;  /* 0xfffffffd0d107836 */ /* 0x000fce0000000000 */
.L_x_701:
[----:B---34-:R-:W3:Y:S01]  /*50d0*/  LDL.128 R12, [R1+0xa0] ;  /* 0x0000a000010c7983 */ /* 0x018ee20000100c00 */
[----:B------:R-:W3:Y:S08]  /*50e0*/  LDC.64 R40, c[0x0][0x390] ;  /* 0x0000e400ff287b82 */ /* 0x000ef00000000a00 */
[----:B------:R-:W4:Y:S01]  /*50f0*/  LDC.64 R24, c[0x0][0x398] ;  /* 0x0000e600ff187b82 */ /* 0x000f220000000a00 */
[----:B---3--:R-:W-:-:S04]  /*5100*/  IMAD.WIDE R30, R12, 0x4, R40 ;  /* 0x000000040c1e7825 */ /* 0x008fc800078e0228 */
[--C-:B------:R-:W-:Y:S01]  /*5110*/  IMAD.WIDE R32, R13, 0x4, R40.reuse ;  /* 0x000000040d207825 */ /* 0x100fe200078e0228 */
[----:B012---:R0:W3:Y:S03]  /*5120*/  LDG.E R0, desc[UR8][R30.64] ;  /* 0x000000081e007981 */ /* 0x0070e6000c1e1900 */
[--C-:B------:R-:W-:Y:S01]  /*5130*/  IMAD.WIDE R34, R14, 0x4, R40.reuse ;  /* 0x000000040e227825 */ /* 0x100fe200078e0228 */
[----:B-12---:R3:W2:Y:S03]  /*5140*/  LDG.E R2, desc[UR8][R32.64] ;  /* 0x0000000820027981 */ /* 0x0066a6000c1e1900 */
[----:B------:R-:W-:Y:S01]  /*5150*/  IMAD.WIDE R40, R15, 0x4, R40 ;  /* 0x000000040f287825 */ /* 0x000fe200078e0228 */
[----:B------:R-:W2:Y:S03]  /*5160*/  LDG.E R3, desc[UR8][R34.64] ;  /* 0x0000000822037981 */ /* 0x000ea6000c1e1900 */
[--C-:B----4-:R-:W-:Y:S01]  /*5170*/  IMAD.WIDE R38, R12, 0x4, R24.reuse ;  /* 0x000000040c267825 */ /* 0x110fe200078e0218 */
[----:B------:R-:W4:Y:S03]  /*5180*/  LDG.E R4, desc[UR8][R40.64] ;  /* 0x0000000828047981 */ /* 0x000f26000c1e1900 */
[--C-:B------:R-:W-:Y:S01]  /*5190*/  IMAD.WIDE R36, R13, 0x4, R24.reuse ;  /* 0x000000040d247825 */ /* 0x100fe200078e0218 */
[----:B------:R1:W5:Y:S03]  /*51a0*/  LDG.E R22, desc[UR8][R38.64] ;  /* 0x0000000826167981 */ /* 0x000366000c1e1900 */
[--C-:B------:R-:W-:Y:S01]  /*51b0*/  IMAD.WIDE R26, R14, 0x4, R24.reuse ;  /* 0x000000040e1a7825 */ /* 0x100fe200078e0218 */
[----:B------:R1:W5:Y:S03]  /*51c0*/  LDG.E R23, desc[UR8][R36.64] ;  /* 0x0000000824177981 */ /* 0x000366000c1e1900 */
[----:B------:R-:W-:Y:S01]  /*51d0*/  IMAD.WIDE R24, R15, 0x4, R24 ;  /* 0x000000040f187825 */ /* 0x000fe200078e0218 */
[----:B------:R1:W5:Y:S04]  /*51e0*/  LDG.E R28, desc[UR8][R26.64] ;  /* 0x000000081a1c7981 */ /* 0x000368000c1e1900 */
[----:B------:R1:W5:Y:S01]  /*51f0*/  LDG.E R29, desc[UR8][R24.64] ;  /* 0x00000008181d7981 */ /* 0x000362000c1e1900 */
[----:B------:R-:W-:Y:S04]  /*5200*/  BSSY.RECONVERGENT B1, `(.L_x_598) ;  /* 0x0000456000017945 */ /* 0x000fe80003800200 */
[----:B------:R-:W-:Y:S01]  /*5210*/  BSSY.RELIABLE B0, `(.L_x_599) ;  /* 0x0000303000007945 */ /* 0x000fe20003800100 */
[----:B0-----:R-:W-:Y:S01]  /*5220*/  IMAD.MOV.U32 R30, RZ, RZ, RZ ;  /* 0x000000ffff1e7224 */ /* 0x001fe200078e00ff */
[----:B------:R-:W-:-:S02]  /*5230*/  SHF.R.S32.HI R31, RZ, 0x1f, R12 ;  /* 0x0000001fff1f7819 */ /* 0x000fc4000001140c */
[----:B---3--:R-:W-:Y:S02]  /*5240*/  LOP3.LUT R32, R0, 0x3, RZ, 0xc0, !PT ;  /* 0x0000000300207812 */ /* 0x008fe400078ec0ff */
[----:B--2---:R-:W-:Y:S02]  /*5250*/  LOP3.LUT R33, R2, 0x3, RZ, 0xc0, !PT ;  /* 0x0000000302217812 */ /* 0x004fe400078ec0ff */
[----:B------:R-:W-:Y:S02]  /*5260*/  LOP3.LUT R34, R3, 0x3, RZ, 0xc0, !PT ;  /* 0x0000000303227812 */ /* 0x000fe400078ec0ff */
[----:B-1--4-:R-:W-:-:S07]  /*5270*/  LOP3.LUT R35, R4, 0x3, RZ, 0xc0, !PT ;  /* 0x0000000304237812 */ /* 0x012fce00078ec0ff */
.L_x_653:
[----:B------:R-:W0:Y:S08]  /*5280*/  LDC.64 R26, c[0x0][0x3d8] ;  /* 0x0000f600ff1a7b82 */ /* 0x000e300000000a00 */
[----:B------:R-:W1:Y:S01]  /*5290*/  LDC.64 R24, c[0x0][0x3e0] ;  /* 0x0000f800ff187b82 */ /* 0x000e620000000a00 */
[----:B0-----:R-:W-:-:S05]  /*52a0*/  IMAD.WIDE.U32 R26, R30, 0x4, R26 ;  /* 0x000000041e1a7825 */ /* 0x001fca00078e001a */
[----:B-----5:R0:W5:Y:S01]  /*52b0*/  LDG.E R36, desc[UR8][R26.64] ;  /* 0x000000081a247981 */ /* 0x020162000c1e1900 */
[----:B-1----:R-:W-:-:S05]  /*52c0*/  IMAD.WIDE.U32 R24, R30, 0x4, R24 ;  /* 0x000000041e187825 */ /* 0x002fca00078e0018 */
[----:B------:R0:W5:Y:S01]  /*52d0*/  LDG.E R37, desc[UR8][R24.64] ;  /* 0x0000000818257981 */ /* 0x000162000c1e1900 */
[----:B------:R-:W-:Y:S01]  /*52e0*/  ISETP.GT.AND P0, PT, R0, RZ, PT ;  /* 0x000000ff0000720c */ /* 0x000fe20003f04270 */
[----:B------:R-:W-:Y:S01]  /*52f0*/  BSSY.RECONVERGENT B2, `(.L_x_600) ;  /* 0x00000bc000027945 */ /* 0x000fe20003800200 */
[----:B------:R-:W-:-:S11]  /*5300*/  IMAD.MOV.U32 R38, RZ, RZ, RZ ;  /* 0x000000ffff267224 */ /* 0x000fd600078e00ff */
[----:B0-----:R-:W-:Y:S05]  /*5310*/  @!P0 BRA `(.L_x_601) ;  /* 0x0000000800e48947 */ /* 0x001fea0003800000 */
[----:B------:R-:W-:Y:S01]  /*5320*/  ISETP.GE.U32.AND P0, PT, R0, 0x10, PT ;  /* 0x000000100000780c */ /* 0x000fe20003f06070 */
[----:B------:R-:W-:Y:S01]  /*5330*/  BSSY.RECONVERGENT B3, `(.L_x_602) ;  /* 0x0000051000037945 */ /* 0x000fe20003800200 */
[----:B------:R-:W-:-:S11]  /*5340*/  CS2R R38, SRZ ;  /* 0x0000000000267805 */ /* 0x000fd6000001ff00 */
[----:B------:R-:W-:Y:S05]  /*5350*/  @!P0 BRA `(.L_x_603) ;  /* 0x0000000400388947 */ /* 0x000fea0003800000 */
[----:B------:R-:W-:Y:S01]  /*5360*/  LOP3.LUT R39, R0, 0x7ffffff0, RZ, 0xc0, !PT ;  /* 0x7ffffff000277812 */ /* 0x000fe200078ec0ff */
[----:B------:R-:W-:Y:S01]  /*5370*/  BSSY.RECONVERGENT B4, `(.L_x_603) ;  /* 0x000004c000047945 */ /* 0x000fe20003800200 */
[----:B------:R-:W-:Y:S01]  /*5380*/  MOV R38, RZ ;  /* 0x000000ff00267202 */ /* 0x000fe20000000f00 */
[----:B------:R-:W-:Y:S02]  /*5390*/  IMAD.MOV.U32 R41, RZ, RZ, R22 ;  /* 0x000000ffff297224 */ /* 0x000fe400078e0016 */
[----:B------:R-:W-:-:S07]  /*53a0*/  IMAD.MOV R40, RZ, RZ, -R39 ;  /* 0x000000ffff287224 */ /* 0x000fce00078e0a27 */
.L_x_604:
[----:B------:R-:W0:Y:S08]  /*53b0*/  LDC.64 R26, c[0x0][0x380] ;  /* 0x0000e000ff1a7b82 */ /* 0x000e300000000a00 */
[----:B------:R-:W1:Y:S01]  /*53c0*/  LDC.64 R24, c[0x0][0x388] ;  /* 0x0000e200ff187b82 */ /* 0x000e620000000a00 */
[----:B0-----:R-:W-:-:S05]  /*53d0*/  IMAD.WIDE R26, R41, 0x4, R26 ;  /* 0x00000004291a7825 */ /* 0x001fca00078e021a */
[----:B------:R-:W2:Y:S01]  /*53e0*/  LDG.E R43, desc[UR8][R26.64] ;  /* 0x000000081a2b7981 */ /* 0x000ea2000c1e1900 */
[----:B-1----:R-:W-:-:S03]  /*53f0*/  IMAD.WIDE R24, R41, 0x4, R24 ;  /* 0x0000000429187825 */ /* 0x002fc600078e0218 */
[----:B------:R-:W3:Y:S01]  /*5400*/  LDG.E R45, desc[UR8][R26.64+0x4] ;  /* 0x000004081a2d7981 */ /* 0x000ee2000c1e1900 */
[----:B--2--5:R-:W-:-:S13]  /*5410*/  ISETP.NE.AND P0, PT, R43, R36, PT ;  /* 0x000000242b00720c */ /* 0x024fda0003f05270 */
[----:B------:R-:W2:Y:S02]  /*5420*/  @!P0 LDG.E R43, desc[UR8][R24.64] ;  /* 0x00000008182b8981 */ /* 0x000ea4000c1e1900 */
[----:B--2---:R-:W-:Y:S01]  /*5430*/  @!P0 IMAD.IADD R38, R38, 0x1, R43 ;  /* 0x0000000126268824 */ /* 0x004fe200078e022b */
[-C--:B---3--:R-:W-:Y:S02]  /*5440*/  ISETP.NE.AND P0, PT, R45, R36.reuse, PT ;  /* 0x000000242d00720c */ /* 0x088fe40003f05270 */
[----:B------:R-:W2:Y:S11]  /*5450*/  LDG.E R45, desc[UR8][R26.64+0x8] ;  /* 0x000008081a2d7981 */ /* 0x000eb6000c1e1900 */
[----:B------:R-:W3:Y:S02]  /*5460*/  @!P0 LDG.E R43, desc[UR8][R24.64+0x4] ;  /* 0x00000408182b8981 */ /* 0x000ee4000c1e1900 */
[----:B---3--:R-:W-:Y:S01]  /*5470*/  @!P0 IMAD.IADD R38, R38, 0x1, R43 ;  /* 0x0000000126268824 */ /* 0x008fe200078e022b */
[----:B--2---:R-:W-:-:S02]  /*5480*/  ISETP.NE.AND P0, PT, R45, R36, PT ;  /* 0x000000242d00720c */ /* 0x004fc40003f05270 */
[----:B------:R-:W2:Y:S11]  /*5490*/  LDG.E R45, desc[UR8][R26.64+0xc] ;  /* 0x00000c081a2d7981 */ /* 0x000eb6000c1e1900 */
[----:B------:R-:W3:Y:S02]  /*54a0*/  @!P0 LDG.E R43, desc[UR8][R24.64+0x8] ;  /* 0x00000808182b8981 */ /* 0x000ee4000c1e1900 */
[----:B---3--:R-:W-:-:S02]  /*54b0*/  @!P0 IADD3 R38, PT, PT, R38, R43, RZ ;  /* 0x0000002b26268210 */ /* 0x008fc40007ffe0ff */
[-C--:B--2---:R-:W-:Y:S02]  /*54c0*/  ISETP.NE.AND P0, PT, R45, R36.reuse, PT ;  /* 0x000000242d00720c */ /* 0x084fe40003f05270 */
[----:B------:R-:W2:Y:S11]  /*54d0*/  LDG.E R45, desc[UR8][R26.64+0x10] ;  /* 0x000010081a2d7981 */ /* 0x000eb6000c1e1900 */
[----:B------:R-:W3:Y:S02]  /*54e0*/  @!P0 LDG.E R43, desc[UR8][R24.64+0xc] ;  /* 0x00000c08182b8981 */ /* 0x000ee4000c1e1900 */
[----:B---3--:R-:W-:Y:S01]  /*54f0*/  @!P0 IMAD.IADD R38, R38, 0x1, R43 ;  /* 0x0000000126268824 */ /* 0x008fe200078e022b */
[----:B--2---:R-:W-:-:S02]  /*5500*/  ISETP.NE.AND P0, PT, R45, R36, PT ;  /* 0x000000242d00720c */ /* 0x004fc40003f05270 */
        /* <DEDUP_REMOVED lines=35> */
[----:B--2---:R-:W-:Y:S02]  /*5740*/  ISETP.NE.AND P0, PT, R45, R36, PT ;  /* 0x000000242d00720c */ /* 0x004fe40003f05270 */
[----:B------:R-:W2:Y:S11]  /*5750*/  LDG.E R45, desc[UR8][R26.64+0x3c] ;  /* 0x00003c081a2d7981 */ /* 0x000eb6000c1e1900 */
[----:B------:R-:W3:Y:S02]  /*5760*/  @!P0 LDG.E R43, desc[UR8][R24.64+0x34] ;  /* 0x00003408182b8981 */ /* 0x000ee4000c1e1900 */
[----:B---3--:R-:W-:-:S02]  /*5770*/  @!P0 IMAD.IADD R38, R38, 0x1, R43 ;  /* 0x0000000126268824 */ /* 0x008fc400078e022b */
[----:B------:R-:W3:Y:S01]  /*5780*/  LDG.E R43, desc[UR8][R26.64+0x38] ;  /* 0x000038081a2b7981 */ /* 0x000ee2000c1e1900 */
[----:B--2---:R-:W-:-:S13]  /*5790*/  ISETP.NE.AND P1, PT, R45, R36, PT ;  /* 0x000000242d00720c */ /* 0x004fda0003f25270 */
[----:B------:R-:W2:Y:S01]  /*57a0*/  @!P1 LDG.E R45, desc[UR8][R24.64+0x3c] ;  /* 0x00003c08182d9981 */ /* 0x000ea2000c1e1900 */
[----:B---3--:R-:W-:-:S13]  /*57b0*/  ISETP.NE.AND P0, PT, R43, R36, PT ;  /* 0x000000242b00720c */ /* 0x008fda0003f05270 */
[----:B------:R-:W3:Y:S01]  /*57c0*/  @!P0 LDG.E R43, desc[UR8][R24.64+0x38] ;  /* 0x00003808182b8981 */ /* 0x000ee2000c1e1900 */
[----:B------:R-:W-:-:S05]  /*57d0*/  VIADD R40, R40, 0x10 ;  /* 0x0000001028287836 */ /* 0x000fca0000000000 */
[----:B------:R-:W-:Y:S01]  /*57e0*/  ISETP.NE.AND P2, PT, R40, RZ, PT ;  /* 0x000000ff2800720c */ /* 0x000fe20003f45270 */
[----:B------:R-:W-:Y:S02]  /*57f0*/  VIADD R41, R41, 0x10 ;  /* 0x0000001029297836 */ /* 0x000fe40000000000 */
[----:B---3--:R-:W-:-:S05]  /*5800*/  @!P0 IMAD.IADD R38, R38, 0x1, R43 ;  /* 0x0000000126268824 */ /* 0x008fca00078e022b */
[----:B--2---:R-:W-:-:S05]  /*5810*/  @!P1 IADD3 R38, PT, PT, R38, R45, RZ ;  /* 0x0000002d26269210 */ /* 0x004fca0007ffe0ff */
[----:B------:R-:W-:Y:S05]  /*5820*/  @P2 BRA `(.L_x_604) ;  /* 0xfffffff800e02947 */ /* 0x000fea000383ffff */
[----:B------:R-:W-:Y:S05]  /*5830*/  BSYNC.RECONVERGENT B4 ;  /* 0x0000000000047941 */ /* 0x000fea0003800200 */
.L_x_603:
[----:B------:R-:W-:Y:S05]  /*5840*/  BSYNC.RECONVERGENT B3 ;  /* 0x0000000000037941 */ /* 0x000fea0003800200 */
.L_x_602:
[----:B------:R-:W-:-:S13]  /*5850*/  LOP3.LUT P0, R24, R0, 0xf, RZ, 0xc0, !PT ;  /* 0x0000000f00187812 */ /* 0x000fda000780c0ff */
[----:B------:R-:W-:Y:S05]  /*5860*/  @!P0 BRA `(.L_x_601) ;  /* 0x0000000400908947 */ /* 0x000fea0003800000 */
[----:B------:R-:W-:Y:S01]  /*5870*/  ISETP.GE.U32.AND P0, PT, R24, 0x8, PT ;  /* 0x000000081800780c */ /* 0x000fe20003f06070 */
[----:B------:R-:W-:-:S12]  /*5880*/  BSSY.RECONVERGENT B3, `(.L_x_605) ;  /* 0x0000028000037945 */ /* 0x000fd80003800200 */
[----:B------:R-:W-:Y:S05]  /*5890*/  @!P0 BRA `(.L_x_606) ;  /* 0x0000000000988947 */ /* 0x000fea0003800000 */
[----:B------:R-:W0:Y:S01]  /*58a0*/  LDC.64 R26, c[0x0][0x380] ;  /* 0x0000e000ff1a7b82 */ /* 0x000e220000000a00 */
[----:B------:R-:W-:-:S04]  /*58b0*/  IMAD.IADD R41, R22, 0x1, R39 ;  /* 0x0000000116297824 */ /* 0x000fc800078e0227 */
[----:B0-----:R-:W-:-:S05]  /*58c0*/  IMAD.WIDE R26, R41, 0x4, R26 ;  /* 0x00000004291a7825 */ /* 0x001fca00078e021a */
[----:B------:R-:W2:Y:S04]  /*58d0*/  LDG.E R25, desc[UR8][R26.64] ;  /* 0x000000081a197981 */ /* 0x000ea8000c1e1900 */
[----:B------:R-:W3:Y:S04]  /*58e0*/  LDG.E R24, desc[UR8][R26.64+0x4] ;  /* 0x000004081a187981 */ /* 0x000ee8000c1e1900 */
[----:B------:R-:W4:Y:S04]  /*58f0*/  LDG.E R45, desc[UR8][R26.64+0xc] ;  /* 0x00000c081a2d7981 */ /* 0x000f28000c1e1900 */
[----:B------:R-:W4:Y:S04]  /*5900*/  LDG.E R43, desc[UR8][R26.64+0x8] ;  /* 0x000008081a2b7981 */ /* 0x000f28000c1e1900 */
[----:B------:R-:W4:Y:S01]  /*5910*/  LDG.E R40, desc[UR8][R26.64+0x14] ;  /* 0x000014081a287981 */ /* 0x000f22000c1e1900 */
[----:B--2--5:R-:W-:-:S02]  /*5920*/  ISETP.NE.AND P3, PT, R25, R36, PT ;  /* 0x000000241900720c */ /* 0x024fc40003f65270 */
[-C--:B---3--:R-:W-:Y:S02]  /*5930*/  ISETP.NE.AND P4, PT, R24, R36.reuse, PT ;  /* 0x000000241800720c */ /* 0x088fe40003f85270 */
[----:B------:R-:W0:Y:S01]  /*5940*/  LDC.64 R24, c[0x0][0x388] ;  /* 0x0000e200ff187b82 */ /* 0x000e220000000a00 */
[-C--:B----4-:R-:W-:Y:S02]  /*5950*/  ISETP.NE.AND P2, PT, R45, R36.reuse, PT ;  /* 0x000000242d00720c */ /* 0x090fe40003f45270 */
[----:B------:R-:W2:Y:S01]  /*5960*/  LDG.E R45, desc[UR8][R26.64+0x10] ;  /* 0x000010081a2d7981 */ /* 0x000ea2000c1e1900 */
[----:B------:R-:W-:Y:S01]  /*5970*/  ISETP.NE.AND P5, PT, R43, R36, PT ;  /* 0x000000242b00720c */ /* 0x000fe20003fa5270 */
[----:B0-----:R-:W-:-:S05]  /*5980*/  IMAD.WIDE R24, R41, 0x4, R24 ;  /* 0x0000000429187825 */ /* 0x001fca00078e0218 */
[----:B------:R-:W3:Y:S04]  /*5990*/  @!P3 LDG.E R43, desc[UR8][R24.64] ;  /* 0x00000008182bb981 */ /* 0x000ee8000c1e1900 */
[----:B------:R-:W4:Y:S01]  /*59a0*/  @!P4 LDG.E R41, desc[UR8][R24.64+0x4] ;  /* 0x000004081829c981 */ /* 0x000f22000c1e1900 */
[----:B------:R-:W-:-:S03]  /*59b0*/  ISETP.NE.AND P0, PT, R40, R36, PT ;  /* 0x000000242800720c */ /* 0x000fc60003f05270 */
[----:B------:R-:W4:Y:S01]  /*59c0*/  LDG.E R40, desc[UR8][R26.64+0x1c] ;  /* 0x00001c081a287981 */ /* 0x000f22000c1e1900 */
[----:B--2---:R-:W-:-:S03]  /*59d0*/  ISETP.NE.AND P1, PT, R45, R36, PT ;  /* 0x000000242d00720c */ /* 0x004fc60003f25270 */
[----:B------:R-:W2:Y:S01]  /*59e0*/  LDG.E R45, desc[UR8][R26.64+0x18] ;  /* 0x000018081a2d7981 */ /* 0x000ea2000c1e1900 */
[----:B---3--:R-:W-:-:S03]  /*59f0*/  @!P3 IMAD.IADD R38, R38, 0x1, R43 ;  /* 0x000000012626b824 */ /* 0x008fc600078e022b */
[----:B------:R-:W3:Y:S01]  /*5a00*/  @!P5 LDG.E R43, desc[UR8][R24.64+0x8] ;  /* 0x00000808182bd981 */ /* 0x000ee2000c1e1900 */
[----:B----4-:R-:W-:-:S03]  /*5a10*/  @!P4 IMAD.IADD R38, R38, 0x1, R41 ;  /* 0x000000012626c824 */ /* 0x010fc600078e0229 */
[----:B------:R-:W4:Y:S01]  /*5a20*/  @!P2 LDG.E R41, desc[UR8][R24.64+0xc] ;  /* 0x00000c081829a981 */ /* 0x000f22000c1e1900 */
[-C--:B------:R-:W-:Y:S02]  /*5a30*/  ISETP.NE.AND P4, PT, R40, R36.reuse, PT ;  /* 0x000000242800720c */ /* 0x080fe40003f85270 */
[----:B--2---:R-:W-:-:S11]  /*5a40*/  ISETP.NE.AND P3, PT, R45, R36, PT ;  /* 0x000000242d00720c */ /* 0x004fd60003f65270 */
[----:B------:R-:W2:Y:S04]  /*5a50*/  @!P4 LDG.E R45, desc[UR8][R24.64+0x1c] ;  /* 0x00001c08182dc981 */ /* 0x000ea8000c1e1900 */
[----:B------:R-:W2:Y:S01]  /*5a60*/  @!P3 LDG.E R27, desc[UR8][R24.64+0x18] ;  /* 0x00001808181bb981 */ /* 0x000ea2000c1e1900 */
[----:B---3--:R-:W-:-:S03]  /*5a70*/  @!P5 IMAD.IADD R38, R38, 0x1, R43 ;  /* 0x000000012626d824 */ /* 0x008fc600078e022b */
[----:B------:R-:W3:Y:S02]  /*5a80*/  @!P1 LDG.E R43, desc[UR8][R24.64+0x10] ;  /* 0x00001008182b9981 */ /* 0x000ee4000c1e1900 */
[----:B----4-:R-:W-:Y:S02]  /*5a90*/  @!P2 IADD3 R38, PT, PT, R38, R41, RZ ;  /* 0x000000292626a210 */ /* 0x010fe40007ffe0ff */
[----:B------:R-:W4:Y:S01]  /*5aa0*/  @!P0 LDG.E R41, desc[UR8][R24.64+0x14] ;  /* 0x0000140818298981 */ /* 0x000f22000c1e1900 */
[----:B------:R-:W-:Y:S02]  /*5ab0*/  VIADD R39, R39, 0x8 ;  /* 0x0000000827277836 */ /* 0x000fe40000000000 */
[----:B---3--:R-:W-:-:S04]  /*5ac0*/  @!P1 IMAD.IADD R38, R38, 0x1, R43 ;  /* 0x0000000126269824 */ /* 0x008fc800078e022b */
[----:B----4-:R-:W-:-:S04]  /*5ad0*/  @!P0 IMAD.IADD R38, R38, 0x1, R41 ;  /* 0x0000000126268824 */ /* 0x010fc800078e0229 */
[----:B--2---:R-:W-:-:S05]  /*5ae0*/  @!P3 IMAD.IADD R38, R38, 0x1, R27 ;  /* 0x000000012626b824 */ /* 0x004fca00078e021b */
[----:B------:R-:W-:-:S07]  /*5af0*/  @!P4 IADD3 R38, PT, PT, R38, R45, RZ ;  /* 0x0000002d2626c210 */ /* 0x000fce0007ffe0ff */
.L_x_606:
[----:B------:R-:W-:Y:S05]  /*5b00*/  BSYNC.RECONVERGENT B3 ;  /* 0x0000000000037941 */ /* 0x000fea0003800200 */
.L_x_605:
[----:B------:R-:W-:-:S13]  /*5b10*/  LOP3.LUT P0, R24, R0, 0x7, RZ, 0xc0, !PT ;  /* 0x0000000700187812 */ /* 0x000fda000780c0ff */
[----:B------:R-:W-:Y:S05]  /*5b20*/  @!P0 BRA `(.L_x_601) ;  /* 0x0000000000e08947 */ /* 0x000fea0003800000 */
[----:B------:R-:W-:Y:S01]  /*5b30*/  ISETP.GE.U32.AND P0, PT, R24, 0x4, PT ;  /* 0x000000041800780c */ /* 0x000fe20003f06070 */
[----:B------:R-:W-:Y:S01]  /*5b40*/  BSSY.RECONVERGENT B3, `(.L_x_607) ;  /* 0x0000019000037945 */ /* 0x000fe20003800200 */
[----:B------:R-:W-:-:S11]  /*5b50*/  ISETP.NE.AND P4, PT, R32, RZ, PT ;  /* 0x000000ff2000720c */ /* 0x000fd60003f85270 */
[----:B------:R-:W-:Y:S05]  /*5b60*/  @!P0 BRA `(.L_x_608) ;  /* 0x0000000000588947 */ /* 0x000fea0003800000 */
[----:B------:R-:W0:Y:S01]  /*5b70*/  LDC.64 R26, c[0x0][0x380] ;  /* 0x0000e000ff1a7b82 */ /* 0x000e220000000a00 */
[----:B------:R-:W-:-:S07]  /*5b80*/  IMAD.IADD R41, R22, 0x1, R39 ;  /* 0x0000000116297824 */ /* 0x000fce00078e0227 */
[----:B------:R-:W1:Y:S01]  /*5b90*/  LDC.64 R24, c[0x0][0x388] ;  /* 0x0000e200ff187b82 */ /* 0x000e620000000a00 */
[----:B0-----:R-:W-:-:S05]  /*5ba0*/  IMAD.WIDE R26, R41, 0x4, R26 ;  /* 0x00000004291a7825 */ /* 0x001fca00078e021a */
[----:B------:R-:W2:Y:S04]  /*5bb0*/  LDG.E R43, desc[UR8][R26.64] ;  /* 0x000000081a2b7981 */ /* 0x000ea8000c1e1900 */
[----:B------:R-:W3:Y:S04]  /*5bc0*/  LDG.E R45, desc[UR8][R26.64+0x4] ;  /* 0x000004081a2d7981 */ /* 0x000ee8000c1e1900 */
[----:B------:R-:W4:Y:S04]  /*5bd0*/  LDG.E R40, desc[UR8][R26.64+0x8] ;  /* 0x000008081a287981 */ /* 0x000f28000c1e1900 */
[----:B------:R-:W4:Y:S01]  /*5be0*/  LDG.E R42, desc[UR8][R26.64+0xc] ;  /* 0x00000c081a2a7981 */ /* 0x000f22000c1e1900 */
[----:B-1----:R-:W-:Y:S01]  /*5bf0*/  IMAD.WIDE R24, R41, 0x4, R24 ;  /* 0x0000000429187825 */ /* 0x002fe200078e0218 */
[----:B--2--5:R-:W-:-:S02]  /*5c00*/  ISETP.NE.AND P0, PT, R43, R36, PT ;  /* 0x000000242b00720c */ /* 0x024fc40003f05270 */
[-C--:B---3--:R-:W-:Y:S02]  /*5c10*/  ISETP.NE.AND P1, PT, R45, R36.reuse, PT ;  /* 0x000000242d00720c */ /* 0x088fe40003f25270 */
[-C--:B----4-:R-:W-:Y:S02]  /*5c20*/  ISETP.NE.AND P2, PT, R40, R36.reuse, PT ;  /* 0x000000242800720c */ /* 0x090fe40003f45270 */
[----:B------:R-:W-:-:S07]  /*5c30*/  ISETP.NE.AND P3, PT, R42, R36, PT ;  /* 0x000000242a00720c */ /* 0x000fce0003f65270 */
[----:B------:R-:W2:Y:S04]  /*5c40*/  @!P0 LDG.E R41, desc[UR8][R24.64] ;  /* 0x0000000818298981 */ /* 0x000ea8000c1e1900 */
[----:B------:R-:W3:Y:S04]  /*5c50*/  @!P1 LDG.E R43, desc[UR8][R24.64+0x4] ;  /* 0x00000408182b9981 */ /* 0x000ee8000c1e1900 */
[----:B------:R-:W4:Y:S04]  /*5c60*/  @!P2 LDG.E R45, desc[UR8][R24.64+0x8] ;  /* 0x00000808182da981 */ /* 0x000f28000c1e1900 */
[----:B------:R-:W4:Y:S01]  /*5c70*/  @!P3 LDG.E R40, desc[UR8][R24.64+0xc] ;  /* 0x00000c081828b981 */ /* 0x000f22000c1e1900 */
[----:B------:R-:W-:Y:S01]  /*5c80*/  IADD3 R39, PT, PT, R39, 0x4, RZ ;  /* 0x0000000427277810 */ /* 0x000fe20007ffe0ff */
[----:B--2---:R-:W-:-:S04]  /*5c90*/  @!P0 IMAD.IADD R38, R38, 0x1, R41 ;  /* 0x0000000126268824 */ /* 0x004fc800078e0229 */
[----:B---3--:R-:W-:-:S04]  /*5ca0*/  @!P1 IMAD.IADD R38, R38, 0x1, R43 ;  /* 0x0000000126269824 */ /* 0x008fc800078e022b */
[----:B----4-:R-:W-:-:S04]  /*5cb0*/  @!P2 IMAD.IADD R38, R38, 0x1, R45 ;  /* 0x000000012626a824 */ /* 0x010fc800078e022d */
[----:B------:R-:W-:-:S07]  /*5cc0*/  @!P3 IMAD.IADD R38, R38, 0x1, R40 ;  /* 0x000000012626b824 */ /* 0x000fce00078e0228 */
.L_x_608:
[----:B------:R-:W-:Y:S05]  /*5cd0*/  BSYNC.RECONVERGENT B3 ;  /* 0x0000000000037941 */ /* 0x000fea0003800200 */
.L_x_607:
[----:B------:R-:W-:Y:S05]  /*5ce0*/  @!P4 BRA `(.L_x_601) ;  /* 0x000000000070c947 */ /* 0x000fea0003800000 */
[----:B------:R-:W0:Y:S01]  /*5cf0*/  LDC.64 R24, c[0x0][0x380] ;  /* 0x0000e000ff187b82 */ /* 0x000e220000000a00 */
[----:B------:R-:W-:-:S04]  /*5d00*/  IMAD.IADD R39, R22, 0x1, R39 ;  /* 0x0000000116277824 */ /* 0x000fc800078e0227 */
[----:B0-----:R-:W-:-:S03]  /*5d10*/  IMAD.WIDE R26, R39, 0x4, R24 ;  /* 0x00000004271a7825 */ /* 0x001fc600078e0218 */
[----:B------:R-:W0:Y:S02]  /*5d20*/  LDC.64 R24, c[0x0][0x388] ;  /* 0x0000e200ff187b82 */ /* 0x000e240000000a00 */
[----:B------:R-:W2:Y:S01]  /*5d30*/  LDG.E R41, desc[UR8][R26.64] ;  /* 0x000000081a297981 */ /* 0x000ea2000c1e1900 */
[----:B------:R-:W-:Y:S01]  /*5d40*/  BSSY.RECONVERGENT B3, `(.L_x_609) ;  /* 0x0000007000037945 */ /* 0x000fe20003800200 */
[----:B------:R-:W-:Y:S01]  /*5d50*/  ISETP.NE.AND P1, PT, R32, 0x1, PT ;  /* 0x000000012000780c */ /* 0x000fe20003f25270 */
[----:B0-----:R-:W-:Y:S01]  /*5d60*/  IMAD.WIDE R24, R39, 0x4, R24 ;  /* 0x0000000427187825 */ /* 0x001fe200078e0218 */
[----:B--2--5:R-:W-:-:S13]  /*5d70*/  ISETP.NE.AND P0, PT, R41, R36, PT ;  /* 0x000000242900720c */ /* 0x024fda0003f05270 */
[----:B------:R-:W-:Y:S05]  /*5d80*/  @P0 BRA `(.L_x_610) ;  /* 0x0000000000080947 */ /* 0x000fea0003800000 */
[----:B------:R-:W2:Y:S02]  /*5d90*/  LDG.E R39, desc[UR8][R24.64] ;  /* 0x0000000818277981 */ /* 0x000ea4000c1e1900 */
[----:B--2---:R-:W-:-:S07]  /*5da0*/  IMAD.IADD R38, R38, 0x1, R39 ;  /* 0x0000000126267824 */ /* 0x004fce00078e0227 */
.L_x_610:
[----:B------:R-:W-:Y:S05]  /*5db0*/  BSYNC.RECONVERGENT B3 ;  /* 0x0000000000037941 */ /* 0x000fea0003800200 */
.L_x_609:
[----:B------:R-:W-:Y:S05]  /*5dc0*/  @!P1 BRA `(.L_x_601) ;  /* 0x0000000000389947 */ /* 0x000fea0003800000 */
[----:B------:R-:W2:Y:S01]  /*5dd0*/  LDG.E R39, desc[UR8][R26.64+0x4] ;  /* 0x000004081a277981 */ /* 0x000ea2000c1e1900 */
[----:B------:R-:W-:Y:S01]  /*5de0*/  BSSY.RECONVERGENT B3, `(.L_x_611) ;  /* 0x0000006000037945 */ /* 0x000fe20003800200 */
[----:B------:R-:W-:Y:S02]  /*5df0*/  ISETP.NE.AND P1, PT, R32, 0x2, PT ;  /* 0x000000022000780c */ /* 0x000fe40003f25270 */
[----:B--2---:R-:W-:-:S13]  /*5e00*/  ISETP.NE.AND P0, PT, R39, R36, PT ;  /* 0x000000242700720c */ /* 0x004fda0003f05270 */
[----:B------:R-:W-:Y:S05]  /*5e10*/  @P0 BRA `(.L_x_612) ;  /* 0x0000000000080947 */ /* 0x000fea0003800000 */
[----:B------:R-:W2:Y:S02]  /*5e20*/  LDG.E R39, desc[UR8][R24.64+0x4] ;  /* 0x0000040818277981 */ /* 0x000ea4000c1e1900 */
[----:B--2---:R-:W-:-:S07]  /*5e30*/  IMAD.IADD R38, R38, 0x1, R39 ;  /* 0x0000000126267824 */ /* 0x004fce00078e0227 */
.L_x_612:
[----:B------:R-:W-:Y:S05]  /*5e40*/  BSYNC.RECONVERGENT B3 ;  /* 0x0000000000037941 */ /* 0x000fea0003800200 */
.L_x_611:
[----:B------:R-:W-:Y:S05]  /*5e50*/  @!P1 BRA `(.L_x_601) ;  /* 0x0000000000149947 */ /* 0x000fea0003800000 */
[----:B------:R-:W2:Y:S02]  /*5e60*/  LDG.E R27, desc[UR8][R26.64+0x8] ;  /* 0x000008081a1b7981 */ /* 0x000ea4000c1e1900 */
[----:B--2---:R-:W-:-:S13]  /*5e70*/  ISETP.NE.AND P0, PT, R27, R36, PT ;  /* 0x000000241b00720c */ /* 0x004fda0003f05270 */
[----:B------:R-:W-:Y:S05]  /*5e80*/  @P0 BRA `(.L_x_601) ;  /* 0x0000000000080947 */ /* 0x000fea0003800000 */
[----:B------:R-:W2:Y:S02]  /*5e90*/  LDG.E R25, desc[UR8][R24.64+0x8] ;  /* 0x0000080818197981 */ /* 0x000ea4000c1e1900 */
[----:B--2---:R-:W-:-:S07]  /*5ea0*/  IADD3 R38, PT, PT, R38, R25, RZ ;  /* 0x0000001926267210 */ /* 0x004fce0007ffe0ff */
.L_x_601:
[----:B------:R-:W-:Y:S05]  /*5eb0*/  BSYNC.RECONVERGENT B2 ;  /* 0x0000000000027941 */ /* 0x000fea0003800200 */
.L_x_600:
[----:B------:R-:W-:Y:S01]  /*5ec0*/  ISETP.GE.AND P0, PT, R2, 0x1, PT ;  /* 0x000000010200780c */ /* 0x000fe20003f06270 */
[----:B------:R-:W-:-:S12]  /*5ed0*/  BSSY.RECONVERGENT B2, `(.L_x_613) ;  /* 0x00000b9000027945 */ /* 0x000fd80003800200 */
[----:B------:R-:W-:Y:S05]  /*5ee0*/  @!P0 BRA `(.L_x_614) ;  /* 0x0000000800dc8947 */ /* 0x000fea0003800000 */
[----:B------:R-:W-:Y:S01]  /*5ef0*/  ISETP.GE.U32.AND P1, PT, R2, 0x10, PT ;  /* 0x000000100200780c */ /* 0x000fe20003f26070 */
[----:B------:R-:W-:Y:S01]  /*5f00*/  BSSY.RECONVERGENT B3, `(.L_x_615) ;  /* 0x000004f000037945 */ /* 0x000fe20003800200 */
[----:B------:R-:W-:-:S11]  /*5f10*/  IMAD.MOV.U32 R40, RZ, RZ, RZ ;  /* 0x000000ffff287224 */ /* 0x000fd600078e00ff */
[----:B------:R-:W-:Y:S05]  /*5f20*/  @!P1 BRA `(.L_x_616) ;  /* 0x0000000400309947 */ /* 0x000fea0003800000 */
[----:B------:R-:W-:Y:S01]  /*5f30*/  BSSY.RECONVERGENT B4, `(.L_x_616) ;  /* 0x000004b000047945 */ /* 0x000fe20003800200 */
[----:B------:R-:W-:Y:S01]  /*5f40*/  IMAD.MOV.U32 R39, RZ, RZ, RZ ;  /* 0x000000ffff277224 */ /* 0x000fe200078e00ff */
[----:B------:R-:W-:-:S07]  /*5f50*/  LOP3.LUT R40, R2, 0x7ffffff0, RZ, 0xc0, !PT ;  /* 0x7ffffff002287812 */ /* 0x000fce00078ec0ff */
.L_x_617:
[----:B------:R-:W0:Y:S01]  /*5f60*/  LDC.64 R26, c[0x0][0x380] ;  /* 0x0000e000ff1a7b82 */ /* 0x000e220000000a00 */
[----:B------:R-:W-:-:S07]  /*5f70*/  IMAD.IADD R41, R23, 0x1, R39 ;  /* 0x0000000117297824 */ /* 0x000fce00078e0227 */
[----:B------:R-:W1:Y:S01]  /*5f80*/  LDC.64 R24, c[0x0][0x388] ;  /* 0x0000e200ff187b82 */ /* 0x000e620000000a00 */
[----:B0-----:R-:W-:-:S05]  /*5f90*/  IMAD.WIDE R26, R41, 0x4, R26 ;  /* 0x00000004291a7825 */ /* 0x001fca00078e021a */
[----:B------:R-:W2:Y:S01]  /*5fa0*/  LDG.E R43, desc[UR8][R26.64] ;  /* 0x000000081a2b7981 */ /* 0x000ea2000c1e1900 */
[----:B-1----:R-:W-:-:S03]  /*5fb0*/  IMAD.WIDE R24, R41, 0x4, R24 ;  /* 0x0000000429187825 */ /* 0x002fc600078e0218 */
[----:B------:R-:W3:Y:S01]  /*5fc0*/  LDG.E R45, desc[UR8][R26.64+0x34] ;  /* 0x000034081a2d7981 */ /* 0x000ee2000c1e1900 */
[----:B--2--5:R-:W-:-:S03]  /*5fd0*/  ISETP.NE.AND P1, PT, R43, R36, PT ;  /* 0x000000242b00720c */ /* 0x024fc60003f25270 */
[----:B------:R-:W2:Y:S10]  /*5fe0*/  LDG.E R43, desc[UR8][R26.64+0x4] ;  /* 0x000004081a2b7981 */ /* 0x000eb4000c1e1900 */
[----:B------:R-:W4:Y:S01]  /*5ff0*/  @!P1 LDG.E R41, desc[UR8][R24.64] ;  /* 0x0000000818299981 */ /* 0x000f22000c1e1900 */
[----:B--2---:R-:W-:-:S03]  /*6000*/  ISETP.NE.AND P2, PT, R43, R36, PT ;  /* 0x000000242b00720c */ /* 0x004fc60003f45270 */
[----:B------:R-:W2:Y:S01]  /*6010*/  LDG.E R43, desc[UR8][R26.64+0x8] ;  /* 0x000008081a2b7981 */ /* 0x000ea2000c1e1900 */
[----:B----4-:R-:W-:-:S09]  /*6020*/  @!P1 IMAD.IADD R38, R38, 0x1, R41 ;  /* 0x0000000126269824 */ /* 0x010fd200078e0229 */
[----:B------:R-:W4:Y:S01]  /*6030*/  @!P2 LDG.E R41, desc[UR8][R24.64+0x4] ;  /* 0x000004081829a981 */ /* 0x000f22000c1e1900 */
[----:B--2---:R-:W-:-:S03]  /*6040*/  ISETP.NE.AND P1, PT, R43, R36, PT ;  /* 0x000000242b00720c */ /* 0x004fc60003f25270 */
[----:B------:R-:W2:Y:S01]  /*6050*/  LDG.E R43, desc[UR8][R26.64+0xc] ;  /* 0x00000c081a2b7981 */ /* 0x000ea2000c1e1900 */
[----:B----4-:R-:W-:-:S09]  /*6060*/  @!P2 IADD3 R38, PT, PT, R38, R41, RZ ;  /* 0x000000292626a210 */ /* 0x010fd20007ffe0ff */
[----:B------:R-:W4:Y:S01]  /*6070*/  @!P1 LDG.E R41, desc[UR8][R24.64+0x8] ;  /* 0x0000080818299981 */ /* 0x000f22000c1e1900 */
[----:B--2---:R-:W-:-:S03]  /*6080*/  ISETP.NE.AND P2, PT, R43, R36, PT ;  /* 0x000000242b00720c */ /* 0x004fc60003f45270 */
[----:B------:R-:W2:Y:S01]  /*6090*/  LDG.E R43, desc[UR8][R26.64+0x10] ;  /* 0x000010081a2b7981 */ /* 0x000ea2000c1e1900 */
[----:B----4-:R-:W-:-:S09]  /*60a0*/  @!P1 IMAD.IADD R38, R38, 0x1, R41 ;  /* 0x0000000126269824 */ /* 0x010fd200078e0229 */
        /* <DEDUP_REMOVED lines=33> */
[----:B---3--:R-:W-:-:S03]  /*62c0*/  ISETP.NE.AND P3, PT, R45, R36, PT ;  /* 0x000000242d00720c */ /* 0x008fc60003f65270 */
[----:B------:R-:W3:Y:S01]  /*62d0*/  LDG.E R45, desc[UR8][R26.64+0x3c] ;  /* 0x00003c081a2d7981 */ /* 0x000ee2000c1e1900 */
[----:B--2---:R-:W-:-:S03]  /*62e0*/  ISETP.NE.AND P1, PT, R43, R36, PT ;  /* 0x000000242b00720c */ /* 0x004fc60003f25270 */
[----:B------:R-:W2:Y:S01]  /*62f0*/  LDG.E R43, desc[UR8][R26.64+0x38] ;  /* 0x000038081a2b7981 */ /* 0x000ea2000c1e1900 */
[----:B----4-:R-:W-:-:S09]  /*6300*/  @!P2 IADD3 R38, PT, PT, R38, R41, RZ ;  /* 0x000000292626a210 */ /* 0x010fd20007ffe0ff */
[----:B------:R-:W4:Y:S01]  /*6310*/  @!P1 LDG.E R41, desc[UR8][R24.64+0x30] ;  /* 0x0000300818299981 */ /* 0x000f22000c1e1900 */
[----:B---3--:R-:W-:-:S13]  /*6320*/  ISETP.NE.AND P4, PT, R45, R36, PT ;  /* 0x000000242d00720c */ /* 0x008fda0003f85270 */
[----:B------:R-:W3:Y:S01]  /*6330*/  @!P4 LDG.E R45, desc[UR8][R24.64+0x3c] ;  /* 0x00003c08182dc981 */ /* 0x000ee2000c1e1900 */
[----:B--2---:R-:W-:Y:S01]  /*6340*/  ISETP.NE.AND P2, PT, R43, R36, PT ;  /* 0x000000242b00720c */ /* 0x004fe20003f45270 */
[----:B----4-:R-:W-:Y:S02]  /*6350*/  @!P1 IMAD.IADD R38, R38, 0x1, R41 ;  /* 0x0000000126269824 */ /* 0x010fe400078e0229 */
[----:B------:R-:W2:Y:S10]  /*6360*/  @!P3 LDG.E R41, desc[UR8][R24.64+0x34] ;  /* 0x000034081829b981 */ /* 0x000eb4000c1e1900 */
[----:B------:R-:W4:Y:S01]  /*6370*/  @!P2 LDG.E R43, desc[UR8][R24.64+0x38] ;  /* 0x00003808182ba981 */ /* 0x000f22000c1e1900 */
[----:B------:R-:W-:-:S05]  /*6380*/  VIADD R39, R39, 0x10 ;  /* 0x0000001027277836 */ /* 0x000fca0000000000 */
[----:B------:R-:W-:Y:S01]  /*6390*/  ISETP.NE.AND P1, PT, R39, R40, PT ;  /* 0x000000282700720c */ /* 0x000fe20003f25270 */
[----:B--2---:R-:W-:-:S04]  /*63a0*/  @!P3 IMAD.IADD R38, R38, 0x1, R41 ;  /* 0x000000012626b824 */ /* 0x004fc800078e0229 */
[----:B----4-:R-:W-:-:S05]  /*63b0*/  @!P2 IMAD.IADD R38, R38, 0x1, R43 ;  /* 0x000000012626a824 */ /* 0x010fca00078e022b */
[----:B---3--:R-:W-:-:S03]  /*63c0*/  @!P4 IADD3 R38, PT, PT, R38, R45, RZ ;  /* 0x0000002d2626c210 */ /* 0x008fc60007ffe0ff */
[----:B------:R-:W-:Y:S05]  /*63d0*/  @P1 BRA `(.L_x_617) ;  /* 0xfffffff800e01947 */ /* 0x000fea000383ffff */
[----:B------:R-:W-:Y:S05]  /*63e0*/  BSYNC.RECONVERGENT B4 ;  /* 0x0000000000047941 */ /* 0x000fea0003800200 */
.L_x_616:
[----:B------:R-:W-:Y:S05]  /*63f0*/  BSYNC.RECONVERGENT B3 ;  /* 0x0000000000037941 */ /* 0x000fea0003800200 */
.L_x_615:
        /* <DEDUP_REMOVED lines=11> */
[----:B------:R-:W4:Y:S01]  /*64b0*/  LDG.E R41, desc[UR8][R26.64+0x8] ;  /* 0x000008081a297981 */ /* 0x000f22000c1e1900 */
[----:B--2--5:R-:W-:-:S02]  /*64c0*/  ISETP.NE.AND P5, PT, R25, R36, PT ;  /* 0x000000241900720c */ /* 0x024fc40003fa5270 */
[----:B------:R-:W0:Y:S01]  /*64d0*/  LDC.64 R24, c[0x0][0x388] ;  /* 0x0000e200ff187b82 */ /* 0x000e220000000a00 */
[-C--:B---3--:R-:W-:Y:S02]  /*64e0*/  ISETP.NE.AND P6, PT, R45, R36.reuse, PT ;  /* 0x000000242d00720c */ /* 0x088fe40003fc5270 */
[----:B------:R-:W2:Y:S01]  /*64f0*/  LDG.E R45, desc[UR8][R26.64+0x14] ;  /* 0x000014081a2d7981 */ /* 0x000ea2000c1e1900 */
[----:B----4-:R-:W-:-:S03]  /*6500*/  ISETP.NE.AND P1, PT, R43, R36, PT ;  /* 0x000000242b00720c */ /* 0x010fc60003f25270 */
[----:B------:R-:W3:Y:S01]  /*6510*/  LDG.E R43, desc[UR8][R26.64+0x10] ;  /* 0x000010081a2b7981 */ /* 0x000ee2000c1e1900 */
[----:B------:R-:W-:Y:S01]  /*6520*/  ISETP.NE.AND P4, PT, R41, R36, PT ;  /* 0x000000242900720c */ /* 0x000fe20003f85270 */
[----:B0-----:R-:W-:-:S05]  /*6530*/  IMAD.WIDE R24, R39, 0x4, R24 ;  /* 0x0000000427187825 */ /* 0x001fca00078e0218 */
[----:B------:R-:W4:Y:S04]  /*6540*/  @!P5 LDG.E R41, desc[UR8][R24.64] ;  /* 0x000000081829d981 */ /* 0x000f28000c1e1900 */
[----:B------:R-:W4:Y:S01]  /*6550*/  @!P6 LDG.E R39, desc[UR8][R24.64+0x4] ;  /* 0x000004081827e981 */ /* 0x000f22000c1e1900 */
[----:B---3--:R-:W-:-:S03]  /*6560*/  ISETP.NE.AND P3, PT, R43, R36, PT ;  /* 0x000000242b00720c */ /* 0x008fc60003f65270 */
[----:B------:R-:W3:Y:S01]  /*6570*/  LDG.E R43, desc[UR8][R26.64+0x18] ;  /* 0x000018081a2b7981 */ /* 0x000ee2000c1e1900 */
[----:B--2---:R-:W-:-:S03]  /*6580*/  ISETP.NE.AND P2, PT, R45, R36, PT ;  /* 0x000000242d00720c */ /* 0x004fc60003f45270 */
[----:B------:R-:W2:Y:S01]  /*6590*/  LDG.E R45, desc[UR8][R26.64+0x1c] ;  /* 0x00001c081a2d7981 */ /* 0x000ea2000c1e1900 */
[----:B----4-:R-:W-:-:S03]  /*65a0*/  @!P5 IMAD.IADD R38, R38, 0x1, R41 ;  /* 0x000000012626d824 */ /* 0x010fc600078e0229 */
[----:B------:R-:W4:Y:S01]  /*65b0*/  @!P4 LDG.E R41, desc[UR8][R24.64+0x8] ;  /* 0x000008081829c981 */ /* 0x000f22000c1e1900 */
[----:B------:R-:W-:-:S03]  /*65c0*/  @!P6 IMAD.IADD R38, R38, 0x1, R39 ;  /* 0x000000012626e824 */ /* 0x000fc600078e0227 */
[----:B------:R-:W2:Y:S01]  /*65d0*/  @!P1 LDG.E R39, desc[UR8][R24.64+0xc] ;  /* 0x00000c0818279981 */ /* 0x000ea2000c1e1900 */
[----:B---3--:R-:W-:-:S13]  /*65e0*/  ISETP.NE.AND P5, PT, R43, R36, PT ;  /* 0x000000242b00720c */ /* 0x008fda0003fa5270 */
[----:B------:R-:W3:Y:S01]  /*65f0*/  @!P5 LDG.E R27, desc[UR8][R24.64+0x18] ;  /* 0x00001808181bd981 */ /* 0x000ee2000c1e1900 */
[----:B----4-:R-:W-:Y:S01]  /*6600*/  @!P4 IMAD.IADD R38, R38, 0x1, R41 ;  /* 0x000000012626c824 */ /* 0x010fe200078e0229 */
[----:B--2---:R-:W-:Y:S02]  /*6610*/  ISETP.NE.AND P4, PT, R45, R36, PT ;  /* 0x000000242d00720c */ /* 0x004fe40003f85270 */
[----:B------:R-:W2:Y:S02]  /*6620*/  @!P3 LDG.E R41, desc[UR8][R24.64+0x10] ;  /* 0x000010081829b981 */ /* 0x000ea4000c1e1900 */
[----:B------:R-:W-:Y:S02]  /*6630*/  @!P1 IADD3 R38, PT, PT, R38, R39, RZ ;  /* 0x0000002726269210 */ /* 0x000fe40007ffe0ff */
[----:B------:R-:W4:Y:S07]  /*6640*/  @!P2 LDG.E R39, desc[UR8][R24.64+0x14] ;  /* 0x000014081827a981 */ /* 0x000f2e000c1e1900 */
[----:B------:R-:W3:Y:S01]  /*6650*/  @!P4 LDG.E R43, desc[UR8][R24.64+0x1c] ;  /* 0x00001c08182bc981 */ /* 0x000ee2000c1e1900 */
[----:B------:R-:W-:-:S02]  /*6660*/  VIADD R40, R40, 0x8 ;  /* 0x0000000828287836 */ /* 0x000fc40000000000 */
[----:B--2---:R-:W-:-:S04]  /*6670*/  @!P3 IMAD.IADD R38, R38, 0x1, R41 ;  /* 0x000000012626b824 */ /* 0x004fc800078e0229 */
[----:B----4-:R-:W-:-:S04]  /*6680*/  @!P2 IMAD.IADD R38, R38, 0x1, R39 ;  /* 0x000000012626a824 */ /* 0x010fc800078e0227 */
[----:B---3--:R-:W-:-:S05]  /*6690*/  @!P5 IMAD.IADD R38, R38, 0x1, R27 ;  /* 0x000000012626d824 */ /* 0x008fca00078e021b */
[----:B------:R-:W-:-:S07]  /*66a0*/  @!P4 IADD3 R38, PT, PT, R38, R43, RZ ;  /* 0x0000002b2626c210 */ /* 0x000fce0007ffe0ff */
.L_x_619:
[----:B------:R-:W-:Y:S05]  /*66b0*/  BSYNC.RECONVERGENT B3 ;  /* 0x0000000000037941 */ /* 0x000fea0003800200 */
.L_x_618:
        /* <DEDUP_REMOVED lines=28> */
.L_x_621:
[----:B------:R-:W-:Y:S05]  /*6880*/  BSYNC.RECONVERGENT B3 ;  /* 0x0000000000037941 */ /* 0x000fea0003800200 */
.L_x_620:
        /* <DEDUP_REMOVED lines=13> */
.L_x_623:
[----:B------:R-:W-:Y:S05]  /*6960*/  BSYNC.RECONVERGENT B3 ;  /* 0x0000000000037941 */ /* 0x000fea0003800200 */
.L_x_622:
        /* <DEDUP_REMOVED lines=8> */
.L_x_625:
[----:B------:R-:W-:Y:S05]  /*69f0*/  BSYNC.RECONVERGENT B3 ;  /* 0x0000000000037941 */ /* 0x000fea0003800200 */
.L_x_624:
[----:B------:R-:W-:Y:S05]  /*6a00*/  @!P2 BRA `(.L_x_614) ;  /* 0x000000000014a947 */ /* 0x000fea0003800000 */
[----:B------:R-:W2:Y:S02]  /*6a10*/  LDG.E R27, desc[UR8][R26.64+0x8] ;  /* 0x000008081a1b7981 */ /* 0x000ea4000c1e1900 */
[----:B--2---:R-:W-:-:S13]  /*6a20*/  ISETP.NE.AND P1, PT, R27, R36, PT ;  /* 0x000000241b00720c */ /* 0x004fda0003f25270 */
[----:B------:R-:W-:Y:S05]  /*6a30*/  @P1 BRA `(.L_x_614) ;  /* 0x0000000000081947 */ /* 0x000fea0003800000 */
[----:B------:R-:W2:Y:S02]  /*6a40*/  LDG.E R25, desc[UR8][R24.64+0x8] ;  /* 0x0000080818197981 */ /* 0x000ea4000c1e1900 */
[----:B--2---:R-:W-:-:S07]  /*6a50*/  IADD3 R38, PT, PT, R38, R25, RZ ;  /* 0x0000001926267210 */ /* 0x004fce0007ffe0ff */
.L_x_614:
[----:B------:R-:W-:Y:S05]  /*6a60*/  BSYNC.RECONVERGENT B2 ;  /* 0x0000000000027941 */ /* 0x000fea0003800200 */
.L_x_613:
        /* <DEDUP_REMOVED lines=10> */
.L_x_630:
        /* <DEDUP_REMOVED lines=73> */
.L_x_629:
[----:B------:R-:W-:Y:S05]  /*6fa0*/  BSYNC.RECONVERGENT B3 ;  /* 0x0000000000037941 */ /* 0x000fea0003800200 */
.L_x_628:
[----:B------:R-:W-:-:S13]  /*6fb0*/  LOP3.LUT P2, R24, R3, 0xf, RZ, 0xc0, !PT ;  /* 0x0000000f03187812 */ /* 0x000fda000784c0ff */
[----:B------:R-:W-:Y:S05]  /*6fc0*/  @!P2 BRA `(.L_x_627) ;  /* 0x000000040090a947 */ /* 0x000fea0003800000 */
[----:B------:R-:W-:Y:S01]  /*6fd0*/  ISETP.GE.U32.AND P2, PT, R24, 0x8, PT ;  /* 0x000000081800780c */ /* 0x000fe20003f46070 */
[----:B------:R-:W-:-:S12]  /*6fe0*/  BSSY.RECONVERGENT B3, `(.L_x_631) ;  /* 0x0000028000037945 */ /* 0x000fd80003800200 */
[----:B------:R-:W-:Y:S05]  /*6ff0*/  @!P2 BRA `(.L_x_632) ;  /* 0x000000000098a947 */ /* 0x000fea0003800000 */
[----:B------:R-:W0:Y:S01]  /*7000*/  LDC.64 R26, c[0x0][0x380] ;  /* 0x0000e000ff1a7b82 */ /* 0x000e220000000a00 */
[----:B------:R-:W-:-:S07]  /*7010*/  IMAD.IADD R41, R28, 0x1, R39 ;  /* 0x000000011c297824 */ /* 0x000fce00078e0227 */
[----:B------:R-:W1:Y:S01]  /*7020*/  LDC.64 R24, c[0x0][0x388] ;  /* 0x0000e200ff187b82 */ /* 0x000e620000000a00 */
[----:B0-----:R-:W-:-:S05]  /*7030*/  IMAD.WIDE R26, R41, 0x4, R26 ;  /* 0x00000004291a7825 */ /* 0x001fca00078e021a */
[----:B------:R-:W2:Y:S01]  /*7040*/  LDG.E R43, desc[UR8][R26.64] ;  /* 0x000000081a2b7981 */ /* 0x000ea2000c1e1900 */
[----:B-1----:R-:W-:-:S03]  /*7050*/  IMAD.WIDE R24, R41, 0x4, R24 ;  /* 0x0000000429187825 */ /* 0x002fc600078e0218 */
[----:B------:R-:W3:Y:S04]  /*7060*/  LDG.E R45, desc[UR8][R26.64+0x8] ;  /* 0x000008081a2d7981 */ /* 0x000ee8000c1e1900 */
[----:B------:R-:W4:Y:S04]  /*7070*/  LDG.E R40, desc[UR8][R26.64+0x14] ;  /* 0x000014081a287981 */ /* 0x000f28000c1e1900 */
[----:B------:R-:W4:Y:S01]  /*7080*/  LDG.E R42, desc[UR8][R26.64+0x1c] ;  /* 0x00001c081a2a7981 */ /* 0x000f22000c1e1900 */
[----:B--2--5:R-:W-:-:S03]  /*7090*/  ISETP.NE.AND P2, PT, R43, R36, PT ;  /* 0x000000242b00720c */ /* 0x024fc60003f45270 */
[----:B------:R-:W2:Y:S10]  /*70a0*/  LDG.E R43, desc[UR8][R26.64+0x4] ;  /* 0x000004081a2b7981 */ /* 0x000eb4000c1e1900 */
[----:B------:R-:W4:Y:S01]  /*70b0*/  @!P2 LDG.E R41, desc[UR8][R24.64] ;  /* 0x000000081829a981 */ /* 0x000f22000c1e1900 */
[----:B---3--:R-:W-:-:S03]  /*70c0*/  ISETP.NE.AND P5, PT, R45, R36, PT ;  /* 0x000000242d00720c */ /* 0x008fc60003fa5270 */
[----:B------:R-:W3:Y:S01]  /*70d0*/  LDG.E R45, desc[UR8][R26.64+0x10] ;  /* 0x000010081a2d7981 */ /* 0x000ee2000c1e1900 */
[----:B--2---:R-:W-:-:S03]  /*70e0*/  ISETP.NE.AND P6, PT, R43, R36, PT ;  /* 0x000000242b00720c */ /* 0x004fc60003fc5270 */
[----:B------:R-:W2:Y:S01]  /*70f0*/  LDG.E R43, desc[UR8][R26.64+0xc] ;  /* 0x00000c081a2b7981 */ /* 0x000ea2000c1e1900 */
[----:B----4-:R-:W-:-:S09]  /*7100*/  @!P2 IMAD.IADD R38, R38, 0x1, R41 ;  /* 0x000000012626a824 */ /* 0x010fd200078e0229 */
[----:B------:R-:W4:Y:S01]  /*7110*/  @!P6 LDG.E R41, desc[UR8][R24.64+0x4] ;  /* 0x000004081829e981 */ /* 0x000f22000c1e1900 */
[----:B---3--:R-:W-:-:S03]  /*7120*/  ISETP.NE.AND P4, PT, R45, R36, PT ;  /* 0x000000242d00720c */ /* 0x008fc60003f85270 */
[----:B------:R-:W3:Y:S01]  /*7130*/  LDG.E R45, desc[UR8][R26.64+0x18] ;  /* 0x000018081a2d7981 */ /* 0x000ee2000c1e1900 */
[----:B--2---:R-:W-:-:S03]  /*7140*/  ISETP.NE.AND P2, PT, R43, R36, PT ;  /* 0x000000242b00720c */ /* 0x004fc60003f45270 */
[----:B------:R-:W2:Y:S01]  /*7150*/  @!P5 LDG.E R43, desc[UR8][R24.64+0x8] ;  /* 0x00000808182bd981 */ /* 0x000ea2000c1e1900 */
[----:B----4-:R-:W-:-:S09]  /*7160*/  @!P6 IMAD.IADD R38, R38, 0x1, R41 ;  /* 0x000000012626e824 */ /* 0x010fd200078e0229 */
[----:B------:R-:W4:Y:S01]  /*7170*/  @!P2 LDG.E R41, desc[UR8][R24.64+0xc] ;  /* 0x00000c081829a981 */ /* 0x000f22000c1e1900 */
[-C--:B------:R-:W-:Y:S02]  /*7180*/  ISETP.NE.AND P3, PT, R40, R36.reuse, PT ;  /* 0x000000242800720c */ /* 0x080fe40003f65270 */
[----:B---3--:R-:W-:-:S13]  /*7190*/  ISETP.NE.AND P6, PT, R45, R36, PT ;  /* 0x000000242d00720c */ /* 0x008fda0003fc5270 */
[----:B------:R-:W3:Y:S01]  /*71a0*/  @!P6 LDG.E R27, desc[UR8][R24.64+0x18] ;  /* 0x00001808181be981 */ /* 0x000ee2000c1e1900 */
[----:B--2---:R-:W-:Y:S01]  /*71b0*/  @!P5 IMAD.IADD R38, R38, 0x1, R43 ;  /* 0x000000012626d824 */ /* 0x004fe200078e022b */
[----:B------:R-:W-:Y:S02]  /*71c0*/  ISETP.NE.AND P5, PT, R42, R36, PT ;  /* 0x000000242a00720c */ /* 0x000fe40003fa5270 */
[----:B------:R-:W2:Y:S02]  /*71d0*/  @!P4 LDG.E R43, desc[UR8][R24.64+0x10] ;  /* 0x00001008182bc981 */ /* 0x000ea4000c1e1900 */
[----:B----4-:R-:W-:Y:S02]  /*71e0*/  @!P2 IADD3 R38, PT, PT, R38, R41, RZ ;  /* 0x000000292626a210 */ /* 0x010fe40007ffe0ff */
[----:B------:R-:W4:Y:S07]  /*71f0*/  @!P3 LDG.E R41, desc[UR8][R24.64+0x14] ;  /* 0x000014081829b981 */ /* 0x000f2e000c1e1900 */
[----:B------:R-:W3:Y:S01]  /*7200*/  @!P5 LDG.E R45, desc[UR8][R24.64+0x1c] ;  /* 0x00001c08182dd981 */ /* 0x000ee2000c1e1900 */
[----:B------:R-:W-:-:S02]  /*7210*/  VIADD R39, R39, 0x8 ;  /* 0x0000000827277836 */ /* 0x000fc40000000000 */
[----:B--2---:R-:W-:-:S04]  /*7220*/  @!P4 IMAD.IADD R38, R38, 0x1, R43 ;  /* 0x000000012626c824 */ /* 0x004fc800078e022b */
[----:B----4-:R-:W-:-:S04]  /*7230*/  @!P3 IMAD.IADD R38, R38, 0x1, R41 ;  /* 0x000000012626b824 */ /* 0x010fc800078e0229 */
[----:B---3--:R-:W-:-:S05]  /*7240*/  @!P6 IMAD.IADD R38, R38, 0x1, R27 ;  /* 0x000000012626e824 */ /* 0x008fca00078e021b */
[----:B------:R-:W-:-:S07]  /*7250*/  @!P5 IADD3 R38, PT, PT, R38, R45, RZ ;  /* 0x0000002d2626d210 */ /* 0x000fce0007ffe0ff */
.L_x_632:
[----:B------:R-:W-:Y:S05]  /*7260*/  BSYNC.RECONVERGENT B3 ;  /* 0x0000000000037941 */ /* 0x000fea0003800200 */
.L_x_631:
        /* <DEDUP_REMOVED lines=28> */
.L_x_634:
[----:B------:R-:W-:Y:S05]  /*7430*/  BSYNC.RECONVERGENT B3 ;  /* 0x0000000000037941 */ /* 0x000fea0003800200 */
.L_x_633:
        /* <DEDUP_REMOVED lines=13> */
.L_x_636:
[----:B------:R-:W-:Y:S05]  /*7510*/  BSYNC.RECONVERGENT B3 ;  /* 0x0000000000037941 */ /* 0x000fea0003800200 */
.L_x_635:
        /* <DEDUP_REMOVED lines=8> */
.L_x_638:
[----:B------:R-:W-:Y:S05]  /*75a0*/  BSYNC.RECONVERGENT B3 ;  /* 0x0000000000037941 */ /* 0x000fea0003800200 */
.L_x_637:
[----:B------:R-:W-:Y:S05]  /*75b0*/  @!P3 BRA `(.L_x_627) ;  /* 0x000000000014b947 */ /* 0x000fea0003800000 */
[----:B------:R-:W2:Y:S02]  /*75c0*/  LDG.E R27, desc[UR8][R26.64+0x8] ;  /* 0x000008081a1b7981 */ /* 0x000ea4000c1e1900 */
[----:B--2---:R-:W-:-:S13]  /*75d0*/  ISETP.NE.AND P2, PT, R27, R36, PT ;  /* 0x000000241b00720c */ /* 0x004fda0003f45270 */
[----:B------:R-:W-:Y:S05]  /*75e0*/  @P2 BRA `(.L_x_627) ;  /* 0x0000000000082947 */ /* 0x000fea0003800000 */
[----:B------:R-:W2:Y:S02]  /*75f0*/  LDG.E R25, desc[UR8][R24.64+0x8] ;  /* 0x0000080818197981 */ /* 0x000ea4000c1e1900 */
[----:B--2---:R-:W-:-:S07]  /*7600*/  IADD3 R38, PT, PT, R38, R25, RZ ;  /* 0x0000001926267210 */ /* 0x004fce0007ffe0ff */
.L_x_627:
[----:B------:R-:W-:Y:S05]  /*7610*/  BSYNC.RECONVERGENT B2 ;  /* 0x0000000000027941 */ /* 0x000fea0003800200 */
.L_x_626:
        /* <DEDUP_REMOVED lines=10> */
.L_x_643:
        /* <DEDUP_REMOVED lines=73> */
.L_x_642:
[----:B------:R-:W-:Y:S05]  /*7b50*/  BSYNC.RECONVERGENT B3 ;  /* 0x0000000000037941 */ /* 0x000fea0003800200 */
.L_x_641:
        /* <DEDUP_REMOVED lines=43> */
.L_x_645:
[----:B------:R-:W-:Y:S05]  /*7e10*/  BSYNC.RECONVERGENT B3 ;  /* 0x0000000000037941 */ /* 0x000fea0003800200 */
.L_x_644:
        /* <DEDUP_REMOVED lines=28> */
.L_x_647:
[----:B------:R-:W-:Y:S05]  /*7fe0*/  BSYNC.RECONVERGENT B3 ;  /* 0x0000000000037941 */ /* 0x000fea0003800200 */
.L_x_646:
        /* <DEDUP_REMOVED lines=13> */
.L_x_649:
[----:B------:R-:W-:Y:S05]  /*80c0*/  BSYNC.RECONVERGENT B3 ;  /* 0x0000000000037941 */ /* 0x000fea0003800200 */
.L_x_648:
        /* <DEDUP_REMOVED lines=8> */
.L_x_651:
[----:B------:R-:W-:Y:S05]  /*8150*/  BSYNC.RECONVERGENT B3 ;  /* 0x0000000000037941 */ /* 0x000fea0003800200 */
.L_x_650:
[----:B------:R-:W-:Y:S05]  /*8160*/  @!P3 BRA `(.L_x_640) ;  /* 0x000000000014b947 */ /* 0x000fea0003800000 */
[----:B------:R-:W2:Y:S02]  /*8170*/  LDG.E R27, desc[UR8][R26.64+0x8] ;  /* 0x000008081a1b7981 */ /* 0x000ea4000c1e1900 */
[----:B--2---:R-:W-:-:S13]  /*8180*/  ISETP.NE.AND P2, PT, R27, R36, PT ;  /* 0x000000241b00720c */ /* 0x004fda0003f45270 */
[----:B------:R-:W-:Y:S05]  /*8190*/  @P2 BRA `(.L_x_640) ;  /* 0x0000000000082947 */ /* 0x000fea0003800000 */
[----:B------:R-:W2:Y:S02]  /*81a0*/  LDG.E R25, desc[UR8][R24.64+0x8] ;  /* 0x0000080818197981 */ /* 0x000ea4000c1e1900 */
[----:B--2---:R-:W-:-:S07]  /*81b0*/  IADD3 R38, PT, PT, R38, R25, RZ ;  /* 0x0000001926267210 */ /* 0x004fce0007ffe0ff */
.L_x_640:
[----:B------:R-:W-:Y:S05]  /*81c0*/  BSYNC.RECONVERGENT B2 ;  /* 0x0000000000027941 */ /* 0x000fea0003800200 */
.L_x_639:
[----:B-----5:R-:W-:-:S13]  /*81d0*/  ISETP.GE.AND P2, PT, R38, R37, PT ;  /* 0x000000252600720c */ /* 0x020fda0003f46270 */
[----:B------:R-:W-:Y:S05]  /*81e0*/  @!P2 BREAK.RELIABLE B0 ;  /* 0x000000000000a942 */ /* 0x000fea0003800100 */
[----:B------:R-:W-:Y:S05]  /*81f0*/  @!P2 BRA `(.L_x_652) ;  /* 0x0000001000a4a947 */ /* 0x000fea0003800000 */
[----:B------:R-:W0:Y:S01]  /*8200*/  LDCU UR4, c[0x0][0x3e8] ;  /* 0x00007d00ff0477ac */ /* 0x000e220008000800 */
[----:B------:R-:W-:-:S05]  /*8210*/  VIADD R30, R30, 0x1 ;  /* 0x000000011e1e7836 */ /* 0x000fca0000000000 */
[----:B0-----:R-:W-:-:S13]  /*8220*/  ISETP.NE.AND P2, PT, R30, UR4, PT ;  /* 0x000000041e007c0c */ /* 0x001fda000bf45270 */
[----:B------:R-:W-:Y:S05]  /*8230*/  @P2 BRA `(.L_x_653) ;  /* 0xffffffd000102947 */ /* 0x000fea000383ffff */
[----:B------:R-:W-:Y:S05]  /*8240*/  BSYNC.RELIABLE B0 ;  /* 0x0000000000007941 */ /* 0x000fea0003800100 */
.L_x_599:
[----:B------:R-:W-:Y:S01]  /*8250*/  ISETP.GE.AND P2, PT, R0, 0x1, PT ;  /* 0x000000010000780c */ /* 0x000fe20003f46270 */
[----:B------:R-:W-:Y:S01]  /*8260*/  BSSY.RECONVERGENT B2, `(.L_x_654) ;  /* 0x0000025000027945 */ /* 0x000fe20003800200 */
[----:B------:R-:W-:Y:S02]  /*8270*/  IMAD.MOV.U32 R32, RZ, RZ, RZ ;  /* 0x000000ffff207224 */ /* 0x000fe400078e00ff */
[----:B------:R-:W-:-:S09]  /*8280*/  IMAD.MOV.U32 R30, RZ, RZ, RZ ;  /* 0x000000ffff1e7224 */ /* 0x000fd200078e00ff */
[----:B------:R-:W-:Y:S05]  /*8290*/  @!P2 BRA `(.L_x_655) ;  /* 0x000000000084a947 */ /* 0x000fea0003800000 */
[----:B------:R-:W-:Y:S01]  /*82a0*/  IMAD.MOV.U32 R30, RZ, RZ, RZ ;  /* 0x000000ffff1e7224 */ /* 0x000fe200078e00ff */
[----:B------:R-:W-:-:S07]  /*82b0*/  CS2R R32, SRZ ;  /* 0x0000000000207805 */ /* 0x000fce000001ff00 */
.L_x_661:
[----:B01----:R-:W0:Y:S01]  /*82c0*/  LDC.64 R24, c[0x0][0x388] ;  /* 0x0000e200ff187b82 */ /* 0x003e220000000a00 */
[----:B------:R-:W-:-:S07]  /*82d0*/  IADD3 R35, PT, PT, R22, R33, RZ ;  /* 0x0000002116237210 */ /* 0x000fce0007ffe0ff */
[----:B------:R-:W1:Y:S01]  /*82e0*/  LDC.64 R26, c[0x0][0x380] ;  /* 0x0000e000ff1a7b82 */ /* 0x000e620000000a00 */
[----:B0-----:R-:W-:-:S05]  /*82f0*/  IMAD.WIDE R24, R35, 0x4, R24 ;  /* 0x0000000423187825 */ /* 0x001fca00078e0218 */
[----:B------:R-:W2:Y:S01]  /*8300*/  LDG.E R37, desc[UR8][R24.64] ;  /* 0x0000000818257981 */ /* 0x000ea2000c1e1900 */
[----:B-1----:R-:W-:-:S06]  /*8310*/  IMAD.WIDE R26, R35, 0x4, R26 ;  /* 0x00000004231a7825 */ /* 0x002fcc00078e021a */
        /* <DEDUP_REMOVED lines=8> */
.L_x_659:
[----:B------:R-:W-:-:S05]  /*83a0*/  LEA R24, R25, UR11, 0x2 ;  /* 0x0000000b19187c11 */ /* 0x000fca000f8e10ff */
[----:B------:R-:W2:Y:S02]  /*83b0*/  LDL R26, [R24] ;  /* 0x00000000181a7983 */ /* 0x000ea40000100800 */
[----:B--2--5:R-:W-:-:S13]  /*83c0*/  ISETP.NE.AND P2, PT, R26, R27, PT ;  /* 0x0000001b1a00720c */ /* 0x024fda0003f45270 */
[----:B------:R-:W-:Y:S05]  /*83d0*/  @!P2 BRA `(.L_x_658) ;  /* 0x000000000020a947 */ /* 0x000fea0003800000 */
[----:B------:R-:W-:-:S05]  /*83e0*/  VIADD R25, R25, 0x1 ;  /* 0x0000000119197836 */ /* 0x000fca0000000000 */
[----:B------:R-:W-:-:S13]  /*83f0*/  ISETP.NE.AND P2, PT, R25, R30, PT ;  /* 0x0000001e1900720c */ /* 0x000fda0003f45270 */
[----:B------:R-:W-:Y:S05]  /*8400*/  @P2 BRA `(.L_x_659) ;  /* 0xfffffffc00e42947 */ /* 0x000fea000383ffff */
.L_x_657:
[C---:B------:R-:W-:Y:S02]  /*8410*/  LEA R24, R30.reuse, UR11, 0x2 ;  /* 0x0000000b1e187c11 */ /* 0x040fe4000f8e10ff */
[----:B------:R-:W-:-:S03]  /*8420*/  IADD3 R30, PT, PT, R30, 0x1, RZ ;  /* 0x000000011e1e7810 */ /* 0x000fc60007ffe0ff */
[----:B-----5:R1:W-:Y:S04]  /*8430*/  STL [R24], R27 ;  /* 0x0000001b18007387 */ /* 0x0203e80000100800 */
[----:B------:R1:W-:Y:S01]  /*8440*/  STL [R24+0x50], R37 ;  /* 0x0000502518007387 */ /* 0x0003e20000100800 */
[----:B------:R-:W-:Y:S05]  /*8450*/  BRA `(.L_x_660) ;  /* 0x00000000000c7947 */ /* 0x000fea0003800000 */
.L_x_658:
[----:B------:R-:W2:Y:S02]  /*8460*/  LDL R25, [R24+0x50] ;  /* 0x0000500018197983 */ /* 0x000ea40000100800 */
[----:B--2---:R-:W-:-:S05]  /*8470*/  IMAD.IADD R25, R37, 0x1, R25 ;  /* 0x0000000125197824 */ /* 0x004fca00078e0219 */
[----:B------:R0:W-:Y:S02]  /*8480*/  STL [R24+0x50], R25 ;  /* 0x0000501918007387 */ /* 0x0001e40000100800 */
.L_x_660:
[----:B------:R-:W-:Y:S05]  /*8490*/  BSYNC.RECONVERGENT B3 ;  /* 0x0000000000037941 */ /* 0x000fea0003800200 */
.L_x_656:
[----:B------:R-:W-:Y:S05]  /*84a0*/  @P3 BRA `(.L_x_661) ;  /* 0xfffffffc00843947 */ /* 0x000fea000383ffff */
.L_x_655:
[----:B------:R-:W-:Y:S05]  /*84b0*/  BSYNC.RECONVERGENT B2 ;  /* 0x0000000000027941 */ /* 0x000fea0003800200 */
.L_x_654:
[----:B------:R-:W-:Y:S04]  /*84c0*/  BSSY.RECONVERGENT B2, `(.L_x_662) ;  /* 0x0000022000027945 */ /* 0x000fe80003800200 */
[----:B------:R-:W-:Y:S05]  /*84d0*/  @!P0 BRA `(.L_x_663) ;  /* 0x0000000000808947 */ /* 0x000fea0003800000 */
[----:B------:R-:W-:-:S07]  /*84e0*/  IMAD.MOV.U32 R0, RZ, RZ, RZ ;  /* 0x000000ffff007224 */ /* 0x000fce00078e00ff */
.L_x_669:
[----:B01----:R-:W0:Y:S01]  /*84f0*/  LDC.64 R24, c[0x0][0x388] ;  /* 0x0000e200ff187b82 */ /* 0x003e220000000a00 */
[----:B------:R-:W-:-:S07]  /*8500*/  IMAD.IADD R33, R23, 0x1, R0 ;  /* 0x0000000117217824 */ /* 0x000fce00078e0200 */
        /* <DEDUP_REMOVED lines=12> */
.L_x_667:
[----:B------:R-:W-:-:S05]  /*85d0*/  LEA R22, R25, UR11, 0x2 ;  /* 0x0000000b19167c11 */ /* 0x000fca000f8e10ff */
[----:B------:R-:W2:Y:S02]  /*85e0*/  LDL R24, [R22] ;  /* 0x0000000016187983 */ /* 0x000ea40000100800 */
[----:B--2--5:R-:W-:-:S13]  /*85f0*/  ISETP.NE.AND P0, PT, R24, R27, PT ;  /* 0x0000001b1800720c */ /* 0x024fda0003f05270 */
[----:B------:R-:W-:Y:S05]  /*8600*/  @!P0 BRA `(.L_x_666) ;  /* 0x0000000000208947 */ /* 0x000fea0003800000 */
[----:B------:R-:W-:-:S05]  /*8610*/  VIADD R25, R25, 0x1 ;  /* 0x0000000119197836 */ /* 0x000fca0000000000 */
[----:B------:R-:W-:-:S13]  /*8620*/  ISETP.NE.AND P0, PT, R25, R30, PT ;  /* 0x0000001e1900720c */ /* 0x000fda0003f05270 */
[----:B------:R-:W-:Y:S05]  /*8630*/  @P0 BRA `(.L_x_667) ;  /* 0xfffffffc00e40947 */ /* 0x000fea000383ffff */
.L_x_665:
[C---:B------:R-:W-:Y:S01]  /*8640*/  LEA R22, R30.reuse, UR11, 0x2 ;  /* 0x0000000b1e167c11 */ /* 0x040fe2000f8e10ff */
[----:B------:R-:W-:-:S04]  /*8650*/  VIADD R30, R30, 0x1 ;  /* 0x000000011e1e7836 */ /* 0x000fc80000000000 */
[----:B-----5:R1:W-:Y:S04]  /*8660*/  STL [R22], R27 ;  /* 0x0000001b16007387 */ /* 0x0203e80000100800 */
[----:B------:R1:W-:Y:S01]  /*8670*/  STL [R22+0x50], R35 ;  /* 0x0000502316007387 */ /* 0x0003e20000100800 */
[----:B------:R-:W-:Y:S05]  /*8680*/  BRA `(.L_x_668) ;  /* 0x00000000000c7947 */ /* 0x000fea0003800000 */
.L_x_666:
[----:B------:R-:W2:Y:S02]  /*8690*/  LDL R24, [R22+0x50] ;  /* 0x0000500016187983 */ /* 0x000ea40000100800 */
[----:B--2---:R-:W-:-:S05]  /*86a0*/  IADD3 R25, PT, PT, R35, R24, RZ ;  /* 0x0000001823197210 */ /* 0x004fca0007ffe0ff */
[----:B------:R0:W-:Y:S02]  /*86b0*/  STL [R22+0x50], R25 ;  /* 0x0000501916007387 */ /* 0x0001e40000100800 */
.L_x_668:
[----:B------:R-:W-:Y:S05]  /*86c0*/  BSYNC.RECONVERGENT B3 ;  /* 0x0000000000037941 */ /* 0x000fea0003800200 */
.L_x_664:
[----:B------:R-:W-:Y:S05]  /*86d0*/  @P2 BRA `(.L_x_669) ;  /* 0xfffffffc00842947 */ /* 0x000fea000383ffff */
.L_x_663:
[----:B------:R-:W-:Y:S05]  /*86e0*/  BSYNC.RECONVERGENT B2 ;  /* 0x0000000000027941 */ /* 0x000fea0003800200 */
.L_x_662:
[----:B------:R-:W-:Y:S04]  /*86f0*/  BSSY.RECONVERGENT B2, `(.L_x_670) ;  /* 0x0000022000027945 */ /* 0x000fe80003800200 */
[----:B------:R-:W-:Y:S05]  /*8700*/  @!P1 BRA `(.L_x_671) ;  /* 0x0000000000809947 */ /* 0x000fea0003800000 */
[----:B------:R-:W-:-:S07]  /*8710*/  IMAD.MOV.U32 R0, RZ, RZ, RZ ;  /* 0x000000ffff007224 */ /* 0x000fce00078e00ff */
.L_x_677:
        /* <DEDUP_REMOVED lines=14> */
.L_x_675:
[----:B------:R-:W-:-:S05]  /*8800*/  LEA R2, R23, UR11, 0x2 ;  /* 0x0000000b17027c11 */ /* 0x000fca000f8e10ff */
[----:B------:R-:W2:Y:S02]  /*8810*/  LDL R22, [R2] ;  /* 0x0000000002167983 */ /* 0x000ea40000100800 */
[----:B--2--5:R-:W-:-:S13]  /*8820*/  ISETP.NE.AND P0, PT, R22, R25, PT ;  /* 0x000000191600720c */ /* 0x024fda0003f05270 */
[----:B------:R-:W-:Y:S05]  /*8830*/  @!P0 BRA `(.L_x_674) ;  /* 0x0000000000208947 */ /* 0x000fea0003800000 */
[----:B------:R-:W-:-:S05]  /*8840*/  VIADD R23, R23, 0x1 ;  /* 0x0000000117177836 */ /* 0x000fca0000000000 */
[----:B------:R-:W-:-:S13]  /*8850*/  ISETP.NE.AND P0, PT, R23, R30, PT ;  /* 0x0000001e1700720c */ /* 0x000fda0003f05270 */
[----:B------:R-:W-:Y:S05]  /*8860*/  @P0 BRA `(.L_x_675) ;  /* 0xfffffffc00e40947 */ /* 0x000fea000383ffff */
.L_x_673:
[C---:B------:R-:W-:Y:S01]  /*8870*/  LEA R2, R30.reuse, UR11, 0x2 ;  /* 0x0000000b1e027c11 */ /* 0x040fe2000f8e10ff */
[----:B------:R-:W-:-:S04]  /*8880*/  VIADD R30, R30, 0x1 ;  /* 0x000000011e1e7836 */ /* 0x000fc80000000000 */
[----:B-----5:R1:W-:Y:S04]  /*8890*/  STL [R2], R25 ;  /* 0x0000001902007387 */ /* 0x0203e80000100800 */
[----:B------:R1:W-:Y:S01]  /*88a0*/  STL [R2+0x50], R33 ;  /* 0x0000502102007387 */ /* 0x0003e20000100800 */
[----:B------:R-:W-:Y:S05]  /*88b0*/  BRA `(.L_x_676) ;  /* 0x00000000000c7947 */ /* 0x000fea0003800000 */
.L_x_674:
[----:B------:R-:W2:Y:S02]  /*88c0*/  LDL R22, [R2+0x50] ;  /* 0x0000500002167983 */ /* 0x000ea40000100800 */
[----:B--2---:R-:W-:-:S05]  /*88d0*/  IADD3 R23, PT, PT, R33, R22, RZ ;  /* 0x0000001621177210 */ /* 0x004fca0007ffe0ff */
[----:B------:R0:W-:Y:S02]  /*88e0*/  STL [R2+0x50], R23 ;  /* 0x0000501702007387 */ /* 0x0001e40000100800 */
.L_x_676:
[----:B------:R-:W-:Y:S05]  /*88f0*/  BSYNC.RECONVERGENT B3 ;  /* 0x0000000000037941 */ /* 0x000fea0003800200 */
.L_x_672:
[----:B------:R-:W-:Y:S05]  /*8900*/  @P1 BRA `(.L_x_677) ;  /* 0xfffffffc00841947 */ /* 0x000fea000383ffff */
.L_x_671:
[----:B------:R-:W-:Y:S05]  /*8910*/  BSYNC.RECONVERGENT B2 ;  /* 0x0000000000027941 */ /* 0x000fea0003800200 */
.L_x_670:
[----:B------:R-:W-:Y:S01]  /*8920*/  ISETP.GE.AND P0, PT, R4, 0x1, PT ;  /* 0x000000010400780c */ /* 0x000fe20003f06270 */
[----:B------:R-:W-:-:S12]  /*8930*/  BSSY.RECONVERGENT B2, `(.L_x_678) ;  /* 0x0000022000027945 */ /* 0x000fd80003800200 */
[----:B------:R-:W-:Y:S05]  /*8940*/  @!P0 BRA `(.L_x_679) ;  /* 0x0000000000808947 */ /* 0x000fea0003800000 */
[----:B------:R-:W-:-:S07]  /*8950*/  IMAD.MOV.U32 R0, RZ, RZ, RZ ;  /* 0x000000ffff007224 */ /* 0x000fce00078e00ff */
.L_x_685:
[----:B01----:R-:W0:Y:S01]  /*8960*/  LDC.64 R22, c[0x0][0x388] ;  /* 0x0000e200ff167b82 */ /* 0x003e220000000a00 */
[----:B------:R-:W-:-:S07]  /*8970*/  IMAD.IADD R25, R29, 0x1, R0 ;  /* 0x000000011d197824 */ /* 0x000fce00078e0200 */
[----:B------:R-:W1:Y:S01]  /*8980*/  LDC.64 R2, c[0x0][0x380] ;  /* 0x0000e000ff027b82 */ /* 0x000e620000000a00 */
[----:B0-----:R-:W-:-:S06]  /*8990*/  IMAD.WIDE R22, R25, 0x4, R22 ;  /* 0x0000000419167825 */ /* 0x001fcc00078e0216 */
[----:B------:R-:W2:Y:S01]  /*89a0*/  LDG.E R23, desc[UR8][R22.64] ;  /* 0x0000000816177981 */ /* 0x000ea2000c1e1900 */
[----:B-1----:R-:W-:-:S05]  /*89b0*/  IMAD.WIDE R2, R25, 0x4, R2 ;  /* 0x0000000419027825 */ /* 0x002fca00078e0202 */
        /* <DEDUP_REMOVED lines=8> */
.L_x_683:
[----:B------:R-:W-:-:S05]  /*8a40*/  LEA R2, R3, UR11, 0x2 ;  /* 0x0000000b03027c11 */ /* 0x000fca000f8e10ff */
[----:B------:R-:W2:Y:S02]  /*8a50*/  LDL R22, [R2] ;  /* 0x0000000002167983 */ /* 0x000ea40000100800 */
[----:B--2--5:R-:W-:-:S13]  /*8a60*/  ISETP.NE.AND P0, PT, R22, R25, PT ;  /* 0x000000191600720c */ /* 0x024fda0003f05270 */
[----:B------:R-:W-:Y:S05]  /*8a70*/  @!P0 BRA `(.L_x_682) ;  /* 0x0000000000208947 */ /* 0x000fea0003800000 */
[----:B------:R-:W-:-:S05]  /*8a80*/  VIADD R3, R3, 0x1 ;  /* 0x0000000103037836 */ /* 0x000fca0000000000 */
[----:B------:R-:W-:-:S13]  /*8a90*/  ISETP.NE.AND P0, PT, R3, R30, PT ;  /* 0x0000001e0300720c */ /* 0x000fda0003f05270 */
[----:B------:R-:W-:Y:S05]  /*8aa0*/  @P0 BRA `(.L_x_683) ;  /* 0xfffffffc00e40947 */ /* 0x000fea000383ffff */
.L_x_681:
[C---:B------:R-:W-:Y:S01]  /*8ab0*/  LEA R2, R30.reuse, UR11, 0x2 ;  /* 0x0000000b1e027c11 */ /* 0x040fe2000f8e10ff */
[----:B------:R-:W-:-:S04]  /*8ac0*/  VIADD R30, R30, 0x1 ;  /* 0x000000011e1e7836 */ /* 0x000fc80000000000 */
[----:B-----5:R1:W-:Y:S04]  /*8ad0*/  STL [R2], R25 ;  /* 0x0000001902007387 */ /* 0x0203e80000100800 */
[----:B------:R1:W-:Y:S01]  /*8ae0*/  STL [R2+0x50], R23 ;  /* 0x0000501702007387 */ /* 0x0003e20000100800 */
[----:B------:R-:W-:Y:S05]  /*8af0*/  BRA `(.L_x_684) ;  /* 0x00000000000c7947 */ /* 0x000fea0003800000 */
.L_x_682:
[----:B------:R-:W2:Y:S02]  /*8b00*/  LDL R3, [R2+0x50] ;  /* 0x0000500002037983 */ /* 0x000ea40000100800 */
[----:B--2---:R-:W-:-:S05]  /*8b10*/  IADD3 R3, PT, PT, R23, R3, RZ ;  /* 0x0000000317037210 */ /* 0x004fca0007ffe0ff */
[----:B------:R0:W-:Y:S02]  /*8b20*/  STL [R2+0x50], R3 ;  /* 0x0000500302007387 */ /* 0x0001e40000100800 */
.L_x_684:
[----:B------:R-:W-:Y:S05]  /*8b30*/  BSYNC.RECONVERGENT B3 ;  /* 0x0000000000037941 */ /* 0x000fea0003800200 */
.L_x_680:
[----:B------:R-:W-:Y:S05]  /*8b40*/  @P1 BRA `(.L_x_685) ;  /* 0xfffffffc00841947 */ /* 0x000fea000383ffff */
.L_x_679:
[----:B------:R-:W-:Y:S05]  /*8b50*/  BSYNC.RECONVERGENT B2 ;  /* 0x0000000000027941 */ /* 0x000fea0003800200 */
.L_x_678:
[----:B------:R-:W-:Y:S01]  /*8b60*/  ISETP.GE.AND P0, PT, R30, 0x1, PT ;  /* 0x000000011e00780c */ /* 0x000fe20003f06270 */
[----:B------:R-:W-:Y:S01]  /*8b70*/  BSSY.RECONVERGENT B2, `(.L_x_686) ;  /* 0x0000050000027945 */ /* 0x000fe20003800200 */
[----:B------:R-:W-:-:S11]  /*8b80*/  IMAD.MOV.U32 R0, RZ, RZ, RZ ;  /* 0x000000ffff007224 */ /* 0x000fd600078e00ff */
[----:B------:R-:W-:Y:S05]  /*8b90*/  @!P0 BRA `(.L_x_687) ;  /* 0x0000000400348947 */ /* 0x000fea0003800000 */
[----:B0-----:R-:W-:Y:S02]  /*8ba0*/  IMAD.MOV.U32 R3, RZ, RZ, RZ ;  /* 0x000000ffff037224 */ /* 0x001fe400078e00ff */
[----:B------:R-:W-:-:S07]  /*8bb0*/  IMAD.MOV.U32 R0, RZ, RZ, RZ ;  /* 0x000000ffff007224 */ /* 0x000fce00078e00ff */
.L_x_695:
[C---:B-1----:R-:W-:Y:S01]  /*8bc0*/  LEA R2, R3.reuse, UR11, 0x2 ;  /* 0x0000000b03027c11 */ /* 0x042fe2000f8e10ff */
[----:B------:R-:W0:Y:S04]  /*8bd0*/  LDCU.128 UR12, c[0x3][URZ] ;  /* 0x00c00000ff0c77ac */ /* 0x000e280008000c00 */
[----:B------:R-:W0:Y:S01]  /*8be0*/  LDL R22, [R2+0x50] ;  /* 0x0000500002167983 */ /* 0x000e220000100800 */
[----:B------:R-:W1:Y:S01]  /*8bf0*/  LDCU.64 UR16, c[0x3][0x10] ;  /* 0x00c00200ff1077ac */ /* 0x000e620008000a00 */
[----:B------:R-:W-:Y:S01]  /*8c00*/  IADD3 R3, PT, PT, R3, 0x1, RZ ;  /* 0x0000000103037810 */ /* 0x000fe20007ffe0ff */
[----:B------:R-:W-:Y:S01]  /*8c10*/  BSSY.RECONVERGENT B3, `(.L_x_688) ;  /* 0x0000044000037945 */ /* 0x000fe20003800200 */
[C---:B0-----:R-:W-:Y:S02]  /*8c20*/  ISETP.GE.AND P0, PT, R22.reuse, UR12, PT ;  /* 0x0000000c16007c0c */ /* 0x041fe4000bf06270 */
[----:B------:R-:W-:-:S02]  /*8c30*/  ISETP.GE.AND P1, PT, R22, UR13, PT ;  /* 0x0000000d16007c0c */ /* 0x000fc4000bf26270 */
[----:B------:R-:W-:Y:S02]  /*8c40*/  SEL R4, RZ, 0x1, !P0 ;  /* 0x00000001ff047807 */ /* 0x000fe40004000000 */
[----:B------:R-:W-:Y:S02]  /*8c50*/  ISETP.GE.AND P0, PT, R22, UR14, PT ;  /* 0x0000000e16007c0c */ /* 0x000fe4000bf06270 */
[----:B------:R-:W-:Y:S02]  /*8c60*/  SEL R4, R4, 0x2, !P1 ;  /* 0x0000000204047807 */ /* 0x000fe40004800000 */
[----:B------:R-:W-:Y:S02]  /*8c70*/  ISETP.GE.AND P1, PT, R22, UR15, PT ;  /* 0x0000000f16007c0c */ /* 0x000fe4000bf26270 */
        /* <DEDUP_REMOVED lines=17> */
[C---:B------:R-:W-:Y:S01]  /*8d90*/  ISETP.EQ.OR P0, PT, R29.reuse, UR12, !P0 ;  /* 0x0000000c1d007c0c */ /* 0x040fe2000c702670 */
[----:B------:R-:W0:Y:S03]  /*8da0*/  LDCU.64 UR12, c[0x3][0x60] ;  /* 0x00c00c00ff0c77ac */ /* 0x000e260008000a00 */
[----:B-1----:R-:W-:-:S04]  /*8db0*/  ISETP.EQ.OR P0, PT, R29, UR16, P0 ;  /* 0x000000101d007c0c */ /* 0x002fc80008702670 */
[----:B------:R-:W-:-:S04]  /*8dc0*/  ISETP.EQ.OR P0, PT, R29, UR17, P0 ;  /* 0x000000111d007c0c */ /* 0x000fc80008702670 */
[----:B------:R-:W-:-:S04]  /*8dd0*/  ISETP.EQ.OR P0, PT, R29, UR18, P0 ;  /* 0x000000121d007c0c */ /* 0x000fc80008702670 */
[----:B------:R-:W-:-:S04]  /*8de0*/  ISETP.EQ.OR P0, PT, R29, UR19, P0 ;  /* 0x000000131d007c0c */ /* 0x000fc80008702670 */
[----:B0-----:R-:W-:-:S04]  /*8df0*/  ISETP.EQ.OR P0, PT, R29, UR12, P0 ;  /* 0x0000000c1d007c0c */ /* 0x001fc80008702670 */
[----:B------:R-:W-:-:S13]  /*8e00*/  ISETP.EQ.OR P0, PT, R29, UR13, P0 ;  /* 0x0000000d1d007c0c */ /* 0x000fda0008702670 */
[----:B------:R-:W-:-:S04]  /*8e10*/  @!P0 IMAD.MOV.U32 R23, RZ, RZ, 0x18 ;  /* 0x00000018ff178424 */ /* 0x000fc800078e00ff */
[----:B------:R-:W-:Y:S01]  /*8e20*/  @!P0 IMAD R4, R2, 0x4, R23 ;  /* 0x0000000402048824 */ /* 0x000fe200078e0217 */
[----:B------:R-:W-:-:S03]  /*8e30*/  @P0 MOV R23, 0x30 ;  /* 0x0000003000170802 */ /* 0x000fc60000000f00 */
[----:B------:R0:W1:Y:S02]  /*8e40*/  @!P0 LDC R25, c[0x3][R4] ;  /* 0x00c0000004198b82 */ /* 0x0000640000000800 */
[----:B------:R-:W-:-:S06]  /*8e50*/  @P0 IMAD R2, R2, 0x4, R23 ;  /* 0x0000000402020824 */ /* 0x000fcc00078e0217 */
[----:B------:R0:W2:Y:S01]  /*8e60*/  @P0 LDC R25, c[0x3][R2] ;  /* 0x00c0000002190b82 */ /* 0x0000a20000000800 */
[----:B-1----:R-:W-:Y:S05]  /*8e70*/  BRA.U !UP0, `(.L_x_691) ;  /* 0x00000001082c7547 */ /* 0x002fea000b800000 */
[----:B------:R-:W-:-:S07]  /*8e80*/  IMAD.MOV.U32 R27, RZ, RZ, RZ ;  /* 0x000000ffff1b7224 */ /* 0x000fce00078e00ff */
.L_x_693:
[----:B------:R-:W1:Y:S02]  /*8e90*/  LDC.64 R22, c[0x0][0x3b8] ;  /* 0x0000ee00ff167b82 */ /* 0x000e640000000a00 */
[----:B-1----:R-:W-:-:S06]  /*8ea0*/  IMAD.WIDE.U32 R22, R27, 0x4, R22 ;  /* 0x000000041b167825 */ /* 0x002fcc00078e0016 */
[----:B------:R-:W3:Y:S01]  /*8eb0*/  LDG.E R22, desc[UR8][R22.64] ;  /* 0x0000000816167981 */ /* 0x000ee2000c1e1900 */
[----:B0-----:R-:W-:Y:S01]  /*8ec0*/  IMAD.MOV.U32 R2, RZ, RZ, 0x2 ;  /* 0x00000002ff027424 */ /* 0x001fe200078e00ff */
[----:B---3--:R-:W-:-:S13]  /*8ed0*/  ISETP.NE.AND P0, PT, R29, R22, PT ;  /* 0x000000161d00720c */ /* 0x008fda0003f05270 */
[----:B------:R-:W-:Y:S05]  /*8ee0*/  @!P0 BRA `(.L_x_692) ;  /* 0x0000000000508947 */ /* 0x000fea0003800000 */
[----:B------:R-:W0:Y:S01]  /*8ef0*/  LDCU UR4, c[0x0][0x3c0] ;  /* 0x00007800ff0477ac */ /* 0x000e220008000800 */
[----:B------:R-:W-:-:S04]  /*8f00*/  IADD3 R27, PT, PT, R27, 0x1, RZ ;  /* 0x000000011b1b7810 */ /* 0x000fc80007ffe0ff */
[----:B0-----:R-:W-:-:S13]  /*8f10*/  ISETP.NE.AND P0, PT, R27, UR4, PT ;  /* 0x000000041b007c0c */ /* 0x001fda000bf05270 */
[----:B------:R-:W-:Y:S05]  /*8f20*/  @P0 BRA `(.L_x_693) ;  /* 0xfffffffc00d80947 */ /* 0x000fea000383ffff */
.L_x_691:
[----:B------:R-:W1:Y:S01]  /*8f30*/  LDCU UR4, c[0x0][0x3d0] ;  /* 0x00007a00ff0477ac */ /* 0x000e620008000800 */
[----:B0-----:R-:W-:Y:S01]  /*8f40*/  IMAD.MOV.U32 R2, RZ, RZ, 0x1 ;  /* 0x00000001ff027424 */ /* 0x001fe200078e00ff */
[----:B-1----:R-:W-:-:S09]  /*8f50*/  UISETP.GE.AND UP0, UPT, UR4, 0x1, UPT ;  /* 0x000000010400788c */ /* 0x002fd2000bf06270 */
[----:B------:R-:W-:Y:S05]  /*8f60*/  BRA.U !UP0, `(.L_x_692) ;  /* 0x0000000108307547 */ /* 0x000fea000b800000 */
[----:B------:R-:W-:-:S07]  /*8f70*/  IMAD.MOV.U32 R27, RZ, RZ, RZ ;  /* 0x000000ffff1b7224 */ /* 0x000fce00078e00ff */
.L_x_694:
[----:B------:R-:W0:Y:S02]  /*8f80*/  LDC.64 R22, c[0x0][0x3c8] ;  /* 0x0000f200ff167b82 */ /* 0x000e240000000a00 */
[----:B0-----:R-:W-:-:S06]  /*8f90*/  IMAD.WIDE.U32 R22, R27, 0x4, R22 ;  /* 0x000000041b167825 */ /* 0x001fcc00078e0016 */
[----:B------:R-:W3:Y:S01]  /*8fa0*/  LDG.E R22, desc[UR8][R22.64] ;  /* 0x0000000816167981 */ /* 0x000ee2000c1e1900 */
[----:B------:R-:W-:Y:S01]  /*8fb0*/  IMAD.MOV.U32 R2, RZ, RZ, RZ ;  /* 0x000000ffff027224 */ /* 0x000fe200078e00ff */
[----:B---3--:R-:W-:-:S13]  /*8fc0*/  ISETP.NE.AND P0, PT, R29, R22, PT ;  /* 0x000000161d00720c */ /* 0x008fda0003f05270 */
[----:B------:R-:W-:Y:S05]  /*8fd0*/  @!P0 BRA `(.L_x_692) ;  /* 0x0000000000148947 */ /* 0x000fea0003800000 */
[----:B------:R-:W0:Y:S01]  /*8fe0*/  LDCU UR4, c[0x0][0x3d0] ;  /* 0x00007a00ff0477ac */ /* 0x000e220008000800 */
[----:B------:R-:W-:-:S04]  /*8ff0*/  IADD3 R27, PT, PT, R27, 0x1, RZ ;  /* 0x000000011b1b7810 */ /* 0x000fc80007ffe0ff */
[----:B0-----:R-:W-:-:S13]  /*9000*/  ISETP.NE.AND P0, PT, R27, UR4, PT ;  /* 0x000000041b007c0c */ /* 0x001fda000bf05270 */
[----:B------:R-:W-:Y:S05]  /*9010*/  @P0 BRA `(.L_x_694) ;  /* 0xfffffffc00d80947 */ /* 0x000fea000383ffff */
[----:B------:R-:W-:-:S07]  /*9020*/  IMAD.MOV.U32 R2, RZ, RZ, 0x1 ;  /* 0x00000001ff027424 */ /* 0x000fce00078e00ff */
.L_x_692:
[----:B------:R-:W-:Y:S05]  /*9030*/  BSYNC.RECONVERGENT B4 ;  /* 0x0000000000047941 */ /* 0x000fea0003800200 */
.L_x_690:
[----:B--2---:R-:W-:-:S07]  /*9040*/  IMAD R0, R2, R25, R0 ;  /* 0x0000001902007224 */ /* 0x004fce00078e0200 */
.L_x_689:
[----:B------:R-:W-:Y:S05]  /*9050*/  BSYNC.RECONVERGENT B3 ;  /* 0x0000000000037941 */ /* 0x000fea0003800200 */
.L_x_688:
[----:B------:R-:W-:Y:S05]  /*9060*/  @P1 BRA `(.L_x_695) ;  /* 0xfffffff800d41947 */ /* 0x000fea000383ffff */
.L_x_687:
[----:B------:R-:W-:Y:S05]  /*9070*/  BSYNC.RECONVERGENT B2 ;  /* 0x0000000000027941 */ /* 0x000fea0003800200 */
.L_x_686:
[----:B------:R-:W-:Y:S01]  /*9080*/  UMOV UR4, 0x68 ;  /* 0x0000006800047882 */ /* 0x000fe20000000000 */
[----:B------:R-:W2:Y:S01]  /*9090*/  LDCU.128 UR12, c[0x0][0x3f0] ;  /* 0x00007e00ff0c77ac */ /* 0x000ea20008000c00 */
[----:B------:R-:W-:Y:S01]  /*90a0*/  LEA R32, R32, UR4, 0x2 ;  /* 0x0000000420207c11 */ /* 0x000fe2000f8e10ff */
[----:B01----:R-:W-:Y:S01]  /*90b0*/  IMAD.WIDE R24, R13, 0x10000, RZ ;  /* 0x000100000d187825 */ /* 0x003fe200078e02ff */
[----:B------:R-:W-:Y:S01]  /*90c0*/  IADD3 R4, P0, PT, R19, R20, RZ ;  /* 0x0000001413047210 */ /* 0x000fe20007f1e0ff */
[----:B------:R-:W-:Y:S01]  /*90d0*/  BSSY.RECONVERGENT B2, `(.L_x_696) ;  /* 0x0000027000027945 */ /* 0x000fe20003800200 */
[----:B------:R-:W0:Y:S01]  /*90e0*/  LDC R27, c[0x3][R32] ;  /* 0x00c00000201b7b82 */ /* 0x000e220000000800 */
[C---:B------:R-:W-:Y:S01]  /*90f0*/  IMAD.U32 R3, R15.reuse, 0x10000, RZ ;  /* 0x000100000f037824 */ /* 0x040fe200078e00ff */
[----:B------:R-:W-:Y:S01]  /*9100*/  LOP3.LUT R24, R24, R12, RZ, 0xfc, !PT ;  /* 0x0000000c18187212 */ /* 0x000fe200078efcff */
[----:B------:R-:W-:Y:S01]  /*9110*/  IMAD.X R23, R18, 0x1, R11, P0 ;  /* 0x0000000112177824 */ /* 0x000fe200000e060b */
[----:B------:R-:W-:Y:S01]  /*9120*/  ISETP.GE.AND P3, PT, R15, R6, PT ;  /* 0x000000060f00720c */ /* 0x000fe20003f66270 */
[----:B------:R-:W-:Y:S01]  /*9130*/  VIADD R15, R1, 0xac ;  /* 0x000000ac010f7836 */ /* 0x000fe20000000000 */
[----:B------:R-:W-:-:S02]  /*9140*/  LOP3.LUT R26, R3, R25, R14, 0xfe, !PT ;  /* 0x00000019031a7212 */ /* 0x000fc400078efe0e */
[----:B------:R-:W-:Y:S02]  /*9150*/  PLOP3.LUT P2, PT, PT, PT, PT, 0x8, 0x80 ;  /* 0x000000000080781c */ /* 0x000fe40003f4e170 */
[----:B------:R-:W-:Y:S02]  /*9160*/  LOP3.LUT R25, R26, R31, RZ, 0xfc, !PT ;  /* 0x0000001f1a197212 */ /* 0x000fe400078efcff */
[C---:B--2---:R-:W-:Y:S02]  /*9170*/  LEA R2, P1, R4.reuse, UR12, 0x2 ;  /* 0x0000000c04027c11 */ /* 0x044fe4000f8210ff */
[C---:B------:R-:W-:Y:S02]  /*9180*/  LEA R22, P0, R4.reuse, UR14, 0x3 ;  /* 0x0000000e04167c11 */ /* 0x040fe4000f8018ff */
[C-C-:B------:R-:W-:Y:S02]  /*9190*/  LEA.HI.X R3, R4.reuse, UR13, R23.reuse, 0x2, P1 ;  /* 0x0000000d04037c11 */ /* 0x140fe400088f1417 */
[----:B------:R-:W-:-:S02]  /*91a0*/  LEA.HI.X R23, R4, UR15, R23, 0x3, P0 ;  /* 0x0000000f04177c11 */ /* 0x000fc400080f1c17 */
[----:B------:R-:W-:Y:S02]  /*91b0*/  PLOP3.LUT P0, PT, PT, PT, PT, 0x8, 0x80 ;  /* 0x000000000080781c */ /* 0x000fe40003f0e170 */
[----:B------:R-:W-:Y:S02]  /*91c0*/  PLOP3.LUT P1, PT, PT, PT, PT, 0x8, 0x80 ;  /* 0x000000000080781c */ /* 0x000fe40003f2e170 */
[----:B0-----:R-:W-:Y:S01]  /*91d0*/  IADD3 R27, PT, PT, R27, R0, RZ ;  /* 0x000000001b1b7210 */ /* 0x001fe20007ffe0ff */
[----:B------:R-:W-:-:S04]  /*91e0*/  IMAD.MOV.U32 R0, RZ, RZ, 0x4 ;  /* 0x00000004ff007424 */ /* 0x000fc800078e00ff */
[----:B------:R0:W-:Y:S04]  /*91f0*/  STG.E desc[UR8][R2.64], R27 ;  /* 0x0000001b02007986 */ /* 0x0001e8000c101908 */
[----:B------:R0:W-:Y:S01]  /*9200*/  STG.E.64 desc[UR8][R22.64], R24 ;  /* 0x0000001816007986 */ /* 0x0001e2000c101b08 */
[----:B------:R-:W-:Y:S05]  /*9210*/  @!P3 BRA `(.L_x_697) ;  /* 0x000000000048b947 */ /* 0x000fea0003800000 */
[----:B------:R-:W-:Y:S01]  /*9220*/  ISETP.GE.AND P4, PT, R14, R17, PT ;  /* 0x000000110e00720c */ /* 0x000fe20003f86270 */
[----:B------:R-:W-:Y:S01]  /*9230*/  IMAD.MOV.U32 R0, RZ, RZ, 0x3 ;  /* 0x00000003ff007424 */ /* 0x000fe200078e00ff */
[----:B------:R-:W-:Y:S02]  /*9240*/  PLOP3.LUT P1, PT, PT, PT, PT, 0x80, 0x8 ;  /* 0x000000000008781c */ /* 0x000fe40003f2f070 */
[----:B------:R-:W-:-:S09]  /*9250*/  MOV R15, UR10 ;  /* 0x0000000a000f7c02 */ /* 0x000fd20008000f00 */
        /* <DEDUP_REMOVED lines=9> */
[----:B------:R-:W-:Y:S01]  /*92f0*/  PLOP3.LUT P1, PT, PT, PT, PT, 0x8, 0x80 ;  /* 0x000000000080781c */ /* 0x000fe20003f2e170 */
[----:B------:R-:W-:Y:S01]  /*9300*/  IMAD.MOV.U32 R0, RZ, RZ, 0x1 ;  /* 0x00000001ff007424 */ /* 0x000fe200078e00ff */
[----:B------:R-:W-:Y:S02]  /*9310*/  PLOP3.LUT P2, PT, PT, PT, PT, 0x8, 0x80 ;  /* 0x000000000080781c */ /* 0x000fe40003f4e170 */
[----:B------:R-:W-:Y:S02]  /*9320*/  PLOP3.LUT P0, PT, PT, PT, PT, 0x80, 0x8 ;  /* 0x000000000008781c */ /* 0x000fe40003f0f070 */
[----:B------:R-:W-:-:S11]  /*9330*/  MOV R15, UR6 ;  /* 0x00000006000f7c02 */ /* 0x000fd60008000f00 */
.L_x_697:
[----:B------:R-:W-:Y:S05]  /*9340*/  BSYNC.RECONVERGENT B2 ;  /* 0x0000000000027941 */ /* 0x000fea0003800200 */
.L_x_696:
[----:B0-----:R-:W2:Y:S02]  /*9350*/  LDL R2, [R15] ;  /* 0x000000000f027983 */ /* 0x001ea40000100800 */
[----:B--2---:R-:W-:-:S05]  /*9360*/  VIADD R2, R2, 0x1 ;  /* 0x0000000102027836 */ /* 0x004fca0000000000 */
[----:B------:R4:W-:Y:S01]  /*9370*/  STL [R15], R2 ;  /* 0x000000020f007387 */ /* 0x0009e20000100800 */
[----:B------:R-:W-:Y:S05]  /*9380*/  @!P3 BRA `(.L_x_698) ;  /* 0x0000000000f4b947 */ /* 0x000fea0003800000 */
[----:B----4-:R-:W-:-:S05]  /*9390*/  VIADD R2, R0, 0xffffffff ;  /* 0xffffffff00027836 */ /* 0x010fca0000000000 */
[----:B------:R-:W-:-:S06]  /*93a0*/  LEA R2, R2, UR6, 0x2 ;  /* 0x0000000602027c11 */ /* 0x000fcc000f8e10ff */
[----:B------:R-:W2:Y:S01]  /*93b0*/  LDL R2, [R2] ;  /* 0x0000000002027983 */ /* 0x000ea20000100800 */
[----:B------:R-:W-:Y:S01]  /*93c0*/  LEA R3, R0, UR6, 0x2 ;  /* 0x0000000600037c11 */ /* 0x000fe2000f8e10ff */
[----:B--2---:R-:W-:-:S05]  /*93d0*/  VIADD R0, R2, 0x1 ;  /* 0x0000000102007836 */ /* 0x004fca0000000000 */
[----:B------:R0:W-:Y:S01]  /*93e0*/  STL [R3], R0 ;  /* 0x0000000003007387 */ /* 0x0001e20000100800 */
[----:B------:R-:W-:Y:S05]  /*93f0*/  @P1 BRA `(.L_x_698) ;  /* 0x0000000000d81947 */ /* 0x000fea0003800000 */
[----:B0-----:R-:W-:-:S05]  /*9400*/  IADD3 R0, PT, PT, R2, 0x2, RZ ;  /* 0x0000000202007810 */ /* 0x001fca0007ffe0ff */
[----:B------:R0:W-:Y:S01]  /*9410*/  STL [R3+0x4], R0 ;  /* 0x0000040003007387 */ /* 0x0001e20000100800 */
[----:B------:R-:W-:Y:S05]  /*9420*/  @P2 BRA `(.L_x_698) ;  /* 0x0000000000cc2947 */ /* 0x000fea0003800000 */
[----:B0-----:R-:W-:-:S05]  /*9430*/  VIADD R0, R2, 0x3 ;  /* 0x0000000302007836 */ /* 0x001fca0000000000 */
[----:B------:R0:W-:Y:S01]  /*9440*/  STL [R3+0x8], R0 ;  /* 0x0000080003007387 */ /* 0x0001e20000100800 */
[----:B------:R-:W-:Y:S05]  /*9450*/  @P0 BRA `(.L_x_698) ;  /* 0x0000000000c00947 */ /* 0x000fea0003800000 */
[----:B0-----:R-:W-:-:S05]  /*9460*/  VIADD R0, R2, 0x4 ;  /* 0x0000000402007836 */ /* 0x001fca0000000000 */
[----:B------:R0:W-:Y:S01]  /*9470*/  STL [R3+0xc], R0 ;  /* 0x00000c0003007387 */ /* 0x0001e20000100800 */
[----:B------:R-:W-:Y:S05]  /*9480*/  BRA `(.L_x_698) ;  /* 0x0000000000b47947 */ /* 0x000fea0003800000 */
.L_x_652:
[----:B------:R-:W-:Y:S01]  /*9490*/  ISETP.GE.AND P3, PT, R15, R6, PT ;  /* 0x000000060f00720c */ /* 0x000fe20003f66270 */
[----:B------:R-:W-:Y:S01]  /*94a0*/  BSSY.RECONVERGENT B2, `(.L_x_699) ;  /* 0x0000019000027945 */ /* 0x000fe20003800200 */
[----:B------:R-:W-:Y:S01]  /*94b0*/  HFMA2 R0, -RZ, RZ, 0, 2.384185791015625e-07 ;  /* 0x00000004ff007431 */ /* 0x000fe200000001ff */
[----:B------:R-:W-:Y:S01]  /*94c0*/  PLOP3.LUT P0, PT, PT, PT, PT, 0x8, 0x80 ;  /* 0x000000000080781c */ /* 0x000fe20003f0e170 */
[----:B------:R-:W-:Y:S01]  /*94d0*/  VIADD R3, R1, 0xac ;  /* 0x000000ac01037836 */ /* 0x000fe20000000000 */
[----:B------:R-:W-:Y:S02]  /*94e0*/  PLOP3.LUT P1, PT, PT, PT, PT, 0x8, 0x80 ;  /* 0x000000000080781c */ /* 0x000fe40003f2e170 */
[----:B------:R-:W-:-:S06]  /*94f0*/  PLOP3.LUT P2, PT, PT, PT, PT, 0x8, 0x80 ;  /* 0x000000000080781c */ /* 0x000fcc0003f4e170 */
[----:B------:R-:W-:Y:S07]  /*9500*/  @!P3 BRA `(.L_x_700) ;  /* 0x000000000048b947 */ /* 0x000fee0003800000 */
[----:B------:R-:W-:Y:S01]  /*9510*/  ISETP.GE.AND P4, PT, R14, R17, PT ;  /* 0x000000110e00720c */ /* 0x000fe20003f86270 */
[----:B------:R-:W-:Y:S01]  /*9520*/  IMAD.MOV.U32 R0, RZ, RZ, 0x3 ;  /* 0x00000003ff007424 */ /* 0x000fe200078e00ff */
[----:B------:R-:W-:Y:S01]  /*9530*/  PLOP3.LUT P1, PT, PT, PT, PT, 0x80, 0x8 ;  /* 0x000000000008781c */ /* 0x000fe20003f2f070 */
[----:B------:R-:W-:-:S10]  /*9540*/  IMAD.U32 R3, RZ, RZ, UR10 ;  /* 0x0000000aff037e24 */ /* 0x000fd4000f8e00ff */
[----:B------:R-:W-:Y:S05]  /*9550*/  @!P4 BRA `(.L_x_700) ;  /* 0x000000000034c947 */ /* 0x000fea0003800000 */
[----:B------:R-:W-:Y:S01]  /*9560*/  ISETP.GE.AND P4, PT, R13, R16, PT ;  /* 0x000000100d00720c */ /* 0x000fe20003f86270 */
[----:B------:R-:W-:Y:S01]  /*9570*/  IMAD.MOV.U32 R0, RZ, RZ, 0x2 ;  /* 0x00000002ff007424 */ /* 0x000fe200078e00ff */
[----:B------:R-:W-:Y:S02]  /*9580*/  PLOP3.LUT P2, PT, PT, PT, PT, 0x80, 0x8 ;  /* 0x000000000008781c */ /* 0x000fe40003f4f070 */
[----:B------:R-:W-:Y:S02]  /*9590*/  PLOP3.LUT P1, PT, PT, PT, PT, 0x8, 0x80 ;  /* 0x000000000080781c */ /* 0x000fe40003f2e170 */
[----:B------:R-:W-:-:S07]  /*95a0*/  MOV R3, UR5 ;  /* 0x0000000500037c02 */ /* 0x000fce0008000f00 */
[----:B------:R-:W-:Y:S05]  /*95b0*/  @!P4 BRA `(.L_x_700) ;  /* 0x00000000001cc947 */ /* 0x000fea0003800000 */
[----:B------:R-:W-:-:S13]  /*95c0*/  ISETP.GE.AND P0, PT, R12, R5, PT ;  /* 0x000000050c00720c */ /* 0x000fda0003f06270 */
[----:B------:R-:W-:Y:S05]  /*95d0*/  @P0 EXIT ;  /* 0x000000000000094d */ /* 0x000fea0003800000 */
[----:B------:R-:W-:Y:S01]  /*95e0*/  PLOP3.LUT P1, PT, PT, PT, PT, 0x8, 0x80 ;  /* 0x000000000080781c */ /* 0x000fe20003f2e170 */
[----:B------:R-:W-:Y:S01]  /*95f0*/  IMAD.MOV.U32 R0, RZ, RZ, 0x1 ;  /* 0x00000001ff007424 */ /* 0x000fe200078e00ff */
[----:B------:R-:W-:Y:S01]  /*9600*/  PLOP3.LUT P2, PT, PT, PT, PT, 0x8, 0x80 ;  /* 0x000000000080781c */ /* 0x000fe20003f4e170 */
[----:B------:R-:W-:Y:S01]  /*9610*/  IMAD.U32 R3, RZ, RZ, UR6 ;  /* 0x00000006ff037e24 */ /* 0x000fe2000f8e00ff */
[----:B------:R-:W-:-:S13]  /*9620*/  PLOP3.LUT P0, PT, PT, PT, PT, 0x80, 0x8 ;  /* 0x000000000008781c */ /* 0x000fda0003f0f070 */
.L_x_700:
[----:B------:R-:W-:Y:S05]  /*9630*/  BSYNC.RECONVERGENT B2 ;  /* 0x0000000000027941 */ /* 0x000fea0003800200 */
.L_x_699:
[----:B------:R-:W2:Y:S02]  /*9640*/  LDL R2, [R3] ;  /* 0x0000000003027983 */ /* 0x000ea40000100800 */
[----:B--2---:R-:W-:-:S05]  /*9650*/  VIADD R2, R2, 0x1 ;  /* 0x0000000102027836 */ /* 0x004fca0000000000 */
[----:B------:R0:W-:Y:S01]  /*9660*/  STL [R3], R2 ;  /* 0x0000000203007387 */ /* 0x0001e20000100800 */
[----:B------:R-:W-:Y:S05]  /*9670*/  @!P3 BRA `(.L_x_698) ;  /* 0x000000000038b947 */ /* 0x000fea0003800000 */
[----:B0-----:R-:W-:-:S04]  /*9680*/  IADD3 R2, PT, PT, R0, -0x1, RZ ;  /* 0xffffffff00027810 */ /* 0x001fc80007ffe0ff */
[----:B------:R-:W-:-:S06]  /*9690*/  LEA R2, R2, UR6, 0x2 ;  /* 0x0000000602027c11 */ /* 0x000fcc000f8e10ff */
[----:B------:R-:W2:Y:S01]  /*96a0*/  LDL R2, [R2] ;  /* 0x0000000002027983 */ /* 0x000ea20000100800 */
[----:B------:R-:W-:Y:S01]  /*96b0*/  LEA R3, R0, UR6, 0x2 ;  /* 0x0000000600037c11 */ /* 0x000fe2000f8e10ff */
[----:B--2---:R-:W-:-:S05]  /*96c0*/  VIADD R0, R2, 0x1 ;  /* 0x0000000102007836 */ /* 0x004fca0000000000 */
[----:B------:R1:W-:Y:S01]  /*96d0*/  STL [R3], R0 ;  /* 0x0000000003007387 */ /* 0x0003e20000100800 */
[----:B------:R-:W-:Y:S05]  /*96e0*/  @P1 BRA `(.L_x_698) ;  /* 0x00000000001c1947 */ /* 0x000fea0003800000 */
[----:B-1----:R-:W-:-:S05]  /*96f0*/  VIADD R0, R2, 0x2 ;  /* 0x0000000202007836 */ /* 0x002fca0000000000 */
[----:B------:R2:W-:Y:S01]  /*9700*/  STL [R3+0x4], R0 ;  /* 0x0000040003007387 */ /* 0x0005e20000100800 */
[----:B------:R-:W-:Y:S05]  /*9710*/  @P2 BRA `(.L_x_698) ;  /* 0x0000000000102947 */ /* 0x000fea0003800000 */
[C---:B--2---:R-:W-:Y:S01]  /*9720*/  VIADD R0, R2.reuse, 0x3 ;  /* 0x0000000302007836 */ /* 0x044fe20000000000 */
[----:B------:R-:W-:-:S04]  /*9730*/  @!P0 IADD3 R2, PT, PT, R2, 0x4, RZ ;  /* 0x0000000402028810 */ /* 0x000fc80007ffe0ff */
[----:B------:R3:W-:Y:S04]  /*9740*/  STL [R3+0x8], R0 ;  /* 0x0000080003007387 */ /* 0x0007e80000100800 */
[----:B------:R3:W-:Y:S02]  /*9750*/  @!P0 STL [R3+0xc], R2 ;  /* 0x00000c0203008387 */ /* 0x0007e40000100800 */
.L_x_698:
[----:B------:R-:W-:Y:S05]  /*9760*/  BSYNC.RECONVERGENT B1 ;  /* 0x0000000000017941 */ /* 0x000fea0003800200 */
.L_x_598:
        /* <DEDUP_REMOVED lines=8> */
        .weak           $__internal_0_$__cuda_sm20_div_s64
        .type           $__internal_0_$__cuda_sm20_div_s64,@function
        .size           $__internal_0_$__cuda_sm20_div_s64,($__internal_1_$__cuda_sm20_div_u64 - $__internal_0_$__cuda_sm20_div_s64)
$__internal_0_$__cuda_sm20_div_s64:
[-C--:B------:R-:W-:Y:S02]  /*97f0*/  IADD3 R22, P1, PT, RZ, -R3.reuse, RZ ;  /* 0x80000003ff167210 */ /* 0x080fe40007f3e0ff */
[----:B------:R-:W-:Y:S02]  /*9800*/  ISETP.LE.AND P0, PT, RZ, UR4, PT ;  /* 0x00000004ff007c0c */ /* 0x000fe4000bf03270 */
[----:B------:R-:W-:Y:S01]  /*9810*/  ISETP.GE.AND P3, PT, R4, RZ, PT ;  /* 0x000000ff0400720c */ /* 0x000fe20003f66270 */
[----:B------:R-:W-:Y:S01]  /*9820*/  IMAD.X R13, RZ, RZ, ~UR4, P1 ;  /* 0x80000004ff0d7e24 */ /* 0x000fe200088e06ff */
[----:B------:R-:W-:-:S04]  /*9830*/  SEL R22, R22, R3, !P0 ;  /* 0x0000000316167207 */ /* 0x000fc80004000000 */
[----:B------:R-:W-:-:S04]  /*9840*/  SEL R23, R13, UR4, !P0 ;  /* 0x000000040d177c07 */ /* 0x000fc8000c000000 */
[----:B------:R-:W0:Y:S08]  /*9850*/  I2F.U64.RP R19, R22 ;  /* 0x0000001600137312 */ /* 0x000e300000309000 */
[----:B0-----:R0:W1:Y:S02]  /*9860*/  MUFU.RCP R14, R19 ;  /* 0x00000013000e7308 */ /* 0x0010640000001000 */
[----:B0-----:R-:W-:Y:S01]  /*9870*/  IMAD.MOV.U32 R19, RZ, RZ, RZ ;  /* 0x000000ffff137224 */ /* 0x001fe200078e00ff */
[----:B-1----:R-:W-:-:S06]  /*9880*/  IADD3 R14, PT, PT, R14, 0x1ffffffe, RZ ;  /* 0x1ffffffe0e0e7810 */ /* 0x002fcc0007ffe0ff */
[----:B------:R-:W0:Y:S02]  /*9890*/  F2I.U64.TRUNC R14, R14 ;  /* 0x0000000e000e7311 */ /* 0x000e24000020d800 */
[----:B0-----:R-:W-:-:S04]  /*98a0*/  IMAD.WIDE.U32 R16, R14, R22, RZ ;  /* 0x000000160e107225 */ /* 0x001fc800078e00ff */
[C---:B------:R-:W-:Y:S01]  /*98b0*/  IMAD R13, R14.reuse, R23, R17 ;  /* 0x000000170e0d7224 */ /* 0x040fe200078e0211 */
[----:B------:R-:W-:Y:S01]  /*98c0*/  IADD3 R29, P0, PT, RZ, -R16, RZ ;  /* 0x80000010ff1d7210 */ /* 0x000fe20007f1e0ff */
[----:B------:R-:W-:Y:S02]  /*98d0*/  IMAD.MOV.U32 R17, RZ, RZ, R14 ;  /* 0x000000ffff117224 */ /* 0x000fe400078e000e */
[----:B------:R-:W-:Y:S02]  /*98e0*/  IMAD R13, R15, R22, R13 ;  /* 0x000000160f0d7224 */ /* 0x000fe400078e020d */
[----:B------:R-:W-:-:S04]  /*98f0*/  IMAD.HI.U32 R16, R14, R29, RZ ;  /* 0x0000001d0e107227 */ /* 0x000fc800078e00ff */
[----:B------:R-:W-:-:S04]  /*9900*/  IMAD.X R13, RZ, RZ, ~R13, P0 ;  /* 0x000000ffff0d7224 */ /* 0x000fc800000e0e0d */
[----:B------:R-:W-:-:S04]  /*9910*/  IMAD.WIDE.U32 R16, P0, R14, R13, R16 ;  /* 0x0000000d0e107225 */ /* 0x000fc80007800010 */
[C---:B------:R-:W-:Y:S02]  /*9920*/  IMAD R28, R15.reuse, R13, RZ ;  /* 0x0000000d0f1c7224 */ /* 0x040fe400078e02ff */
[----:B------:R-:W-:Y:S01]  /*9930*/  IMAD.HI.U32 R29, P1, R15, R29, R16 ;  /* 0x0000001d0f1d7227 */ /* 0x000fe20007820010 */
[----:B------:R-:W-:-:S03]  /*9940*/  IADD3 R17, P4, PT, RZ, -R18, RZ ;  /* 0x80000012ff117210 */ /* 0x000fc60007f9e0ff */
[----:B------:R-:W-:Y:S01]  /*9950*/  IMAD.HI.U32 R13, R15, R13, RZ ;  /* 0x0000000d0f0d7227 */ /* 0x000fe200078e00ff */
[----:B------:R-:W-:Y:S02]  /*9960*/  IADD3 R29, P2, PT, R28, R29, RZ ;  /* 0x0000001d1c1d7210 */ /* 0x000fe40007f5e0ff */
[----:B------:R-:W-:Y:S01]  /*9970*/  SEL R17, R17, R18, !P3 ;  /* 0x0000001211117207 */ /* 0x000fe20005800000 */
[----:B------:R-:W-:Y:S02]  /*9980*/  IMAD.X R13, R13, 0x1, R15, P0 ;  /* 0x000000010d0d7824 */ /* 0x000fe400000e060f */
[----:B------:R-:W-:-:S03]  /*9990*/  IMAD.WIDE.U32 R14, R29, R22, RZ ;  /* 0x000000161d0e7225 */ /* 0x000fc600078e00ff */
[----:B------:R-:W-:Y:S01]  /*99a0*/  IADD3.X R13, PT, PT, RZ, RZ, R13, P2, P1 ;  /* 0x000000ffff0d7210 */ /* 0x000fe200017e240d */
[----:B------:R-:W-:Y:S01]  /*99b0*/  IMAD R16, R29, R23, R15 ;  /* 0x000000171d107224 */ /* 0x000fe200078e020f */
[----:B------:R-:W-:-:S03]  /*99c0*/  IADD3 R14, P0, PT, RZ, -R14, RZ ;  /* 0x8000000eff0e7210 */ /* 0x000fc60007f1e0ff */
[----:B------:R-:W-:Y:S02]  /*99d0*/  IMAD R16, R13, R22, R16 ;  /* 0x000000160d107224 */ /* 0x000fe400078e0210 */
[----:B------:R-:W-:-:S03]  /*99e0*/  IMAD.HI.U32 R28, R29, R14, RZ ;  /* 0x0000000e1d1c7227 */ /* 0x000fc600078e00ff */
[----:B------:R-:W-:-:S05]  /*99f0*/  IADD3.X R16, PT, PT, RZ, ~R16, RZ, P0, !PT ;  /* 0x80000010ff107210 */ /* 0x000fca00007fe4ff */
[----:B------:R-:W-:-:S04]  /*9a00*/  IMAD.WIDE.U32 R28, P0, R29, R16, R28 ;  /* 0x000000101d1c7225 */ /* 0x000fc8000780001c */
[C---:B------:R-:W-:Y:S02]  /*9a10*/  IMAD R15, R13.reuse, R16, RZ ;  /* 0x000000100d0f7224 */ /* 0x040fe400078e02ff */
[----:B------:R-:W-:-:S04]  /*9a20*/  IMAD.HI.U32 R14, P1, R13, R14, R28 ;  /* 0x0000000e0d0e7227 */ /* 0x000fc8000782001c */
[----:B------:R-:W-:Y:S01]  /*9a30*/  IMAD.HI.U32 R16, R13, R16, RZ ;  /* 0x000000100d107227 */ /* 0x000fe200078e00ff */
[----:B------:R-:W-:-:S03]  /*9a40*/  IADD3 R14, P2, PT, R15, R14, RZ ;  /* 0x0000000e0f0e7210 */ /* 0x000fc60007f5e0ff */
[----:B------:R-:W-:Y:S02]  /*9a50*/  IMAD.X R15, RZ, RZ, ~R4, P4 ;  /* 0x000000ffff0f7224 */ /* 0x000fe400020e0e04 */
[----:B------:R-:W-:-:S03]  /*9a60*/  IMAD.HI.U32 R18, R14, R17, RZ ;  /* 0x000000110e127227 */ /* 0x000fc600078e00ff */
[----:B------:R-:W-:Y:S01]  /*9a70*/  SEL R15, R15, R4, !P3 ;  /* 0x000000040f0f7207 */ /* 0x000fe20005800000 */
[----:B------:R-:W-:Y:S01]  /*9a80*/  IMAD.X R16, R16, 0x1, R13, P0 ;  /* 0x0000000110107824 */ /* 0x000fe200000e060d */
[----:B------:R-:W-:-:S03]  /*9a90*/  LOP3.LUT R4, R4, UR4, RZ, 0x3c, !PT ;  /* 0x0000000404047c12 */ /* 0x000fc6000f8e3cff */
[----:B------:R-:W-:Y:S01]  /*9aa0*/  IMAD.WIDE.U32 R18, R14, R15, R18 ;  /* 0x0000000f0e127225 */ /* 0x000fe200078e0012 */
[----:B------:R-:W-:-:S05]  /*9ab0*/  IADD3.X R16, PT, PT, RZ, RZ, R16, P2, P1 ;  /* 0x000000ffff107210 */ /* 0x000fca00017e2410 */
[C---:B------:R-:W-:Y:S02]  /*9ac0*/  IMAD R13, R16.reuse, R15, RZ ;  /* 0x0000000f100d7224 */ /* 0x040fe400078e02ff */
[----:B------:R-:W-:-:S04]  /*9ad0*/  IMAD.HI.U32 R14, P0, R16, R17, R18 ;  /* 0x00000011100e7227 */ /* 0x000fc80007800012 */
[----:B------:R-:W-:Y:S01]  /*9ae0*/  IMAD.HI.U32 R16, R16, R15, RZ ;  /* 0x0000000f10107227 */ /* 0x000fe200078e00ff */
[----:B------:R-:W-:-:S04]  /*9af0*/  IADD3 R13, P1, PT, R13, R14, RZ ;  /* 0x0000000e0d0d7210 */ /* 0x000fc80007f3e0ff */
[----:B------:R-:W-:Y:S01]  /*9b00*/  IADD3.X R14, PT, PT, R16, RZ, RZ, P0, !PT ;  /* 0x000000ff100e7210 */ /* 0x000fe200007fe4ff */
[----:B------:R-:W-:-:S04]  /*9b10*/  IMAD.WIDE.U32 R18, R13, R22, RZ ;  /* 0x000000160d127225 */ /* 0x000fc800078e00ff */
[----:B------:R-:W-:Y:S01]  /*9b20*/  IMAD.X R14, RZ, RZ, R14, P1 ;  /* 0x000000ffff0e7224 */ /* 0x000fe200008e060e */
[----:B------:R-:W-:Y:S01]  /*9b30*/  IADD3 R17, P1, PT, -R18, R17, RZ ;  /* 0x0000001112117210 */ /* 0x000fe20007f3e1ff */
[----:B------:R-:W-:-:S03]  /*9b40*/  IMAD R19, R13, R23, R19 ;  /* 0x000000170d137224 */ /* 0x000fc600078e0213 */
[-C--:B------:R-:W-:Y:S01]  /*9b50*/  ISETP.GE.U32.AND P0, PT, R17, R22.reuse, PT ;  /* 0x000000161100720c */ /* 0x080fe20003f06070 */
[----:B------:R-:W-:-:S04]  /*9b60*/  IMAD R16, R14, R22, R19 ;  /* 0x000000160e107224 */ /* 0x000fc800078e0213 */
[----:B------:R-:W-:Y:S01]  /*9b70*/  IMAD.X R15, R15, 0x1, ~R16, P1 ;  /* 0x000000010f0f7824 */ /* 0x000fe200008e0e10 */
[----:B------:R-:W-:Y:S02]  /*9b80*/  IADD3 R28, P1, PT, R17, -R22, RZ ;  /* 0x80000016111c7210 */ /* 0x000fe40007f3e0ff */
[----:B------:R-:W-:Y:S02]  /*9b90*/  IADD3 R16, P2, PT, R13, 0x1, RZ ;  /* 0x000000010d107810 */ /* 0x000fe40007f5e0ff */
[C---:B------:R-:W-:Y:S01]  /*9ba0*/  ISETP.GE.U32.AND.EX P0, PT, R15.reuse, R23, PT, P0 ;  /* 0x000000170f00720c */ /* 0x040fe20003f06100 */
[----:B------:R-:W-:Y:S01]  /*9bb0*/  IMAD.X R18, R15, 0x1, ~R23, P1 ;  /* 0x000000010f127824 */ /* 0x000fe200008e0e17 */
[----:B------:R-:W-:Y:S02]  /*9bc0*/  IADD3.X R19, PT, PT, RZ, R14, RZ, P2, !PT ;  /* 0x0000000eff137210 */ /* 0x000fe400017fe4ff */
[----:B------:R-:W-:Y:S02]  /*9bd0*/  SEL R17, R28, R17, P0 ;  /* 0x000000111c117207 */ /* 0x000fe40000000000 */
[----:B------:R-:W-:-:S02]  /*9be0*/  SEL R16, R16, R13, P0 ;  /* 0x0000000d10107207 */ /* 0x000fc40000000000 */
[----:B------:R-:W-:Y:S02]  /*9bf0*/  SEL R15, R18, R15, P0 ;  /* 0x0000000f120f7207 */ /* 0x000fe40000000000 */
[----:B------:R-:W-:Y:S02]  /*9c00*/  ISETP.GE.U32.AND P1, PT, R17, R22, PT ;  /* 0x000000161100720c */ /* 0x000fe40003f26070 */
[----:B------:R-:W-:Y:S02]  /*9c10*/  SEL R19, R19, R14, P0 ;  /* 0x0000000e13137207 */ /* 0x000fe40000000000 */
[----:B------:R-:W-:Y:S02]  /*9c20*/  IADD3 R13, P2, PT, R16, 0x1, RZ ;  /* 0x00000001100d7810 */ /* 0x000fe40007f5e0ff */
[----:B------:R-:W-:Y:S02]  /*9c30*/  ISETP.GE.U32.AND.EX P0, PT, R15, R23, PT, P1 ;  /* 0x000000170f00720c */ /* 0x000fe40003f06110 */
[----:B------:R-:W-:Y:S01]  /*9c40*/  ISETP.GE.AND P1, PT, R4, RZ, PT ;  /* 0x000000ff0400720c */ /* 0x000fe20003f26270 */
[----:B------:R-:W-:Y:S01]  /*9c50*/  IMAD.X R14, RZ, RZ, R19, P2 ;  /* 0x000000ffff0e7224 */ /* 0x000fe200010e0613 */
[----:B------:R-:W-:-:S04]  /*9c60*/  SEL R13, R13, R16, P0 ;  /* 0x000000100d0d7207 */ /* 0x000fc80000000000 */
[----:B------:R-:W-:Y:S02]  /*9c70*/  SEL R19, R14, R19, P0 ;  /* 0x000000130e137207 */ /* 0x000fe40000000000 */
[-C--:B------:R-:W-:Y:S02]  /*9c80*/  IADD3 R14, P2, PT, RZ, -R13.reuse, RZ ;  /* 0x8000000dff0e7210 */ /* 0x080fe40007f5e0ff */
[----:B------:R-:W-:Y:S02]  /*9c90*/  ISETP.NE.U32.AND P0, PT, R3, RZ, PT ;  /* 0x000000ff0300720c */ /* 0x000fe40003f05070 */
[----:B------:R-:W-:Y:S01]  /*9ca0*/  SEL R14, R14, R13, !P1 ;  /* 0x0000000d0e0e7207 */ /* 0x000fe20004800000 */
[----:B------:R-:W-:Y:S01]  /*9cb0*/  IMAD.X R4, RZ, RZ, ~R19, P2 ;  /* 0x000000ffff047224 */ /* 0x000fe200010e0e13 */
[----:B------:R-:W-:Y:S01]  /*9cc0*/  ISETP.NE.AND.EX P0, PT, RZ, UR4, PT, P0 ;  /* 0x00000004ff007c0c */ /* 0x000fe2000bf05300 */
[----:B------:R-:W-:-:S03]  /*9cd0*/  IMAD.MOV.U32 R13, RZ, RZ, 0x0 ;  /* 0x00000000ff0d7424 */ /* 0x000fc600078e00ff */
[----:B------:R-:W-:Y:S02]  /*9ce0*/  SEL R4, R4, R19, !P1 ;  /* 0x0000001304047207 */ /* 0x000fe40004800000 */
[----:B------:R-:W-:Y:S02]  /*9cf0*/  SEL R14, R14, 0xffffffff, P0 ;  /* 0xffffffff0e0e7807 */ /* 0x000fe40000000000 */
[----:B------:R-:W-:Y:S01]  /*9d00*/  SEL R15, R4, 0xffffffff, P0 ;  /* 0xffffffff040f7807 */ /* 0x000fe20000000000 */
[----:B------:R-:W-:Y:S06]  /*9d10*/  RET.REL.NODEC R12 `(_Z20GpuEnumerationKernelPKiS0_S0_S0_ixxS0_iS0_iS0_S0_iPiPx) ;  /* 0xffffff600cb87950 */ /* 0x000fec0003c3ffff */
        .weak           $__internal_1_$__cuda_sm20_div_u64
        .type           $__internal_1_$__cuda_sm20_div_u64,@function
        .size           $__internal_1_$__cuda_sm20_div_u64,(.L_x_705 - $__internal_1_$__cuda_sm20_div_u64)
$__internal_1_$__cuda_sm20_div_u64:
[----:B------:R-:W-:Y:S01]  /*9d20*/  MOV R10, R0 ;  /* 0x00000000000a7202 */ /* 0x000fe20000000f00 */
[----:B------:R-:W-:-:S04]  /*9d30*/  IMAD.MOV.U32 R11, RZ, RZ, RZ ;  /* 0x000000ffff0b7224 */ /* 0x000fc800078e00ff */
[----:B------:R-:W0:Y:S08]  /*9d40*/  I2F.U64.RP R5, R10 ;  /* 0x0000000a00057312 */ /* 0x000e300000309000 */
[----:B0-----:R-:W0:Y:S02]  /*9d50*/  MUFU.RCP R5, R5 ;  /* 0x0000000500057308 */ /* 0x001e240000001000 */
[----:B0-----:R-:W-:-:S06]  /*9d60*/  VIADD R6, R5, 0x1ffffffe ;  /* 0x1ffffffe05067836 */ /* 0x001fcc0000000000 */
[----:B------:R-:W0:Y:S02]  /*9d70*/  F2I.U64.TRUNC R6, R6 ;  /* 0x0000000600067311 */ /* 0x000e24000020d800 */
[----:B0-----:R-:W-:-:S04]  /*9d80*/  IMAD.WIDE.U32 R8, R6, R0, RZ ;  /* 0x0000000006087225 */ /* 0x001fc800078e00ff */
[----:B------:R-:W-:Y:S01]  /*9d90*/  IMAD R9, R7, R0, R9 ;  /* 0x0000000007097224 */ /* 0x000fe200078e0209 */
[----:B------:R-:W-:-:S05]  /*9da0*/  IADD3 R13, P0, PT, RZ, -R8, RZ ;  /* 0x80000008ff0d7210 */ /* 0x000fca0007f1e0ff */
[----:B------:R-:W-:-:S04]  /*9db0*/  IMAD.HI.U32 R8, R6, R13, RZ ;  /* 0x0000000d06087227 */ /* 0x000fc800078e00ff */
[----:B------:R-:W-:Y:S01]  /*9dc0*/  IMAD.X R15, RZ, RZ, ~R9, P0 ;  /* 0x000000ffff0f7224 */ /* 0x000fe200000e0e09 */
[----:B------:R-:W-:-:S03]  /*9dd0*/  MOV R9, R6 ;  /* 0x0000000600097202 */ /* 0x000fc60000000f00 */
[-C--:B------:R-:W-:Y:S02]  /*9de0*/  IMAD R11, R7, R15.reuse, RZ ;  /* 0x0000000f070b7224 */ /* 0x080fe400078e02ff */
[----:B------:R-:W-:-:S04]  /*9df0*/  IMAD.WIDE.U32 R8, P0, R6, R15, R8 ;  /* 0x0000000f06087225 */ /* 0x000fc80007800008 */
[----:B------:R-:W-:-:S04]  /*9e00*/  IMAD.HI.U32 R5, R7, R15, RZ ;  /* 0x0000000f07057227 */ /* 0x000fc800078e00ff */
[----:B------:R-:W-:-:S04]  /*9e10*/  IMAD.HI.U32 R8, P1, R7, R13, R8 ;  /* 0x0000000d07087227 */ /* 0x000fc80007820008 */
[----:B------:R-:W-:Y:S01]  /*9e20*/  IMAD.X R5, R5, 0x1, R7, P0 ;  /* 0x0000000105057824 */ /* 0x000fe200000e0607 */
[----:B------:R-:W-:-:S04]  /*9e30*/  IADD3 R9, P2, PT, R11, R8, RZ ;  /* 0x000000080b097210 */ /* 0x000fc80007f5e0ff */
[----:B------:R-:W-:Y:S01]  /*9e40*/  IADD3.X R5, PT, PT, RZ, RZ, R5, P2, P1 ;  /* 0x000000ffff057210 */ /* 0x000fe200017e2405 */
[----:B------:R-:W-:-:S03]  /*9e50*/  IMAD.WIDE.U32 R6, R9, R0, RZ ;  /* 0x0000000009067225 */ /* 0x000fc600078e00ff */
[----:B------:R-:W-:Y:S01]  /*9e60*/  IADD3 R11, P0, PT, RZ, -R6, RZ ;  /* 0x80000006ff0b7210 */ /* 0x000fe20007f1e0ff */
[----:B------:R-:W-:Y:S02]  /*9e70*/  IMAD R6, R5, R0, R7 ;  /* 0x0000000005067224 */ /* 0x000fe400078e0207 */
[----:B------:R-:W-:Y:S02]  /*9e80*/  HFMA2 R7, -RZ, RZ, 0, 0 ;  /* 0x00000000ff077431 */ /* 0x000fe400000001ff */
[----:B------:R-:W-:-:S04]  /*9e90*/  IMAD.HI.U32 R8, R9, R11, RZ ;  /* 0x0000000b09087227 */ /* 0x000fc800078e00ff */
[----:B------:R-:W-:-:S04]  /*9ea0*/  IMAD.X R6, RZ, RZ, ~R6, P0 ;  /* 0x000000ffff067224 */ /* 0x000fc800000e0e06 */
[----:B------:R-:W-:-:S04]  /*9eb0*/  IMAD.WIDE.U32 R8, P0, R9, R6, R8 ;  /* 0x0000000609087225 */ /* 0x000fc80007800008 */
[C---:B------:R-:W-:Y:S02]  /*9ec0*/  IMAD R10, R5.reuse, R6, RZ ;  /* 0x00000006050a7224 */ /* 0x040fe400078e02ff */
[----:B------:R-:W-:-:S04]  /*9ed0*/  IMAD.HI.U32 R9, P1, R5, R11, R8 ;  /* 0x0000000b05097227 */ /* 0x000fc80007820008 */
[----:B------:R-:W-:Y:S01]  /*9ee0*/  IMAD.HI.U32 R6, R5, R6, RZ ;  /* 0x0000000605067227 */ /* 0x000fe200078e00ff */
[----:B------:R-:W-:-:S03]  /*9ef0*/  IADD3 R9, P2, PT, R10, R9, RZ ;  /* 0x000000090a097210 */ /* 0x000fc60007f5e0ff */
[----:B------:R-:W-:Y:S02]  /*9f00*/  IMAD.X R5, R6, 0x1, R5, P0 ;  /* 0x0000000106057824 */ /* 0x000fe400000e0605 */
[----:B------:R-:W-:-:S03]  /*9f10*/  IMAD.HI.U32 R6, R9, R3, RZ ;  /* 0x0000000309067227 */ /* 0x000fc600078e00ff */
[----:B------:R-:W-:Y:S01]  /*9f20*/  IADD3.X R5, PT, PT, RZ, RZ, R5, P2, P1 ;  /* 0x000000ffff057210 */ /* 0x000fe200017e2405 */
[----:B------:R-:W-:-:S04]  /*9f30*/  IMAD.WIDE.U32 R6, R9, R2, R6 ;  /* 0x0000000209067225 */ /* 0x000fc800078e0006 */
[C---:B------:R-:W-:Y:S02]  /*9f40*/  IMAD R9, R5.reuse, R2, RZ ;  /* 0x0000000205097224 */ /* 0x040fe400078e02ff */
[----:B------:R-:W-:-:S04]  /*9f50*/  IMAD.HI.U32 R6, P0, R5, R3, R6 ;  /* 0x0000000305067227 */ /* 0x000fc80007800006 */
[----:B------:R-:W-:Y:S01]  /*9f60*/  IMAD.HI.U32 R5, R5, R2, RZ ;  /* 0x0000000205057227 */ /* 0x000fe200078e00ff */
[----:B------:R-:W-:-:S03]  /*9f70*/  IADD3 R9, P1, PT, R9, R6, RZ ;  /* 0x0000000609097210 */ /* 0x000fc60007f3e0ff */
[----:B------:R-:W-:Y:S02]  /*9f80*/  IMAD.X R5, RZ, RZ, R5, P0 ;  /* 0x000000ffff057224 */ /* 0x000fe400000e0605 */
[----:B------:R-:W-:-:S04]  /*9f90*/  IMAD.WIDE.U32 R6, R9, R0, RZ ;  /* 0x0000000009067225 */ /* 0x000fc800078e00ff */
[----:B------:R-:W-:Y:S01]  /*9fa0*/  IMAD.X R5, RZ, RZ, R5, P1 ;  /* 0x000000ffff057224 */ /* 0x000fe200008e0605 */
[----:B------:R-:W-:-:S03]  /*9fb0*/  IADD3 R11, P0, PT, -R6, R3, RZ ;  /* 0x00000003060b7210 */ /* 0x000fc60007f1e1ff */
[----:B------:R-:W-:Y:S01]  /*9fc0*/  IMAD R7, R5, R0, R7 ;  /* 0x0000000005077224 */ /* 0x000fe200078e0207 */
[----:B------:R-:W-:-:S03]  /*9fd0*/  IADD3 R3, P1, PT, -R0, R11, RZ ;  /* 0x0000000b00037210 */ /* 0x000fc60007f3e1ff */
[----:B------:R-:W-:Y:S01]  /*9fe0*/  IMAD.X R8, R2, 0x1, ~R7, P0 ;  /* 0x0000000102087824 */ /* 0x000fe200000e0e07 */
[----:B------:R-:W-:Y:S02]  /*9ff0*/  ISETP.GE.U32.AND P0, PT, R11, R0, PT ;  /* 0x000000000b00720c */ /* 0x000fe40003f06070 */
[----:B------:R-:W-:Y:S02]  /*a000*/  IADD3 R2, P2, PT, R9, 0x1, RZ ;  /* 0x0000000109027810 */ /* 0x000fe40007f5e0ff */
[----:B------:R-:W-:Y:S02]  /*a010*/  ISETP.GE.U32.AND.EX P0, PT, R8, RZ, PT, P0 ;  /* 0x000000ff0800720c */ /* 0x000fe40003f06100 */
[----:B------:R-:W-:Y:S02]  /*a020*/  IADD3.X R6, PT, PT, RZ, R5, RZ, P2, !PT ;  /* 0x00000005ff067210 */ /* 0x000fe400017fe4ff */
[----:B------:R-:W-:Y:S02]  /*a030*/  SEL R9, R2, R9, P0 ;  /* 0x0000000902097207 */ /* 0x000fe40000000000 */
[----:B------:R-:W-:-:S02]  /*a040*/  IADD3.X R7, PT, PT, R8, -0x1, RZ, P1, !PT ;  /* 0xffffffff08077810 */ /* 0x000fc40000ffe4ff */
[----:B------:R-:W-:Y:S02]  /*a050*/  SEL R3, R3, R11, P0 ;  /* 0x0000000b03037207 */ /* 0x000fe40000000000 */
[----:B------:R-:W-:Y:S01]  /*a060*/  SEL R6, R6, R5, P0 ;  /* 0x0000000506067207 */ /* 0x000fe20000000000 */
[----:B------:R-:W-:Y:S01]  /*a070*/  IMAD.MOV.U32 R5, RZ, RZ, 0x0 ;  /* 0x00000000ff057424 */ /* 0x000fe200078e00ff */
[----:B------:R-:W-:Y:S02]  /*a080*/  IADD3 R2, P2, PT, R9, 0x1, RZ ;  /* 0x0000000109027810 */ /* 0x000fe40007f5e0ff */
[----:B------:R-:W-:Y:S02]  /*a090*/  SEL R7, R7, R8, P0 ;  /* 0x0000000807077207 */ /* 0x000fe40000000000 */
[----:B------:R-:W-:Y:S01]  /*a0a0*/  ISETP.GE.U32.AND P0, PT, R3, R0, PT ;  /* 0x000000000300720c */ /* 0x000fe20003f06070 */
[----:B------:R-:W-:Y:S01]  /*a0b0*/  IMAD.X R3, RZ, RZ, R6, P2 ;  /* 0x000000ffff037224 */ /* 0x000fe200010e0606 */
[----:B------:R-:W-:-:S02]  /*a0c0*/  ISETP.NE.U32.AND P1, PT, R0, RZ, PT ;  /* 0x000000ff0000720c */ /* 0x000fc40003f25070 */
[----:B------:R-:W-:Y:S02]  /*a0d0*/  ISETP.GE.U32.AND.EX P0, PT, R7, RZ, PT, P0 ;  /* 0x000000ff0700720c */ /* 0x000fe40003f06100 */
[----:B------:R-:W-:Y:S02]  /*a0e0*/  ISETP.NE.AND.EX P1, PT, RZ, RZ, PT, P1 ;  /* 0x000000ffff00720c */ /* 0x000fe40003f25310 */
[----:B------:R-:W-:Y:S02]  /*a0f0*/  SEL R2, R2, R9, P0 ;  /* 0x0000000902027207 */ /* 0x000fe40000000000 */
[----:B------:R-:W-:Y:S02]  /*a100*/  SEL R3, R3, R6, P0 ;  /* 0x0000000603037207 */ /* 0x000fe40000000000 */
[----:B------:R-:W-:Y:S02]  /*a110*/  SEL R2, R2, 0xffffffff, P1 ;  /* 0xffffffff02027807 */ /* 0x000fe40000800000 */
[----:B------:R-:W-:Y:S01]  /*a120*/  SEL R3, R3, 0xffffffff, P1 ;  /* 0xffffffff03037807 */ /* 0x000fe20000800000 */
[----:B------:R-:W-:Y:S06]  /*a130*/  RET.REL.NODEC R4 `(_Z20GpuEnumerationKernelPKiS0_S0_S0_ixxS0_iS0_iS0_S0_iPiPx) ;  /* 0xffffff5c04b07950 */ /* 0x000fec0003c3ffff */
.L_x_702:
        /* <DEDUP_REMOVED lines=12> */
.L_x_705:


//--------------------- .text._Z10TestKernelPii   --------------------------
	.section	.text._Z10TestKernelPii,"ax",@progbits
	.align	128
        .global         _Z10TestKernelPii
        .type           _Z10TestKernelPii,@function
        .size           _Z10TestKernelPii,(.L_x_716 - _Z10TestKernelPii)
        .other          _Z10TestKernelPii,@"STO_CUDA_ENTRY STV_DEFAULT"
_Z10TestKernelPii:
.text._Z10TestKernelPii:
[----:B------:R-:W-:Y:S01]  /*0000*/  LDC R1, c[0x0][0x37c] ;  /* 0x0000df00ff017b82 */ /* 0x000fe20000000800 */
[----:B------:R-:W0:Y:S07]  /*0010*/  S2R R0, SR_TID.X ;  /* 0x0000000000007919 */ /* 0x000e2e0000002100 */
[----:B------:R-:W0:Y:S01]  /*0020*/  S2UR UR4, SR_CTAID.X ;  /* 0x00000000000479c3 */ /* 0x000e220000002500 */
[----:B------:R-:W1:Y:S07]  /*0030*/  LDCU UR5, c[0x0][0x388] ;  /* 0x00007100ff0577ac */ /* 0x000e6e0008000800 */
[----:B------:R-:W0:Y:S02]  /*0040*/  LDC R5, c[0x0][0x360] ;  /* 0x0000d800ff057b82 */ /* 0x000e240000000800 */
[----:B0-----:R-:W-:-:S05]  /*0050*/  IMAD R5, R5, UR4, R0 ;  /* 0x0000000405057c24 */ /* 0x001fca000f8e0200 */
[----:B-1----:R-:W-:-:S13]  /*0060*/  ISETP.GE.AND P0, PT, R5, UR5, PT ;  /* 0x0000000505007c0c */ /* 0x002fda000bf06270 */
[----:B------:R-:W-:Y:S05]  /*0070*/  @P0 EXIT ;  /* 0x000000000000094d */ /* 0x000fea0003800000 */
[----:B------:R-:W0:Y:S01]  /*0080*/  LDC.64 R2, c[0x0][0x380] ;  /* 0x0000e000ff027b82 */ /* 0x000e220000000a00 */
[----:B------:R-:W1:Y:S01]  /*0090*/  LDCU.64 UR4, c[0x0][0x358] ;  /* 0x00006b00ff0477ac */ /* 0x000e620008000a00 */
[C---:B------:R-:W-:Y:S01]  /*00a0*/  SHF.L.U32 R7, R5.reuse, 0x1, RZ ;  /* 0x0000000105077819 */ /* 0x040fe200000006ff */
[----:B0-----:R-:W-:-:S05]  /*00b0*/  IMAD.WIDE R2, R5, 0x4, R2 ;  /* 0x0000000405027825 */ /* 0x001fca00078e0202 */
[----:B-1----:R-:W-:Y:S01]  /*00c0*/  STG.E desc[UR4][R2.64], R7 ;  /* 0x0000000702007986 */ /* 0x002fe2000c101904 */
[----:B------:R-:W-:Y:S05]  /*00d0*/  EXIT ;  /* 0x000000000000794d */ /* 0x000fea0003800000 */
.L_x_703:
        /* <DEDUP_REMOVED lines=10> */
.L_x_716:


//--------------------- .nv.shared._ZN3cub18CUB_300001_SM_10006detail10radix_sort29DeviceRadixSortOnesweepKernelINS1_5radix10policy_hubIiiyE10Policy1000ELNS0_9SortOrderE1EiiyiiNS1_21identity_decomposer_tEEEvPT5_SB_PT3_PKSC_PT1_PKSG_PT2_PKSK_T4_iiT6_ --------------------------
	.section	.nv.shared._ZN3cub18CUB_300001_SM_10006detail10radix_sort29DeviceRadixSortOnesweepKernelINS1_5radix10policy_hubIiiyE10Policy1000ELNS0_9SortOrderE1EiiyiiNS1_21identity_decomposer_tEEEvPT5_SB_PT3_PKSC_PT1_PKSG_PT2_PKSK_T4_iiT6_,"aw",@nobits
	.sectionflags	@""
	.align	16
.nv.shared._ZN3cub18CUB_300001_SM_10006detail10radix_sort29DeviceRadixSortOnesweepKernelINS1_5radix10policy_hubIiiyE10Policy1000ELNS0_9SortOrderE1EiiyiiNS1_21identity_decomposer_tEEEvPT5_SB_PT3_PKSC_PT1_PKSG_PT2_PKSK_T4_iiT6_:
	.zero		29184


//--------------------- .nv.shared.reserved.0     --------------------------
	.section	.nv.shared.reserved.0,"aw",@nobits
	.weak		__nv_reservedSMEM_offset_0_alias
	.size		__nv_reservedSMEM_offset_0_alias, 0, 64
	.other		__nv_reservedSMEM_offset_0_alias,@"STO_CUDA_RESERVED_SHARED STV_DEFAULT"
__nv_reservedSMEM_offset_0_alias:
	.zero		0
	.zero		64


//--------------------- .nv.global                --------------------------
	.section	.nv.global,"aw",@nobits
.nv.global:
	.type		_ZN34_INTERNAL_6bf7bc77_4_k_cu_f41cbe446thrust24THRUST_300001_SM_1000_NS12placeholders2_8E,@object
	.size		_ZN34_INTERNAL_6bf7bc77_4_k_cu_f41cbe446thrust24THRUST_300001_SM_1000_NS12placeholders2_8E,(_ZN34_INTERNAL_6bf7bc77_4_k_cu_f41cbe444cuda3std3__436_GLOBAL__N__6bf7bc77_4_k_cu_f41cbe446ignoreE - _ZN34_INTERNAL_6bf7bc77_4_k_cu_f41cbe446thrust24THRUST_300001_SM_1000_NS12placeholders2_8E)
_ZN34_INTERNAL_6bf7bc77_4_k_cu_f41cbe446thrust24THRUST_300001_SM_1000_NS12placeholders2_8E:
	.zero		1
	.type		_ZN34_INTERNAL_6bf7bc77_4_k_cu_f41cbe444cuda3std3__436_GLOBAL__N__6bf7bc77_4_k_cu_f41cbe446ignoreE,@object
	.size		_ZN34_INTERNAL_6bf7bc77_4_k_cu_f41cbe444cuda3std3__436_GLOBAL__N__6bf7bc77_4_k_cu_f41cbe446ignoreE,(_ZN34_INTERNAL_6bf7bc77_4_k_cu_f41cbe444cuda3std6ranges3__45__cpo4dataE - _ZN34_INTERNAL_6bf7bc77_4_k_cu_f41cbe444cuda3std3__436_GLOBAL__N__6bf7bc77_4_k_cu_f41cbe446ignoreE)
_ZN34_INTERNAL_6bf7bc77_4_k_cu_f41cbe444cuda3std3__436_GLOBAL__N__6bf7bc77_4_k_cu_f41cbe446ignoreE:
	.zero		1
	.type		_ZN34_INTERNAL_6bf7bc77_4_k_cu_f41cbe444cuda3std6ranges3__45__cpo4dataE,@object
	.size		_ZN34_INTERNAL_6bf7bc77_4_k_cu_f41cbe444cuda3std6ranges3__45__cpo4dataE,(_ZN34_INTERNAL_6bf7bc77_4_k_cu_f41cbe446thrust24THRUST_300001_SM_1000_NS6system3cpp3parE - _ZN34_INTERNAL_6bf7bc77_4_k_cu_f41cbe444cuda3std6ranges3__45__cpo4dataE)
_ZN34_INTERNAL_6bf7bc77_4_k_cu_f41cbe444cuda3std6ranges3__45__cpo4dataE:
	.zero		1
	.type		_ZN34_INTERNAL_6bf7bc77_4_k_cu_f41cbe446thrust24THRUST_300001_SM_1000_NS6system3cpp3parE,@object
	.size		_ZN34_INTERNAL_6bf7bc77_4_k_cu_f41cbe446thrust24THRUST_300001_SM_1000_NS6system3cpp3parE,(_ZN34_INTERNAL_6bf7bc77_4_k_cu_f41cbe444cuda3std3__45__cpo5beginE - _ZN34_INTERNAL_6bf7bc77_4_k_cu_f41cbe446thrust24THRUST_300001_SM_1000_NS6system3cpp3parE)
_ZN34_INTERNAL_6bf7bc77_4_k_cu_f41cbe446thrust24THRUST_300001_SM_1000_NS6system3cpp3parE:
	.zero		1
	.type		_ZN34_INTERNAL_6bf7bc77_4_k_cu_f41cbe444cuda3std3__45__cpo5beginE,@object
	.size		_ZN34_INTERNAL_6bf7bc77_4_k_cu_f41cbe444cuda3std3__45__cpo5beginE,(_ZN34_INTERNAL_6bf7bc77_4_k_cu_f41cbe444cuda3std6ranges3__45__cpo5beginE - _ZN34_INTERNAL_6bf7bc77_4_k_cu_f41cbe444cuda3std3__45__cpo5beginE)
_ZN34_INTERNAL_6bf7bc77_4_k_cu_f41cbe444cuda3std3__45__cpo5beginE:
	.zero		1
	.type		_ZN34_INTERNAL_6bf7bc77_4_k_cu_f41cbe444cuda3std6ranges3__45__cpo5beginE,@object
	.size		_ZN34_INTERNAL_6bf7bc77_4_k_cu_f41cbe444cuda3std6ranges3__45__cpo5beginE,(_ZN34_INTERNAL_6bf7bc77_4_k_cu_f41cbe446thrust24THRUST_300001_SM_1000_NS6deviceE - _ZN34_INTERNAL_6bf7bc77_4_k_cu_f41cbe444cuda3std6ranges3__45__cpo5beginE)
_ZN34_INTERNAL_6bf7bc77_4_k_cu_f41cbe444cuda3std6ranges3__45__cpo5beginE:
	.zero		1
	.type		_ZN34_INTERNAL_6bf7bc77_4_k_cu_f41cbe446thrust24THRUST_300001_SM_1000_NS6deviceE,@object
	.size		_ZN34_INTERNAL_6bf7bc77_4_k_cu_f41cbe446thrust24THRUST_300001_SM_1000_NS6deviceE,(_ZN34_INTERNAL_6bf7bc77_4_k_cu_f41cbe444cuda3std3__47nulloptE - _ZN34_INTERNAL_6bf7bc77_4_k_cu_f41cbe446thrust24THRUST_300001_SM_1000_NS6deviceE)
_ZN34_INTERNAL_6bf7bc77_4_k_cu_f41cbe446thrust24THRUST_300001_SM_1000_NS6deviceE:
	.zero		1
	.type		_ZN34_INTERNAL_6bf7bc77_4_k_cu_f41cbe444cuda3std3__47nulloptE,@object
	.size		_ZN34_INTERNAL_6bf7bc77_4_k_cu_f41cbe444cuda3std3__47nulloptE,(_ZN34_INTERNAL_6bf7bc77_4_k_cu_f41cbe444cuda3std6ranges3__45__cpo8distanceE - _ZN34_INTERNAL_6bf7bc77_4_k_cu_f41cbe444cuda3std3__47nulloptE)
_ZN34_INTERNAL_6bf7bc77_4_k_cu_f41cbe444cuda3std3__47nulloptE:
	.zero		1
	.type		_ZN34_INTERNAL_6bf7bc77_4_k_cu_f41cbe444cuda3std6ranges3__45__cpo8distanceE,@object
	.size		_ZN34_INTERNAL_6bf7bc77_4_k_cu_f41cbe444cuda3std6ranges3__45__cpo8distanceE,(_ZN34_INTERNAL_6bf7bc77_4_k_cu_f41cbe446thrust24THRUST_300001_SM_1000_NS12placeholders2_4E - _ZN34_INTERNAL_6bf7bc77_4_k_cu_f41cbe444cuda3std6ranges3__45__cpo8distanceE)
_ZN34_INTERNAL_6bf7bc77_4_k_cu_f41cbe444cuda3std6ranges3__45__cpo8distanceE:
	.zero		1
	.type		_ZN34_INTERNAL_6bf7bc77_4_k_cu_f41cbe446thrust24THRUST_300001_SM_1000_NS12placeholders2_4E,@object
	.size		_ZN34_INTERNAL_6bf7bc77_4_k_cu_f41cbe446thrust24THRUST_300001_SM_1000_NS12placeholders2_4E,(_ZN34_INTERNAL_6bf7bc77_4_k_cu_f41cbe444cuda3std3__45__cpo6rbeginE - _ZN34_INTERNAL_6bf7bc77_4_k_cu_f41cbe446thrust24THRUST_300001_SM_1000_NS12placeholders2_4E)
_ZN34_INTERNAL_6bf7bc77_4_k_cu_f41cbe446thrust24THRUST_300001_SM_1000_NS12placeholders2_4E:
	.zero		1
	.type		_ZN34_INTERNAL_6bf7bc77_4_k_cu_f41cbe444cuda3std3__45__cpo6rbeginE,@object
	.size		_ZN34_INTERNAL_6bf7bc77_4_k_cu_f41cbe444cuda3std3__45__cpo6rbeginE,(_ZN34_INTERNAL_6bf7bc77_4_k_cu_f41cbe444cuda3std6ranges3__45__cpo7advanceE - _ZN34_INTERNAL_6bf7bc77_4_k_cu_f41cbe444cuda3std3__45__cpo6rbeginE)
_ZN34_INTERNAL_6bf7bc77_4_k_cu_f41cbe444cuda3std3__45__cpo6rbeginE:
	.zero		1
	.type		_ZN34_INTERNAL_6bf7bc77_4_k_cu_f41cbe444cuda3std6ranges3__45__cpo7advanceE,@object
	.size		_ZN34_INTERNAL_6bf7bc77_4_k_cu_f41cbe444cuda3std6ranges3__45__cpo7advanceE,(_ZN34_INTERNAL_6bf7bc77_4_k_cu_f41cbe446thrust24THRUST_300001_SM_1000_NS12placeholders3_10E - _ZN34_INTERNAL_6bf7bc77_4_k_cu_f41cbe444cuda3std6ranges3__45__cpo7advanceE)
_ZN34_INTERNAL_6bf7bc77_4_k_cu_f41cbe444cuda3std6ranges3__45__cpo7advanceE:
	.zero		1
	.type		_ZN34_INTERNAL_6bf7bc77_4_k_cu_f41cbe446thrust24THRUST_300001_SM_1000_NS12placeholders3_10E,@object
	.size		_ZN34_INTERNAL_6bf7bc77_4_k_cu_f41cbe446thrust24THRUST_300001_SM_1000_NS12placeholders3_10E,(_ZN34_INTERNAL_6bf7bc77_4_k_cu_f41cbe444cuda3std3__48in_placeE - _ZN34_INTERNAL_6bf7bc77_4_k_cu_f41cbe446thrust24THRUST_300001_SM_1000_NS12placeholders3_10E)
_ZN34_INTERNAL_6bf7bc77_4_k_cu_f41cbe446thrust24THRUST_300001_SM_1000_NS12placeholders3_10E:
	.zero		1
	.type		_ZN34_INTERNAL_6bf7bc77_4_k_cu_f41cbe444cuda3std3__48in_placeE,@object
	.size		_ZN34_INTERNAL_6bf7bc77_4_k_cu_f41cbe444cuda3std3__48in_placeE,(_ZN34_INTERNAL_6bf7bc77_4_k_cu_f41cbe444cuda3std6ranges3__45__cpo4sizeE - _ZN34_INTERNAL_6bf7bc77_4_k_cu_f41cbe444cuda3std3__48in_placeE)
_ZN34_INTERNAL_6bf7bc77_4_k_cu_f41cbe444cuda3std3__48in_placeE:
	.zero		1
	.type		_ZN34_INTERNAL_6bf7bc77_4_k_cu_f41cbe444cuda3std6ranges3__45__cpo4sizeE,@object
	.size		_ZN34_INTERNAL_6bf7bc77_4_k_cu_f41cbe444cuda3std6ranges3__45__cpo4sizeE,(_ZN34_INTERNAL_6bf7bc77_4_k_cu_f41cbe446thrust24THRUST_300001_SM_1000_NS12placeholders2_2E - _ZN34_INTERNAL_6bf7bc77_4_k_cu_f41cbe444cuda3std6ranges3__45__cpo4sizeE)
_ZN34_INTERNAL_6bf7bc77_4_k_cu_f41cbe444cuda3std6ranges3__45__cpo4sizeE:
	.zero		1
	.type		_ZN34_INTERNAL_6bf7bc77_4_k_cu_f41cbe446thrust24THRUST_300001_SM_1000_NS12placeholders2_2E,@object
	.size		_ZN34_INTERNAL_6bf7bc77_4_k_cu_f41cbe446thrust24THRUST_300001_SM_1000_NS12placeholders2_2E,(_ZN34_INTERNAL_6bf7bc77_4_k_cu_f41cbe444cuda3std3__45__cpo6cbeginE - _ZN34_INTERNAL_6bf7bc77_4_k_cu_f41cbe446thrust24THRUST_300001_SM_1000_NS12placeholders2_2E)
_ZN34_INTERNAL_6bf7bc77_4_k_cu_f41cbe446thrust24THRUST_300001_SM_1000_NS12placeholders2_2E:
	.zero		1
	.type		_ZN34_INTERNAL_6bf7bc77_4_k_cu_f41cbe444cuda3std3__45__cpo6cbeginE,@object
	.size		_ZN34_INTERNAL_6bf7bc77_4_k_cu_f41cbe444cuda3std3__45__cpo6cbeginE,(_ZN34_INTERNAL_6bf7bc77_4_k_cu_f41cbe444cuda3std6ranges3__45__cpo6cbeginE - _ZN34_INTERNAL_6bf7bc77_4_k_cu_f41cbe444cuda3std3__45__cpo6cbeginE)
_ZN34_INTERNAL_6bf7bc77_4_k_cu_f41cbe444cuda3std3__45__cpo6cbeginE:
	.zero		1
	.type		_ZN34_INTERNAL_6bf7bc77_4_k_cu_f41cbe444cuda3std6ranges3__45__cpo6cbeginE,@object
	.size		_ZN34_INTERNAL_6bf7bc77_4_k_cu_f41cbe444cuda3std6ranges3__45__cpo6cbeginE,(_ZN34_INTERNAL_6bf7bc77_4_k_cu_f41cbe446thrust24THRUST_300001_SM_1000_NS12placeholders2_6E - _ZN34_INTERNAL_6bf7bc77_4_k_cu_f41cbe444cuda3std6ranges3__45__cpo6cbeginE)
_ZN34_INTERNAL_6bf7bc77_4_k_cu_f41cbe444cuda3std6ranges3__45__cpo6cbeginE:
	.zero		1
	.type		_ZN34_INTERNAL_6bf7bc77_4_k_cu_f41cbe446thrust24THRUST_300001_SM_1000_NS12placeholders2_6E,@object
	.size		_ZN34_INTERNAL_6bf7bc77_4_k_cu_f41cbe446thrust24THRUST_300001_SM_1000_NS12placeholders2_6E,(_ZN34_INTERNAL_6bf7bc77_4_k_cu_f41cbe444cuda3std3__45__cpo7crbeginE - _ZN34_INTERNAL_6bf7bc77_4_k_cu_f41cbe446thrust24THRUST_300001_SM_1000_NS12placeholders2_6E)
_ZN34_INTERNAL_6bf7bc77_4_k_cu_f41cbe446thrust24THRUST_300001_SM_1000_NS12placeholders2_6E:
	.zero		1
	.type		_ZN34_INTERNAL_6bf7bc77_4_k_cu_f41cbe444cuda3std3__45__cpo7crbeginE,@object
	.size		_ZN34_INTERNAL_6bf7bc77_4_k_cu_f41cbe444cuda3std3__45__cpo7crbeginE,(_ZN34_INTERNAL_6bf7bc77_4_k_cu_f41cbe444cuda3std6ranges3__45__cpo4nextE - _ZN34_INTERNAL_6bf7bc77_4_k_cu_f41cbe444cuda3std3__45__cpo7crbeginE)
_ZN34_INTERNAL_6bf7bc77_4_k_cu_f41cbe444cuda3std3__45__cpo7crbeginE:
	.zero		1
	.type		_ZN34_INTERNAL_6bf7bc77_4_k_cu_f41cbe444cuda3std6ranges3__45__cpo4nextE,@object
	.size		_ZN34_INTERNAL_6bf7bc77_4_k_cu_f41cbe444cuda3std6ranges3__45__cpo4nextE,(_ZN34_INTERNAL_6bf7bc77_4_k_cu_f41cbe444cuda3std6ranges3__45__cpo4swapE - _ZN34_INTERNAL_6bf7bc77_4_k_cu_f41cbe444cuda3std6ranges3__45__cpo4nextE)
_ZN34_INTERNAL_6bf7bc77_4_k_cu_f41cbe444cuda3std6ranges3__45__cpo4nextE:
	.zero		1
	.type		_ZN34_INTERNAL_6bf7bc77_4_k_cu_f41cbe444cuda3std6ranges3__45__cpo4swapE,@object
	.size		_ZN34_INTERNAL_6bf7bc77_4_k_cu_f41cbe444cuda3std6ranges3__45__cpo4swapE,(_ZN34_INTERNAL_6bf7bc77_4_k_cu_f41cbe446thrust24THRUST_300001_SM_1000_NS8cuda_cub10par_nosyncE - _ZN34_INTERNAL_6bf7bc77_4_k_cu_f41cbe444cuda3std6ranges3__45__cpo4swapE)
_ZN34_INTERNAL_6bf7bc77_4_k_cu_f41cbe444cuda3std6ranges3__45__cpo4swapE:
	.zero		1
	.type		_ZN34_INTERNAL_6bf7bc77_4_k_cu_f41cbe446thrust24THRUST_300001_SM_1000_NS8cuda_cub10par_nosyncE,@object
	.size		_ZN34_INTERNAL_6bf7bc77_4_k_cu_f41cbe446thrust24THRUST_300001_SM_1000_NS8cuda_cub10par_nosyncE,(_ZN34_INTERNAL_6bf7bc77_4_k_cu_f41cbe446thrust24THRUST_300001_SM_1000_NS3seqE - _ZN34_INTERNAL_6bf7bc77_4_k_cu_f41cbe446thrust24THRUST_300001_SM_1000_NS8cuda_cub10par_nosyncE)
_ZN34_INTERNAL_6bf7bc77_4_k_cu_f41cbe446thrust24THRUST_300001_SM_1000_NS8cuda_cub10par_nosyncE:
	.zero		1
	.type		_ZN34_INTERNAL_6bf7bc77_4_k_cu_f41cbe446thrust24THRUST_300001_SM_1000_NS3seqE,@object
	.size		_ZN34_INTERNAL_6bf7bc77_4_k_cu_f41cbe446thrust24THRUST_300001_SM_1000_NS3seqE,(_ZN34_INTERNAL_6bf7bc77_4_k_cu_f41cbe444cuda3std3__420unreachable_sentinelE - _ZN34_INTERNAL_6bf7bc77_4_k_cu_f41cbe446thrust24THRUST_300001_SM_1000_NS3seqE)
_ZN34_INTERNAL_6bf7bc77_4_k_cu_f41cbe446thrust24THRUST_300001_SM_1000_NS3seqE:
	.zero		1
	.type		_ZN34_INTERNAL_6bf7bc77_4_k_cu_f41cbe444cuda3std3__420unreachable_sentinelE,@object
	.size		_ZN34_INTERNAL_6bf7bc77_4_k_cu_f41cbe444cuda3std3__420unreachable_sentinelE,(_ZN34_INTERNAL_6bf7bc77_4_k_cu_f41cbe444cuda3std6ranges3__45__cpo5ssizeE - _ZN34_INTERNAL_6bf7bc77_4_k_cu_f41cbe444cuda3std3__420unreachable_sentinelE)
_ZN34_INTERNAL_6bf7bc77_4_k_cu_f41cbe444cuda3std3__420unreachable_sentinelE:
	.zero		1
	.type		_ZN34_INTERNAL_6bf7bc77_4_k_cu_f41cbe444cuda3std6ranges3__45__cpo5ssizeE,@object
	.size		_ZN34_INTERNAL_6bf7bc77_4_k_cu_f41cbe444cuda3std6ranges3__45__cpo5ssizeE,(_ZN34_INTERNAL_6bf7bc77_4_k_cu_f41cbe446thrust24THRUST_300001_SM_1000_NS12placeholders2_3E - _ZN34_INTERNAL_6bf7bc77_4_k_cu_f41cbe444cuda3std6ranges3__45__cpo5ssizeE)
_ZN34_INTERNAL_6bf7bc77_4_k_cu_f41cbe444cuda3std6ranges3__45__cpo5ssizeE:
	.zero		1
	.type		_ZN34_INTERNAL_6bf7bc77_4_k_cu_f41cbe446thrust24THRUST_300001_SM_1000_NS12placeholders2_3E,@object
	.size		_ZN34_INTERNAL_6bf7bc77_4_k_cu_f41cbe446thrust24THRUST_300001_SM_1000_NS12placeholders2_3E,(_ZN34_INTERNAL_6bf7bc77_4_k_cu_f41cbe444cuda3std3__45__cpo4cendE - _ZN34_INTERNAL_6bf7bc77_4_k_cu_f41cbe446thrust24THRUST_300001_SM_1000_NS12placeholders2_3E)
_ZN34_INTERNAL_6bf7bc77_4_k_cu_f41cbe446thrust24THRUST_300001_SM_1000_NS12placeholders2_3E:
	.zero		1
	.type		_ZN34_INTERNAL_6bf7bc77_4_k_cu_f41cbe444cuda3std3__45__cpo4cendE,@object
	.size		_ZN34_INTERNAL_6bf7bc77_4_k_cu_f41cbe444cuda3std3__45__cpo4cendE,(_ZN34_INTERNAL_6bf7bc77_4_k_cu_f41cbe444cuda3std6ranges3__45__cpo4cendE - _ZN34_INTERNAL_6bf7bc77_4_k_cu_f41cbe444cuda3std3__45__cpo4cendE)
_ZN34_INTERNAL_6bf7bc77_4_k_cu_f41cbe444cuda3std3__45__cpo4cendE:
	.zero		1
	.type		_ZN34_INTERNAL_6bf7bc77_4_k_cu_f41cbe444cuda3std6ranges3__45__cpo4cendE,@object
	.size		_ZN34_INTERNAL_6bf7bc77_4_k_cu_f41cbe444cuda3std6ranges3__45__cpo4cendE,(_ZN34_INTERNAL_6bf7bc77_4_k_cu_f41cbe446thrust24THRUST_300001_SM_1000_NS12placeholders2_7E - _ZN34_INTERNAL_6bf7bc77_4_k_cu_f41cbe444cuda3std6ranges3__45__cpo4cendE)
_ZN34_INTERNAL_6bf7bc77_4_k_cu_f41cbe444cuda3std6ranges3__45__cpo4cendE:
	.zero		1
	.type		_ZN34_INTERNAL_6bf7bc77_4_k_cu_f41cbe446thrust24THRUST_300001_SM_1000_NS12placeholders2_7E,@object
	.size		_ZN34_INTERNAL_6bf7bc77_4_k_cu_f41cbe446thrust24THRUST_300001_SM_1000_NS12placeholders2_7E,(_ZN34_INTERNAL_6bf7bc77_4_k_cu_f41cbe444cuda3std3__45__cpo5crendE - _ZN34_INTERNAL_6bf7bc77_4_k_cu_f41cbe446thrust24THRUST_300001_SM_1000_NS12placeholders2_7E)
_ZN34_INTERNAL_6bf7bc77_4_k_cu_f41cbe446thrust24THRUST_300001_SM_1000_NS12placeholders2_7E:
	.zero		1
	.type		_ZN34_INTERNAL_6bf7bc77_4_k_cu_f41cbe444cuda3std3__45__cpo5crendE,@object
	.size		_ZN34_INTERNAL_6bf7bc77_4_k_cu_f41cbe444cuda3std3__45__cpo5crendE,(_ZN34_INTERNAL_6bf7bc77_4_k_cu_f41cbe444cuda3std6ranges3__45__cpo4prevE - _ZN34_INTERNAL_6bf7bc77_4_k_cu_f41cbe444cuda3std3__45__cpo5crendE)
_ZN34_INTERNAL_6bf7bc77_4_k_cu_f41cbe444cuda3std3__45__cpo5crendE:
	.zero		1
	.type		_ZN34_INTERNAL_6bf7bc77_4_k_cu_f41cbe444cuda3std6ranges3__45__cpo4prevE,@object
	.size		_ZN34_INTERNAL_6bf7bc77_4_k_cu_f41cbe444cuda3std6ranges3__45__cpo4prevE,(_ZN34_INTERNAL_6bf7bc77_4_k_cu_f41cbe444cuda3std6ranges3__45__cpo9iter_moveE - _ZN34_INTERNAL_6bf7bc77_4_k_cu_f41cbe444cuda3std6ranges3__45__cpo4prevE)
_ZN34_INTERNAL_6bf7bc77_4_k_cu_f41cbe444cuda3std6ranges3__45__cpo4prevE:
	.zero		1
	.type		_ZN34_INTERNAL_6bf7bc77_4_k_cu_f41cbe444cuda3std6ranges3__45__cpo9iter_moveE,@object
	.size		_ZN34_INTERNAL_6bf7bc77_4_k_cu_f41cbe444cuda3std6ranges3__45__cpo9iter_moveE,(_ZN34_INTERNAL_6bf7bc77_4_k_cu_f41cbe446thrust24THRUST_300001_SM_1000_NS6system6detail10sequential3seqE - _ZN34_INTERNAL_6bf7bc77_4_k_cu_f41cbe444cuda3std6ranges3__45__cpo9iter_moveE)
_ZN34_INTERNAL_6bf7bc77_4_k_cu_f41cbe444cuda3std6ranges3__45__cpo9iter_moveE:
	.zero		1
	.type		_ZN34_INTERNAL_6bf7bc77_4_k_cu_f41cbe446thrust24THRUST_300001_SM_1000_NS6system6detail10sequential3seqE,@object
	.size		_ZN34_INTERNAL_6bf7bc77_4_k_cu_f41cbe446thrust24THRUST_300001_SM_1000_NS6system6detail10sequential3seqE,(_ZN34_INTERNAL_6bf7bc77_4_k_cu_f41cbe446thrust24THRUST_300001_SM_1000_NS12placeholders2_9E - _ZN34_INTERNAL_6bf7bc77_4_k_cu_f41cbe446thrust24THRUST_300001_SM_1000_NS6system6detail10sequential3seqE)
_ZN34_INTERNAL_6bf7bc77_4_k_cu_f41cbe446thrust24THRUST_300001_SM_1000_NS6system6detail10sequential3seqE:
	.zero		1
	.type		_ZN34_INTERNAL_6bf7bc77_4_k_cu_f41cbe446thrust24THRUST_300001_SM_1000_NS12placeholders2_9E,@object
	.size		_ZN34_INTERNAL_6bf7bc77_4_k_cu_f41cbe446thrust24THRUST_300001_SM_1000_NS12placeholders2_9E,(_ZN34_INTERNAL_6bf7bc77_4_k_cu_f41cbe444cuda3std3__419piecewise_constructE - _ZN34_INTERNAL_6bf7bc77_4_k_cu_f41cbe446thrust24THRUST_300001_SM_1000_NS12placeholders2_9E)
_ZN34_INTERNAL_6bf7bc77_4_k_cu_f41cbe446thrust24THRUST_300001_SM_1000_NS12placeholders2_9E:
	.zero		1
	.type		_ZN34_INTERNAL_6bf7bc77_4_k_cu_f41cbe444cuda3std3__419piecewise_constructE,@object
	.size		_ZN34_INTERNAL_6bf7bc77_4_k_cu_f41cbe444cuda3std3__419piecewise_constructE,(_ZN34_INTERNAL_6bf7bc77_4_k_cu_f41cbe444cuda3std6ranges3__45__cpo5cdataE - _ZN34_INTERNAL_6bf7bc77_4_k_cu_f41cbe444cuda3std3__419piecewise_constructE)
_ZN34_INTERNAL_6bf7bc77_4_k_cu_f41cbe444cuda3std3__419piecewise_constructE:
	.zero		1
	.type		_ZN34_INTERNAL_6bf7bc77_4_k_cu_f41cbe444cuda3std6ranges3__45__cpo5cdataE,@object
	.size		_ZN34_INTERNAL_6bf7bc77_4_k_cu_f41cbe444cuda3std6ranges3__45__cpo5cdataE,(_ZN34_INTERNAL_6bf7bc77_4_k_cu_f41cbe446thrust24THRUST_300001_SM_1000_NS12placeholders2_1E - _ZN34_INTERNAL_6bf7bc77_4_k_cu_f41cbe444cuda3std6ranges3__45__cpo5cdataE)
_ZN34_INTERNAL_6bf7bc77_4_k_cu_f41cbe444cuda3std6ranges3__45__cpo5cdataE:
	.zero		1
	.type		_ZN34_INTERNAL_6bf7bc77_4_k_cu_f41cbe446thrust24THRUST_300001_SM_1000_NS12placeholders2_1E,@object
	.size		_ZN34_INTERNAL_6bf7bc77_4_k_cu_f41cbe446thrust24THRUST_300001_SM_1000_NS12placeholders2_1E,(_ZN34_INTERNAL_6bf7bc77_4_k_cu_f41cbe444cuda3std3__45__cpo3endE - _ZN34_INTERNAL_6bf7bc77_4_k_cu_f41cbe446thrust24THRUST_300001_SM_1000_NS12placeholders2_1E)
_ZN34_INTERNAL_6bf7bc77_4_k_cu_f41cbe446thrust24THRUST_300001_SM_1000_NS12placeholders2_1E:
	.zero		1
	.type		_ZN34_INTERNAL_6bf7bc77_4_k_cu_f41cbe444cuda3std3__45__cpo3endE,@object
	.size		_ZN34_INTERNAL_6bf7bc77_4_k_cu_f41cbe444cuda3std3__45__cpo3endE,(_ZN34_INTERNAL_6bf7bc77_4_k_cu_f41cbe444cuda3std6ranges3__45__cpo3endE - _ZN34_INTERNAL_6bf7bc77_4_k_cu_f41cbe444cuda3std3__45__cpo3endE)
_ZN34_INTERNAL_6bf7bc77_4_k_cu_f41cbe444cuda3std3__45__cpo3endE:
	.zero		1
	.type		_ZN34_INTERNAL_6bf7bc77_4_k_cu_f41cbe444cuda3std6ranges3__45__cpo3endE,@object
	.size		_ZN34_INTERNAL_6bf7bc77_4_k_cu_f41cbe444cuda3std6ranges3__45__cpo3endE,(_ZN34_INTERNAL_6bf7bc77_4_k_cu_f41cbe446thrust24THRUST_300001_SM_1000_NS12placeholders2_5E - _ZN34_INTERNAL_6bf7bc77_4_k_cu_f41cbe444cuda3std6ranges3__45__cpo3endE)
_ZN34_INTERNAL_6bf7bc77_4_k_cu_f41cbe444cuda3std6ranges3__45__cpo3endE:
	.zero		1
	.type		_ZN34_INTERNAL_6bf7bc77_4_k_cu_f41cbe446thrust24THRUST_300001_SM_1000_NS12placeholders2_5E,@object
	.size		_ZN34_INTERNAL_6bf7bc77_4_k_cu_f41cbe446thrust24THRUST_300001_SM_1000_NS12placeholders2_5E,(_ZN34_INTERNAL_6bf7bc77_4_k_cu_f41cbe444cuda3std3__45__cpo4rendE - _ZN34_INTERNAL_6bf7bc77_4_k_cu_f41cbe446thrust24THRUST_300001_SM_1000_NS12placeholders2_5E)
_ZN34_INTERNAL_6bf7bc77_4_k_cu_f41cbe446thrust24THRUST_300001_SM_1000_NS12placeholders2_5E:
	.zero		1
	.type		_ZN34_INTERNAL_6bf7bc77_4_k_cu_f41cbe444cuda3std3__45__cpo4rendE,@object
	.size		_ZN34_INTERNAL_6bf7bc77_4_k_cu_f41cbe444cuda3std3__45__cpo4rendE,(_ZN34_INTERNAL_6bf7bc77_4_k_cu_f41cbe444cuda3std6ranges3__45__cpo9iter_swapE - _ZN34_INTERNAL_6bf7bc77_4_k_cu_f41cbe444cuda3std3__45__cpo4rendE)
_ZN34_INTERNAL_6bf7bc77_4_k_cu_f41cbe444cuda3std3__45__cpo4rendE:
	.zero		1
	.type		_ZN34_INTERNAL_6bf7bc77_4_k_cu_f41cbe444cuda3std6ranges3__45__cpo9iter_swapE,@object
	.size		_ZN34_INTERNAL_6bf7bc77_4_k_cu_f41cbe444cuda3std6ranges3__45__cpo9iter_swapE,(_ZN34_INTERNAL_6bf7bc77_4_k_cu_f41cbe444cuda3std3__48unexpectE - _ZN34_INTERNAL_6bf7bc77_4_k_cu_f41cbe444cuda3std6ranges3__45__cpo9iter_swapE)
_ZN34_INTERNAL_6bf7bc77_4_k_cu_f41cbe444cuda3std6ranges3__45__cpo9iter_swapE:
	.zero		1
	.type		_ZN34_INTERNAL_6bf7bc77_4_k_cu_f41cbe444cuda3std3__48unexpectE,@object
	.size		_ZN34_INTERNAL_6bf7bc77_4_k_cu_f41cbe444cuda3std3__48unexpectE,(_ZN34_INTERNAL_6bf7bc77_4_k_cu_f41cbe446thrust24THRUST_300001_SM_1000_NS8cuda_cub3parE - _ZN34_INTERNAL_6bf7bc77_4_k_cu_f41cbe444cuda3std3__48unexpectE)
_ZN34_INTERNAL_6bf7bc77_4_k_cu_f41cbe444cuda3std3__48unexpectE:
	.zero		1
	.type		_ZN34_INTERNAL_6bf7bc77_4_k_cu_f41cbe446thrust24THRUST_300001_SM_1000_NS8cuda_cub3parE,@object
	.size		_ZN34_INTERNAL_6bf7bc77_4_k_cu_f41cbe446thrust24THRUST_300001_SM_1000_NS8cuda_cub3parE,(.L_34 - _ZN34_INTERNAL_6bf7bc77_4_k_cu_f41cbe446thrust24THRUST_300001_SM_1000_NS8cuda_cub3parE)
_ZN34_INTERNAL_6bf7bc77_4_k_cu_f41cbe446thrust24THRUST_300001_SM_1000_NS8cuda_cub3parE:
	.zero		1
.L_34:


//--------------------- .nv.shared._ZN3cub18CUB_300001_SM_10006detail10radix_sort33DeviceRadixSortExclusiveSumKernelINS1_5radix10policy_hubIiiyE10Policy1000EyEEvPT0_ --------------------------
	.section	.nv.shared._ZN3cub18CUB_300001_SM_10006detail10radix_sort33DeviceRadixSortExclusiveSumKernelINS1_5radix10policy_hubIiiyE10Policy1000EyEEvPT0_,"aw",@nobits
	.sectionflags	@""
	.align	16
.nv.shared._ZN3cub18CUB_300001_SM_10006detail10radix_sort33DeviceRadixSortExclusiveSumKernelINS1_5radix10policy_hubIiiyE10Policy1000EyEEvPT0_:
	.zero		3360


//--------------------- .nv.shared._ZN3cub18CUB_300001_SM_10006detail10radix_sort30DeviceRadixSortHistogramKernelINS1_5radix10policy_hubIiiyE10Policy1000ELNS0_9SortOrderE1EiyNS1_21identity_decomposer_tEEEvPT2_PKT1_SA_iiT3_ --------------------------
	.section	.nv.shared._ZN3cub18CUB_300001_SM_10006detail10radix_sort30DeviceRadixSortHistogramKernelINS1_5radix10policy_hubIiiyE10Policy1000ELNS0_9SortOrderE1EiyNS1_21identity_decomposer_tEEEvPT2_PKT1_SA_iiT3_,"aw",@nobits
	.sectionflags	@""
	.align	4
.nv.shared._ZN3cub18CUB_300001_SM_10006detail10radix_sort30DeviceRadixSortHistogramKernelINS1_5radix10policy_hubIiiyE10Policy1000ELNS0_9SortOrderE1EiyNS1_21identity_decomposer_tEEEvPT2_PKT1_SA_iiT3_:
	.zero		5120


//--------------------- .nv.shared._ZN3cub18CUB_300001_SM_10006detail10radix_sort31DeviceRadixSortSingleTileKernelINS1_5radix10policy_hubIiiyE10Policy1000ELNS0_9SortOrderE1EiiyNS1_21identity_decomposer_tEEEvPKT1_PSA_PKT2_PSE_T3_iiT4_ --------------------------
	.section	.nv.shared._ZN3cub18CUB_300001_SM_10006detail10radix_sort31DeviceRadixSortSingleTileKernelINS1_5radix10policy_hubIiiyE10Policy1000ELNS0_9SortOrderE1EiiyNS1_21identity_decomposer_tEEEvPKT1_PSA_PKT2_PSE_T3_iiT4_,"aw",@nobits
	.sectionflags	@""
	.align	16
.nv.shared._ZN3cub18CUB_300001_SM_10006detail10radix_sort31DeviceRadixSortSingleTileKernelINS1_5radix10policy_hubIiiyE10Policy1000ELNS0_9SortOrderE1EiiyNS1_21identity_decomposer_tEEEvPKT1_PSA_PKT2_PSE_T3_iiT4_:
	.zero		34880


//--------------------- .nv.shared._ZN3cub18CUB_300001_SM_10006detail10radix_sort29DeviceRadixSortOnesweepKernelINS1_5radix10policy_hubIixyE10Policy1000ELNS0_9SortOrderE1EixyiiNS1_21identity_decomposer_tEEEvPT5_SB_PT3_PKSC_PT1_PKSG_PT2_PKSK_T4_iiT6_ --------------------------
	.section	.nv.shared._ZN3cub18CUB_300001_SM_10006detail10radix_sort29DeviceRadixSortOnesweepKernelINS1_5radix10policy_hubIixyE10Policy1000ELNS0_9SortOrderE1EixyiiNS1_21identity_decomposer_tEEEvPT5_SB_PT3_PKSC_PT1_PKSG_PT2_PKSK_T4_iiT6_,"aw",@nobits
	.sectionflags	@""
	.align	16
.nv.shared._ZN3cub18CUB_300001_SM_10006detail10radix_sort29DeviceRadixSortOnesweepKernelINS1_5radix10policy_hubIixyE10Policy1000ELNS0_9SortOrderE1EixyiiNS1_21identity_decomposer_tEEEvPT5_SB_PT3_PKSC_PT1_PKSG_PT2_PKSK_T4_iiT6_:
	.zero		46080


//--------------------- .nv.shared._ZN3cub18CUB_300001_SM_10006detail10radix_sort33DeviceRadixSortExclusiveSumKernelINS1_5radix10policy_hubIixyE10Policy1000EyEEvPT0_ --------------------------
	.section	.nv.shared._ZN3cub18CUB_300001_SM_10006detail10radix_sort33DeviceRadixSortExclusiveSumKernelINS1_5radix10policy_hubIixyE10Policy1000EyEEvPT0_,"aw",@nobits
	.sectionflags	@""
	.align	16
.nv.shared._ZN3cub18CUB_300001_SM_10006detail10radix_sort33DeviceRadixSortExclusiveSumKernelINS1_5radix10policy_hubIixyE10Policy1000EyEEvPT0_:
	.zero		3360


//--------------------- .nv.shared._ZN3cub18CUB_300001_SM_10006detail10radix_sort30DeviceRadixSortHistogramKernelINS1_5radix10policy_hubIixyE10Policy1000ELNS0_9SortOrderE1EiyNS1_21identity_decomposer_tEEEvPT2_PKT1_SA_iiT3_ --------------------------
	.section	.nv.shared._ZN3cub18CUB_300001_SM_10006detail10radix_sort30DeviceRadixSortHistogramKernelINS1_5radix10policy_hubIixyE10Policy1000ELNS0_9SortOrderE1EiyNS1_21identity_decomposer_tEEEvPT2_PKT1_SA_iiT3_,"aw",@nobits
	.sectionflags	@""
	.align	4
.nv.shared._ZN3cub18CUB_300001_SM_10006detail10radix_sort30DeviceRadixSortHistogramKernelINS1_5radix10policy_hubIixyE10Policy1000ELNS0_9SortOrderE1EiyNS1_21identity_decomposer_tEEEvPT2_PKT1_SA_iiT3_:
	.zero		5120


//--------------------- .nv.shared._ZN3cub18CUB_300001_SM_10006detail10radix_sort31DeviceRadixSortSingleTileKernelINS1_5radix10policy_hubIixyE10Policy1000ELNS0_9SortOrderE1EixyNS1_21identity_decomposer_tEEEvPKT1_PSA_PKT2_PSE_T3_iiT4_ --------------------------
	.section	.nv.shared._ZN3cub18CUB_300001_SM_10006detail10radix_sort31DeviceRadixSortSingleTileKernelINS1_5radix10policy_hubIixyE10Policy1000ELNS0_9SortOrderE1EixyNS1_21identity_decomposer_tEEEvPKT1_PSA_PKT2_PSE_T3_iiT4_,"aw",@nobits
	.sectionflags	@""
	.align	16
.nv.shared._ZN3cub18CUB_300001_SM_10006detail10radix_sort31DeviceRadixSortSingleTileKernelINS1_5radix10policy_hubIixyE10Policy1000ELNS0_9SortOrderE1EixyNS1_21identity_decomposer_tEEEvPKT1_PSA_PKT2_PSE_T3_iiT4_:
	.zero		34880


//--------------------- .nv.constant0._ZN3cub18CUB_300001_SM_10006detail10radix_sort29DeviceRadixSortOnesweepKernelINS1_5radix10policy_hubIiiyE10Policy1000ELNS0_9SortOrderE1EiiyiiNS1_21identity_decomposer_tEEEvPT5_SB_PT3_PKSC_PT1_PKSG_PT2_PKSK_T4_iiT6_ --------------------------
	.section	.nv.constant0._ZN3cub18CUB_300001_SM_10006detail10radix_sort29DeviceRadixSortOnesweepKernelINS1_5radix10policy_hubIiiyE10Policy1000ELNS0_9SortOrderE1EiiyiiNS1_21identity_decomposer_tEEEvPT5_SB_PT3_PKSC_PT1_PKSG_PT2_PKSK_T4_iiT6_,"a",@progbits
	.sectionflags	@""
	.align	4
.nv.constant0._ZN3cub18CUB_300001_SM_10006detail10radix_sort29DeviceRadixSortOnesweepKernelINS1_5radix10policy_hubIiiyE10Policy1000ELNS0_9SortOrderE1EiiyiiNS1_21identity_decomposer_tEEEvPT5_SB_PT3_PKSC_PT1_PKSG_PT2_PKSK_T4_iiT6_:
	.zero		973


//--------------------- .nv.constant0._ZN3cub18CUB_300001_SM_10006detail10radix_sort33DeviceRadixSortExclusiveSumKernelINS1_5radix10policy_hubIiiyE10Policy1000EyEEvPT0_ --------------------------
	.section	.nv.constant0._ZN3cub18CUB_300001_SM_10006detail10radix_sort33DeviceRadixSortExclusiveSumKernelINS1_5radix10policy_hubIiiyE10Policy1000EyEEvPT0_,"a",@progbits
	.sectionflags	@""
	.align	4
.nv.constant0._ZN3cub18CUB_300001_SM_10006detail10radix_sort33DeviceRadixSortExclusiveSumKernelINS1_5radix10policy_hubIiiyE10Policy1000EyEEvPT0_:
	.zero		904


//--------------------- .nv.constant0._ZN3cub18CUB_300001_SM_10006detail10radix_sort30DeviceRadixSortHistogramKernelINS1_5radix10policy_hubIiiyE10Policy1000ELNS0_9SortOrderE1EiyNS1_21identity_decomposer_tEEEvPT2_PKT1_SA_iiT3_ --------------------------
	.section	.nv.constant0._ZN3cub18CUB_300001_SM_10006detail10radix_sort30DeviceRadixSortHistogramKernelINS1_5radix10policy_hubIiiyE10Policy1000ELNS0_9SortOrderE1EiyNS1_21identity_decomposer_tEEEvPT2_PKT1_SA_iiT3_,"a",@progbits
	.sectionflags	@""
	.align	4
.nv.constant0._ZN3cub18CUB_300001_SM_10006detail10radix_sort30DeviceRadixSortHistogramKernelINS1_5radix10policy_hubIiiyE10Policy1000ELNS0_9SortOrderE1EiyNS1_21identity_decomposer_tEEEvPT2_PKT1_SA_iiT3_:
	.zero		929


//--------------------- .nv.constant0._ZN3cub18CUB_300001_SM_10006detail10radix_sort31DeviceRadixSortSingleTileKernelINS1_5radix10policy_hubIiiyE10Policy1000ELNS0_9SortOrderE1EiiyNS1_21identity_decomposer_tEEEvPKT1_PSA_PKT2_PSE_T3_iiT4_ --------------------------
	.section	.nv.constant0._ZN3cub18CUB_300001_SM_10006detail10radix_sort31DeviceRadixSortSingleTileKernelINS1_5radix10policy_hubIiiyE10Policy1000ELNS0_9SortOrderE1EiiyNS1_21identity_decomposer_tEEEvPKT1_PSA_PKT2_PSE_T3_iiT4_,"a",@progbits
	.sectionflags	@""
	.align	4
.nv.constant0._ZN3cub18CUB_300001_SM_10006detail10radix_sort31DeviceRadixSortSingleTileKernelINS1_5radix10policy_hubIiiyE10Policy1000ELNS0_9SortOrderE1EiiyNS1_21identity_decomposer_tEEEvPKT1_PSA_PKT2_PSE_T3_iiT4_:
	.zero		945


//--------------------- .nv.constant0._ZN3cub18CUB_300001_SM_10006detail10radix_sort29DeviceRadixSortOnesweepKernelINS1_5radix10policy_hubIixyE10Policy1000ELNS0_9SortOrderE1EixyiiNS1_21identity_decomposer_tEEEvPT5_SB_PT3_PKSC_PT1_PKSG_PT2_PKSK_T4_iiT6_ --------------------------
	.section	.nv.constant0._ZN3cub18CUB_300001_SM_10006detail10radix_sort29DeviceRadixSortOnesweepKernelINS1_5radix10policy_hubIixyE10Policy1000ELNS0_9SortOrderE1EixyiiNS1_21identity_decomposer_tEEEvPT5_SB_PT3_PKSC_PT1_PKSG_PT2_PKSK_T4_iiT6_,"a",@progbits
	.sectionflags	@""
	.align	4
.nv.constant0._ZN3cub18CUB_300001_SM_10006detail10radix_sort29DeviceRadixSortOnesweepKernelINS1_5radix10policy_hubIixyE10Policy1000ELNS0_9SortOrderE1EixyiiNS1_21identity_decomposer_tEEEvPT5_SB_PT3_PKSC_PT1_PKSG_PT2_PKSK_T4_iiT6_:
	.zero		973


//--------------------- .nv.constant0._ZN3cub18CUB_300001_SM_10006detail10radix_sort33DeviceRadixSortExclusiveSumKernelINS1_5radix10policy_hubIixyE10Policy1000EyEEvPT0_ --------------------------
	.section	.nv.constant0._ZN3cub18CUB_300001_SM_10006detail10radix_sort33DeviceRadixSortExclusiveSumKernelINS1_5radix10policy_hubIixyE10Policy1000EyEEvPT0_,"a",@progbits
	.sectionflags	@""
	.align	4
.nv.constant0._ZN3cub18CUB_300001_SM_10006detail10radix_sort33DeviceRadixSortExclusiveSumKernelINS1_5radix10policy_hubIixyE10Policy1000EyEEvPT0_:
	.zero		904


//--------------------- .nv.constant0._ZN3cub18CUB_300001_SM_10006detail10radix_sort30DeviceRadixSortHistogramKernelINS1_5radix10policy_hubIixyE10Policy1000ELNS0_9SortOrderE1EiyNS1_21identity_decomposer_tEEEvPT2_PKT1_SA_iiT3_ --------------------------
	.section	.nv.constant0._ZN3cub18CUB_300001_SM_10006detail10radix_sort30DeviceRadixSortHistogramKernelINS1_5radix10policy_hubIixyE10Policy1000ELNS0_9SortOrderE1EiyNS1_21identity_decomposer_tEEEvPT2_PKT1_SA_iiT3_,"a",@progbits
	.sectionflags	@""
	.align	4
.nv.constant0._ZN3cub18CUB_300001_SM_10006detail10radix_sort30DeviceRadixSortHistogramKernelINS1_5radix10policy_hubIixyE10Policy1000ELNS0_9SortOrderE1EiyNS1_21identity_decomposer_tEEEvPT2_PKT1_SA_iiT3_:
	.zero		929


//--------------------- .nv.constant0._ZN3cub18CUB_300001_SM_10006detail10radix_sort31DeviceRadixSortSingleTileKernelINS1_5radix10policy_hubIixyE10Policy1000ELNS0_9SortOrderE1EixyNS1_21identity_decomposer_tEEEvPKT1_PSA_PKT2_PSE_T3_iiT4_ --------------------------
	.section	.nv.constant0._ZN3cub18CUB_300001_SM_10006detail10radix_sort31DeviceRadixSortSingleTileKernelINS1_5radix10policy_hubIixyE10Policy1000ELNS0_9SortOrderE1EixyNS1_21identity_decomposer_tEEEvPKT1_PSA_PKT2_PSE_T3_iiT4_,"a",@progbits
	.sectionflags	@""
	.align	4
.nv.constant0._ZN3cub18CUB_300001_SM_10006detail10radix_sort31DeviceRadixSortSingleTileKernelINS1_5radix10policy_hubIixyE10Policy1000ELNS0_9SortOrderE1EixyNS1_21identity_decomposer_tEEEvPKT1_PSA_PKT2_PSE_T3_iiT4_:
	.zero		945


//--------------------- .nv.constant0._ZN3cub18CUB_300001_SM_10006detail11EmptyKernelIvEEvv --------------------------
	.section	.nv.constant0._ZN3cub18CUB_300001_SM_10006detail11EmptyKernelIvEEvv,"a",@progbits
	.sectionflags	@""
	.align	4
.nv.constant0._ZN3cub18CUB_300001_SM_10006detail11EmptyKernelIvEEvv:
	.zero		896


//--------------------- .nv.constant0._Z20GpuEnumerationKernelPKiS0_S0_S0_ixxS0_iS0_iS0_S0_iPiPx --------------------------
	.section	.nv.constant0._Z20GpuEnumerationKernelPKiS0_S0_S0_ixxS0_iS0_iS0_S0_iPiPx,"a",@progbits
	.sectionflags	@""
	.align	4
.nv.constant0._Z20GpuEnumerationKernelPKiS0_S0_S0_ixxS0_iS0_iS0_S0_iPiPx:
	.zero		1024


//--------------------- .nv.constant0._Z10TestKernelPii --------------------------
	.section	.nv.constant0._Z10TestKernelPii,"a",@progbits
	.sectionflags	@""
	.align	4
.nv.constant0._Z10TestKernelPii:
	.zero		908


//--------------------- SYMBOLS --------------------------

	.type		.nv.reservedSmem.offset0,@object
	.size		.nv.reservedSmem.offset0,0x4
	.type		.nv.reservedSmem.cap,@object
	.size		.nv.reservedSmem.cap,0x4
